def matmul_kernel(
    a_ptr,
    b_ptr,
    c_ptr,
    M,
    N,
    K,
    stride_am,
    stride_ak,
    stride_bk,
    stride_bn,
    stride_cm,
    stride_cn,
    BLOCK_M: tl.constexpr,
    BLOCK_N: tl.constexpr,
    BLOCK_K: tl.constexpr,
    GROUP_M: tl.constexpr,
):
    pid = tl.program_id(axis=0)
    num_pid_m = tl.cdiv(M, BLOCK_M)
    num_pid_n = tl.cdiv(N, BLOCK_N)
    num_pid_in_group = GROUP_M * num_pid_n
    group_id = pid // num_pid_in_group
    first_pid_m = group_id * GROUP_M
    group_size_m = min(num_pid_m - first_pid_m, GROUP_M)
    pid_m = first_pid_m + ((pid % num_pid_in_group) % group_size_m)
    pid_n = (pid % num_pid_in_group) // group_size_m

    offs_am = (pid_m * BLOCK_M + tl.arange(0, BLOCK_M)) % M
    offs_bn = (pid_n * BLOCK_N + tl.arange(0, BLOCK_N)) % N
    offs_k = tl.arange(0, BLOCK_K)
    a_ptrs = a_ptr + offs_am[:, None] * stride_am + offs_k[None, :] * stride_ak
    b_ptrs = b_ptr + offs_k[:, None] * stride_bk + offs_bn[None, :] * stride_bn

    acc = tl.zeros((BLOCK_M, BLOCK_N), dtype=tl.float32)
    for kk in range(0, tl.cdiv(K, BLOCK_K)):
        a = tl.load(a_ptrs, mask=offs_k[None, :] < K - kk * BLOCK_K, other=0.0)
        b = tl.load(b_ptrs, mask=offs_k[:, None] < K - kk * BLOCK_K, other=0.0)
        acc = tl.dot(a, b, acc)
        a_ptrs += BLOCK_K * stride_ak
        b_ptrs += BLOCK_K * stride_bk

    c = acc.to(c_ptr.dtype.element_ty)
    offs_cm = pid_m * BLOCK_M + tl.arange(0, BLOCK_M)
    offs_cn = pid_n * BLOCK_N + tl.arange(0, BLOCK_N)
    c_ptrs = c_ptr + offs_cm[:, None] * stride_cm + offs_cn[None, :] * stride_cn
    mask = (offs_cm[:, None] < M) & (offs_cn[None, :] < N)
    tl.store(c_ptrs, c, mask=mask)

# config = {"BLOCK_K": 128, "BLOCK_M": 256, "BLOCK_N": 128, "GROUP_M": 8, "arch": "sm_100", "dtype": "fp16", "num_ctas": 2, "num_stages": 3, "num_warps": 4}
# arch = sm_100


// ===== COMPILED SASS (sm_100a) =====

	.target	sm_100a

	.elftype	@"ET_EXEC"


//--------------------- .note.nv.tkinfo           --------------------------
	.section	.note.nv.tkinfo,"",@"SHT_NOTE"
	.sectionflags	@"SHF_NOTE_NV_TKINFO"
	.tkinfo
        /*0018*/ 	.word	0x00000081
        /*0030*/ 	.string	""
        /*0030*/ 	.string	"ptxas-blackwell"
        /*0030*/ 	.string	"Cuda compilation tools, release 12.9, V12.9.86"
        /*0030*/ 	.string	"Build cuda_12.9.r12.9/compiler.36037853_0"
        /*0030*/ 	.string	"-v  -suppress-debug-info  -lineinfo  -arch sm_100a "



//--------------------- .note.nv.cuver            --------------------------
	.section	.note.nv.cuver,"",@"SHT_NOTE"
	.sectionflags	@"SHF_NOTE_NV_CUVER"
        /*0018*/ 	.short	0x0001
        /*001a*/ 	.short	0x0064
        /*001c*/ 	.short	0x0001
        /*001e*/ 	.short	0x0000
        /*0020*/ 	.short	0x0001
        /*0022*/ 	.short	0x0000


//--------------------- .nv.info                  --------------------------
	.section	.nv.info,"",@"SHT_CUDA_INFO"
	.align	4


	//----- nvinfo : EIATTR_REGCOUNT
	.align		4
        /*0000*/ 	.byte	0x04, 0x2f
        /*0002*/ 	.short	(.L_6 - .L_5)
	.align		4
.L_5:
        /*0004*/ 	.word	index@(matmul_kernel)
        /*0008*/ 	.word	0x000000a8


	//----- nvinfo : EIATTR_FRAME_SIZE
	.align		4
.L_6:
        /*000c*/ 	.byte	0x04, 0x11
        /*000e*/ 	.short	(.L_8 - .L_7)
	.align		4
.L_7:
        /*0010*/ 	.word	index@($__internal_2_$__cuda_sm10x_tcgen05_guardrail_trap_unallocated_columns_being_dealloced)
        /*0014*/ 	.word	0x00000620


	//----- nvinfo : EIATTR_FRAME_SIZE
	.align		4
.L_8:
        /*0018*/ 	.byte	0x04, 0x11
        /*001a*/ 	.short	(.L_10 - .L_9)
	.align		4
.L_9:
        /*001c*/ 	.word	index@($__internal_1_$__cuda_sm10x_tcgen05_guardrail_trap_phase_invalid_during_alloc)
        /*0020*/ 	.word	0x00000620


	//----- nvinfo : EIATTR_FRAME_SIZE
	.align		4
.L_10:
        /*0024*/ 	.byte	0x04, 0x11
        /*0026*/ 	.short	(.L_12 - .L_11)
	.align		4
.L_11:
        /*0028*/ 	.word	index@($__internal_0_$__cuda_sm10x_tcgen05_guardrail_trap_col_being_dealloced_not_returned_by_alloc)
        /*002c*/ 	.word	0x00000620


	//----- nvinfo : EIATTR_FRAME_SIZE
	.align		4
.L_12:
        /*0030*/ 	.byte	0x04, 0x11
        /*0032*/ 	.short	(.L_14 - .L_13)
	.align		4
.L_13:
        /*0034*/ 	.word	index@(matmul_kernel)
        /*0038*/ 	.word	0x00000620


	//----- nvinfo : EIATTR_MIN_STACK_SIZE
	.align		4
.L_14:
        /*003c*/ 	.byte	0x04, 0x12
        /*003e*/ 	.short	(.L_16 - .L_15)
	.align		4
.L_15:
        /*0040*/ 	.word	index@(matmul_kernel)
        /*0044*/ 	.word	0x00000620
.L_16:


//--------------------- .nv.info.matmul_kernel    --------------------------
	.section	.nv.info.matmul_kernel,"",@"SHT_CUDA_INFO"
	.sectionflags	@""
	.align	4


	//----- nvinfo : EIATTR_CUDA_API_VERSION
	.align		4
        /*0000*/ 	.byte	0x04, 0x37
        /*0002*/ 	.short	(.L_18 - .L_17)
.L_17:
        /*0004*/ 	.word	0x00000081


	//----- nvinfo : EIATTR_KPARAM_INFO
	.align		4
.L_18:
        /*0008*/ 	.byte	0x04, 0x17
        /*000a*/ 	.short	(.L_20 - .L_19)
.L_19:
        /*000c*/ 	.word	0x00000000
        /*0010*/ 	.short	0x000d
        /*0012*/ 	.short	0x0048
        /*0014*/ 	.byte	0x00, 0xf4, 0x21, 0x00


	//----- nvinfo : EIATTR_KPARAM_INFO
	.align		4
.L_20:
        /*0018*/ 	.byte	0x04, 0x17
        /*001a*/ 	.short	(.L_22 - .L_21)
.L_21:
        /*001c*/ 	.word	0x00000000
        /*0020*/ 	.short	0x000c
        /*0022*/ 	.short	0x0040
        /*0024*/ 	.byte	0x00, 0xf4, 0x21, 0x00


	//----- nvinfo : EIATTR_KPARAM_INFO
	.align		4
.L_22:
        /*0028*/ 	.byte	0x04, 0x17
        /*002a*/ 	.short	(.L_24 - .L_23)
.L_23:
        /*002c*/ 	.word	0x00000000
        /*0030*/ 	.short	0x000b
        /*0032*/ 	.short	0x0038
        /*0034*/ 	.byte	0x00, 0xf0, 0x11, 0x00


	//----- nvinfo : EIATTR_KPARAM_INFO
	.align		4
.L_24:
        /*0038*/ 	.byte	0x04, 0x17
        /*003a*/ 	.short	(.L_26 - .L_25)
.L_25:
        /*003c*/ 	.word	0x00000000
        /*0040*/ 	.short	0x000a
        /*0042*/ 	.short	0x0034
        /*0044*/ 	.byte	0x00, 0xf0, 0x11, 0x00


	//----- nvinfo : EIATTR_KPARAM_INFO
	.align		4
.L_26:
        /*0048*/ 	.byte	0x04, 0x17
        /*004a*/ 	.short	(.L_28 - .L_27)
.L_27:
        /*004c*/ 	.word	0x00000000
        /*0050*/ 	.short	0x0009
        /*0052*/ 	.short	0x0030
        /*0054*/ 	.byte	0x00, 0xf0, 0x11, 0x00


	//----- nvinfo : EIATTR_KPARAM_INFO
	.align		4
.L_28:
        /*0058*/ 	.byte	0x04, 0x17
        /*005a*/ 	.short	(.L_30 - .L_29)
.L_29:
        /*005c*/ 	.word	0x00000000
        /*0060*/ 	.short	0x0008
        /*0062*/ 	.short	0x002c
        /*0064*/ 	.byte	0x00, 0xf0, 0x11, 0x00


	//----- nvinfo : EIATTR_KPARAM_INFO
	.align		4
.L_30:
        /*0068*/ 	.byte	0x04, 0x17
        /*006a*/ 	.short	(.L_32 - .L_31)
.L_31:
        /*006c*/ 	.word	0x00000000
        /*0070*/ 	.short	0x0007
        /*0072*/ 	.short	0x0028
        /*0074*/ 	.byte	0x00, 0xf0, 0x11, 0x00


	//----- nvinfo : EIATTR_KPARAM_INFO
	.align		4
.L_32:
        /*0078*/ 	.byte	0x04, 0x17
        /*007a*/ 	.short	(.L_34 - .L_33)
.L_33:
        /*007c*/ 	.word	0x00000000
        /*0080*/ 	.short	0x0006
        /*0082*/ 	.short	0x0024
        /*0084*/ 	.byte	0x00, 0xf0, 0x11, 0x00


	//----- nvinfo : EIATTR_KPARAM_INFO
	.align		4
.L_34:
        /*0088*/ 	.byte	0x04, 0x17
        /*008a*/ 	.short	(.L_36 - .L_35)
.L_35:
        /*008c*/ 	.word	0x00000000
        /*0090*/ 	.short	0x0005
        /*0092*/ 	.short	0x0020
        /*0094*/ 	.byte	0x00, 0xf0, 0x11, 0x00


	//----- nvinfo : EIATTR_KPARAM_INFO
	.align		4
.L_36:
        /*0098*/ 	.byte	0x04, 0x17
        /*009a*/ 	.short	(.L_38 - .L_37)
.L_37:
        /*009c*/ 	.word	0x00000000
        /*00a0*/ 	.short	0x0004
        /*00a2*/ 	.short	0x001c
        /*00a4*/ 	.byte	0x00, 0xf0, 0x11, 0x00


	//----- nvinfo : EIATTR_KPARAM_INFO
	.align		4
.L_38:
        /*00a8*/ 	.byte	0x04, 0x17
        /*00aa*/ 	.short	(.L_40 - .L_39)
.L_39:
        /*00ac*/ 	.word	0x00000000
        /*00b0*/ 	.short	0x0003
        /*00b2*/ 	.short	0x0018
        /*00b4*/ 	.byte	0x00, 0xf0, 0x11, 0x00


	//----- nvinfo : EIATTR_KPARAM_INFO
	.align		4
.L_40:
        /*00b8*/ 	.byte	0x04, 0x17
        /*00ba*/ 	.short	(.L_42 - .L_41)
.L_41:
        /*00bc*/ 	.word	0x00000000
        /*00c0*/ 	.short	0x0002
        /*00c2*/ 	.short	0x0010
        /*00c4*/ 	.byte	0x00, 0xf4, 0x21, 0x00


	//----- nvinfo : EIATTR_KPARAM_INFO
	.align		4
.L_42:
        /*00c8*/ 	.byte	0x04, 0x17
        /*00ca*/ 	.short	(.L_44 - .L_43)
.L_43:
        /*00cc*/ 	.word	0x00000000
        /*00d0*/ 	.short	0x0001
        /*00d2*/ 	.short	0x0008
        /*00d4*/ 	.byte	0x00, 0xf4, 0x21, 0x00


	//----- nvinfo : EIATTR_KPARAM_INFO
	.align		4
.L_44:
        /*00d8*/ 	.byte	0x04, 0x17
        /*00da*/ 	.short	(.L_46 - .L_45)
.L_45:
        /*00dc*/ 	.word	0x00000000
        /*00e0*/ 	.short	0x0000
        /*00e2*/ 	.short	0x0000
        /*00e4*/ 	.byte	0x00, 0xf4, 0x21, 0x00


	//----- nvinfo : EIATTR_EXPLICIT_CLUSTER
	.align		4
.L_46:
        /*00e8*/ 	.byte	0x01, 0x3e
	.zero		2


	//----- nvinfo : EIATTR_CTA_PER_CLUSTER
	.align		4
        /*00ec*/ 	.byte	0x04, 0x3d
        /*00ee*/ 	.short	(.L_48 - .L_47)
.L_47:
        /*00f0*/ 	.word	0x00000002
        /*00f4*/ 	.word	0x00000001
        /*00f8*/ 	.word	0x00000001


	//----- nvinfo : EIATTR_AT_ENTRY_FRAGMENTS
	.align		4
.L_48:
        /*00fc*/ 	.byte	0x04, 0x4f
        /*00fe*/ 	.short	(.L_50 - .L_49)


	//   ....[0]....
.L_49:
        /*0100*/ 	.word	0x00000004


	//   ....[1]....
        /*0104*/ 	.word	0x00000005


	//----- nvinfo : EIATTR_RESERVED_SMEM_USED
	.align		4
.L_50:
        /*0108*/ 	.byte	0x01, 0x41
	.zero		2


	//----- nvinfo : EIATTR_SPARSE_MMA_MASK
	.align		4
        /*010c*/ 	.byte	0x03, 0x50
        /*010e*/ 	.short	0x0000


	//----- nvinfo : EIATTR_TCGEN05_2CTA_USED
	.align		4
        /*0110*/ 	.byte	0x01, 0x52
	.zero		2


	//----- nvinfo : EIATTR_MAXREG_COUNT
	.align		4
        /*0114*/ 	.byte	0x03, 0x1b
        /*0116*/ 	.short	0x00ff


	//----- nvinfo : EIATTR_NUM_BARRIERS
	.align		4
        /*0118*/ 	.byte	0x02, 0x4c
        /*011a*/ 	.byte	0x01
	.zero		1


	//----- nvinfo : EIATTR_ANNOTATIONS
	.align		4
        /*011c*/ 	.byte	0x04, 0x55
        /*011e*/ 	.short	(.L_52 - .L_51)


	//   ....[0]....
.L_51:
        /*0120*/ 	.word	0x00000001
        /*0124*/ 	.byte	0x50, 0x0e, 0x00, 0x00, 0x01, 0x00, 0x00, 0x00, 0x80, 0x3a, 0x00, 0x00, 0x01, 0x00, 0x00, 0x00
        /* <DEDUP_REMOVED lines=613> */
        /*2784*/ 	.byte	0x30, 0x70, 0x01, 0x00, 0x01, 0x00, 0x00, 0x00, 0xe0, 0x70, 0x01, 0x00


	//----- nvinfo : EIATTR_INT_WARP_WIDE_INSTR_OFFSETS
	.align		4
.L_52:
        /*2790*/ 	.byte	0x04, 0x31
        /*2792*/ 	.short	(.L_54 - .L_53)


	//   ....[0]....
.L_53:
        /*2794*/ 	.word	0x00004310


	//   ....[1]....
        /*2798*/ 	.word	0x00004340


	//   ....[2]....
        /*279c*/ 	.word	0x0000a2a0


	//   ....[3]....
        /*27a0*/ 	.word	0x0001a6b0


	//   ....[4]....
        /*27a4*/ 	.word	0x0001a700


	//----- nvinfo : EIATTR_COOP_GROUP_MASK_REGIDS
	.align		4
.L_54:
        /*27a8*/ 	.byte	0x04, 0x29
        /*27aa*/ 	.short	(.L_56 - .L_55)


	//   ....[0]....
.L_55:
        /*27ac*/ 	.word	0xffffffff


	//   ....[1]....
        /*27b0*/ 	.word	0xffffffff


	//   ....[2]....
        /*27b4*/ 	.word	0xffffffff


	//   ....[3]....
        /*27b8*/ 	.word	0xffffffff


	//----- nvinfo : EIATTR_COOP_GROUP_INSTR_OFFSETS
	.align		4
.L_56:
        /*27bc*/ 	.byte	0x04, 0x28
        /*27be*/ 	.short	(.L_58 - .L_57)


	//   ....[0]....
.L_57:
        /*27c0*/ 	.word	0x00000070


	//   ....[1]....
        /*27c4*/ 	.word	0x00000670


	//   ....[2]....
        /*27c8*/ 	.word	0x0001a540


	//   ....[3]....
        /*27cc*/ 	.word	0x0001a7b0


	//----- nvinfo : EIATTR_VRC_CTA_INIT_COUNT
	.align		4
.L_58:
        /*27d0*/ 	.byte	0x02, 0x4a
        /*27d2*/ 	.byte	0x80
	.zero		1


	//----- nvinfo : EIATTR_MBARRIER_INSTR_OFFSETS
	.align		4
        /*27d4*/ 	.byte	0x04, 0x39
        /*27d6*/ 	.short	(.L_60 - .L_59)


	//   ....[0]....
.L_59:
        /*27d8*/ 	.word	0x000002f0
        /*27dc*/ 	.word	0x00000007
        /*27e0*/ 	.word	0x00000000
        /*27e4*/ 	.short	0x010a
        /*27e6*/ 	.byte	0xff
	.zero		1


	//   ....[1]....
        /*27e8*/ 	.word	0x00000310
        /*27ec*/ 	.word	0x00000007
        /*27f0*/ 	.word	0x00000000
        /*27f4*/ 	.short	0x010a
        /*27f6*/ 	.byte	0xff
	.zero		1


	//   ....[2]....
        /*27f8*/ 	.word	0x000004e0
        /*27fc*/ 	.word	0x00000009
        /*2800*/ 	.word	0x00000000
        /*2804*/ 	.short	0x010a
        /*2806*/ 	.byte	0xff
	.zero		1


	//   ....[3]....
        /*2808*/ 	.word	0x00000500
        /*280c*/ 	.word	0x00000009
        /*2810*/ 	.word	0x00000000
        /*2814*/ 	.short	0x010a
        /*2816*/ 	.byte	0xff
	.zero		1


	//   ....[4]....
        /*2818*/ 	.word	0x000005f0
        /*281c*/ 	.word	0x00000005
        /*2820*/ 	.word	0x00000000
        /*2824*/ 	.short	0x0101
        /*2826*/ 	.byte	0xff
	.zero		1


	//   ....[5]....
        /*2828*/ 	.word	0x00004510
        /*282c*/ 	.word	0x000000ff
        /*2830*/ 	.word	0x00000000
        /*2834*/ 	.short	0x0100
        /*2836*/ 	.byte	0x08
	.zero		1


	//   ....[6]....
        /*2838*/ 	.word	0x0000a2d0
        /*283c*/ 	.word	0x000000ff
        /*2840*/ 	.word	0x00008008
        /*2844*/ 	.short	0x0100
        /*2846*/ 	.byte	0x06
	.zero		1


	//   ....[7]....
        /*2848*/ 	.word	0x000132f0
        /*284c*/ 	.word	0x000000ff
        /*2850*/ 	.word	0x00000000
        /*2854*/ 	.short	0x010a
        /*2856*/ 	.byte	0x08
	.zero		1


	//   ....[8]....
        /*2858*/ 	.word	0x000164b0
        /*285c*/ 	.word	0x000000ff
        /*2860*/ 	.word	0x00000000
        /*2864*/ 	.short	0x010a
        /*2866*/ 	.byte	0x08
	.zero		1


	//   ....[9]....
        /*2868*/ 	.word	0x000165c0
        /*286c*/ 	.word	0x000000ff
        /*2870*/ 	.word	0x00008000
        /*2874*/ 	.short	0x0108
        /*2876*/ 	.byte	0x06
	.zero		1


	//   ....[10]....
        /*2878*/ 	.word	0x00016660
        /*287c*/ 	.word	0x000000ff
        /*2880*/ 	.word	0x00008008
        /*2884*/ 	.short	0x0108
        /*2886*/ 	.byte	0x06
	.zero		1


	//   ....[11]....
        /*2888*/ 	.word	0x0001a7e0
        /*288c*/ 	.word	0x00000007
        /*2890*/ 	.word	0x00000000
        /*2894*/ 	.short	0x010a
        /*2896*/ 	.byte	0xff
	.zero		1


	//   ....[12]....
        /*2898*/ 	.word	0x0001a840
        /*289c*/ 	.word	0x00000009
        /*28a0*/ 	.word	0x00000000
        /*28a4*/ 	.short	0x010a
        /*28a6*/ 	.byte	0xff
	.zero		1


	//   ....[13]....
        /*28a8*/ 	.word	0x0001a890
        /*28ac*/ 	.word	0x000000ff
        /*28b0*/ 	.word	0x00000000
        /*28b4*/ 	.short	0x010a
        /*28b6*/ 	.byte	0x08
	.zero		1


	//   ....[14]....
        /*28b8*/ 	.word	0x0001a8c0
        /*28bc*/ 	.word	0x000000ff
        /*28c0*/ 	.word	0x00000000
        /*28c4*/ 	.short	0x010a
        /*28c6*/ 	.byte	0x08
	.zero		1


	//----- nvinfo : EIATTR_NUM_MBARRIERS
	.align		4
.L_60:
        /*28c8*/ 	.byte	0x03, 0x38
        /*28ca*/ 	.short	0x0002


	//----- nvinfo : EIATTR_EXIT_INSTR_OFFSETS
	.align		4
        /*28cc*/ 	.byte	0x04, 0x1c
        /*28ce*/ 	.short	(.L_62 - .L_61)


	//   ....[0]....
.L_61:
        /*28d0*/ 	.word	0x0001a7c0


	//----- nvinfo : EIATTR_REQNTID
	.align		4
.L_62:
        /*28d4*/ 	.byte	0x04, 0x10
        /*28d6*/ 	.short	(.L_64 - .L_63)
.L_63:
        /*28d8*/ 	.word	0x00000080
        /*28dc*/ 	.word	0x00000001
        /*28e0*/ 	.word	0x00000001


	//----- nvinfo : EIATTR_CRS_STACK_SIZE
	.align		4
.L_64:
        /*28e4*/ 	.byte	0x04, 0x1e
        /*28e6*/ 	.short	(.L_66 - .L_65)
.L_65:
        /*28e8*/ 	.word	0x00000000


	//----- nvinfo : EIATTR_CBANK_PARAM_SIZE
	.align		4
.L_66:
        /*28ec*/ 	.byte	0x03, 0x19
        /*28ee*/ 	.short	0x0050


	//----- nvinfo : EIATTR_PARAM_CBANK
	.align		4
        /*28f0*/ 	.byte	0x04, 0x0a
        /*28f2*/ 	.short	(.L_68 - .L_67)
	.align		4
.L_67:
        /*28f4*/ 	.word	index@(.nv.constant0.matmul_kernel)
        /*28f8*/ 	.short	0x0380
        /*28fa*/ 	.short	0x0050


	//----- nvinfo : EIATTR_SW_WAR
	.align		4
.L_68:
        /*28fc*/ 	.byte	0x04, 0x36
        /*28fe*/ 	.short	(.L_70 - .L_69)
.L_69:
        /*2900*/ 	.word	0x00000008
.L_70:


//--------------------- .nv.compat                --------------------------
	.section	.nv.compat,"",@"SHT_CUDA_COMPAT_INFO"
	.align	4
        /*0000*/ 	.byte	0x02, 0x02, 0x02, 0x00, 0x02, 0x05, 0x05, 0x00, 0x02, 0x03, 0x00, 0x00, 0x02, 0x06, 0x01, 0x00


//--------------------- .nv.callgraph             --------------------------
	.section	.nv.callgraph,"",@"SHT_CUDA_CALLGRAPH"
	.align	4
	.sectionentsize	8
	.align		4
        /*0000*/ 	.word	0x00000000
	.align		4
        /*0004*/ 	.word	0xffffffff
	.align		4
        /*0008*/ 	.word	0x00000000
	.align		4
        /*000c*/ 	.word	0xfffffffe
	.align		4
        /*0010*/ 	.word	0x00000000
	.align		4
        /*0014*/ 	.word	0xfffffffd
	.align		4
        /*0018*/ 	.word	0x00000000
	.align		4
        /*001c*/ 	.word	0xfffffffc


//--------------------- .text.matmul_kernel       --------------------------
	.section	.text.matmul_kernel,"ax",@progbits
	.align	128
        .global         matmul_kernel
        .type           matmul_kernel,@function
        .size           matmul_kernel,(.L_x_29 - matmul_kernel)
        .other          matmul_kernel,@"STO_CUDA_ENTRY STV_DEFAULT"
matmul_kernel:
.text.matmul_kernel:
[----:B------:R-:W0:Y:S01]  /*0000*/  LDC R1, c[0x0][0x37c] ;  /* 0x0000df00ff017b82 */ /* 0x000e220000000800 */
[----:B------:R-:W1:Y:S01]  /*0010*/  S2R R0, SR_TID.X ;  /* 0x0000000000007919 */ /* 0x000e620000002100 */
[----:B0-----:R-:W-:Y:S01]  /*0020*/  VIADD R1, R1, 0xfffff9e0 ;  /* 0xfffff9e001017836 */ /* 0x001fe20000000000 */
[----:B-1----:R-:W-:-:S13]  /*0030*/  ISETP.GE.U32.AND P0, PT, R0, 0x20, PT ;  /* 0x000000200000780c */ /* 0x002fda0003f06070 */
[----:B------:R-:W-:Y:S02]  /*0040*/  VOTEU.ANY UP0, P0 ;  /* 0x0000000000ff7886 */ /* 0x000fe40000000100 */
[----:B------:R-:W-:Y:S05]  /*0050*/  BRA.U UP0, `(.L_x_0) ;  /* 0x0000000500887547 */ /* 0x000fea000b800000 */
[----:B------:R-:W0:Y:S01]  /*0060*/  S2R R11, SR_CgaCtaId ;  /* 0x00000000000b7919 */ /* 0x000e220000008800 */
[----:B------:R-:W-:Y:S01]  /*0070*/  NOP ;  /* 0x0000000000007918 */ /* 0x000fe20000000000 */
[----:B------:R-:W-:-:S04]  /*0080*/  MOV R0, 0x40 ;  /* 0x0000004000007802 */ /* 0x000fc80000000f00 */
[----:B0-----:R-:W-:Y:S02]  /*0090*/  LEA R2, R11, R0, 0x18 ;  /* 0x000000000b027211 */ /* 0x001fe400078ec0ff */
[----:B------:R-:W-:-:S04]  /*00a0*/  MOV R0, 0x400 ;  /* 0x0000040000007802 */ /* 0x000fc80000000f00 */
[----:B------:R-:W0:Y:S01]  /*00b0*/  LDS.U8 R2, [R2] ;  /* 0x0000000002027984 */ /* 0x000e220000000000 */
[----:B------:R-:W-:Y:S02]  /*00c0*/  LEA R0, R11, R0, 0x18 ;  /* 0x000000000b007211 */ /* 0x000fe400078ec0ff */
[----:B0-----:R-:W-:-:S13]  /*00d0*/  ISETP.NE.AND P0, PT, R2, RZ, PT ;  /* 0x000000ff0200720c */ /* 0x001fda0003f05270 */
[----:B------:R-:W-:Y:S05]  /*00e0*/  @P0 BRA `(.L_x_1) ;  /* 0x00000004004c0947 */ /* 0x000fea0003800000 */
[C---:B------:R-:W-:Y:S02]  /*00f0*/  LOP3.LUT R2, R11.reuse, 0x1, RZ, 0xc0, !PT ;  /* 0x000000010b027812 */ /* 0x040fe400078ec0ff */
[----:B------:R-:W-:Y:S02]  /*0100*/  LOP3.LUT R5, R11, 0x1, RZ, 0x3c, !PT ;  /* 0x000000010b057812 */ /* 0x000fe400078e3cff */
[----:B------:R-:W-:-:S13]  /*0110*/  ISETP.NE.U32.AND P0, PT, R2, 0x1, PT ;  /* 0x000000010200780c */ /* 0x000fda0003f05070 */
[----:B------:R-:W-:Y:S05]  /*0120*/  @!P0 BRA `(.L_x_2) ;  /* 0x0000000000c08947 */ /* 0x000fea0003800000 */
[----:B------:R-:W-:Y:S01]  /*0130*/  ELECT P1, URZ, PT ;  /* 0x0000000000ff782f */ /* 0x000fe20003820000 */
[----:B------:R-:W-:-:S12]  /*0140*/  BSSY B0, `(.L_x_2) ;  /* 0x000002e000007945 */ /* 0x000fd80003800000 */
[----:B------:R-:W-:Y:S05]  /*0150*/  @!P1 BRA `(.L_x_3) ;  /* 0x0000000000b09947 */ /* 0x000fea0003800000 */
[----:B------:R-:W-:-:S05]  /*0160*/  UMOV UR4, 0x8 ;  /* 0x0000000800047882 */ /* 0x000fca0000000000 */
[----:B------:R-:W-:Y:S04]  /*0170*/  DEPBAR.LE SB0, 0x36 ;  /* 0x00008d800000791a */ /* 0x000fe80000000000 */
[----:B------:R-:W0:Y:S02]  /*0180*/  UTCATOMSWS.2CTA.FIND_AND_SET.ALIGN UP1, UR4, UR4 ;  /* 0x00000004000475e3 */ /* 0x000e240008220800 */
[----:B0-----:R-:W-:Y:S01]  /*0190*/  PLOP3.LUT P1, PT, PT, PT, UP1, 0x80, 0x8 ;  /* 0x000000000008781c */ /* 0x001fe20003f2f018 */
[----:B------:R-:W-:-:S03]  /*01a0*/  IMAD.U32 R4, RZ, RZ, UR4 ;  /* 0x00000004ff047e24 */ /* 0x000fc6000f8e00ff */
[----:B------:R-:W-:-:S04]  /*01b0*/  SEL R2, RZ, 0xffffffff, !P1 ;  /* 0xffffffffff027807 */ /* 0x000fc80004800000 */
[----:B------:R-:W-:-:S13]  /*01c0*/  ISETP.NE.AND P1, PT, R2, RZ, PT ;  /* 0x000000ff0200720c */ /* 0x000fda0003f25270 */
[----:B------:R-:W-:Y:S05]  /*01d0*/  @P1 BRA `(.L_x_4) ;  /* 0x0000000000241947 */ /* 0x000fea0003800000 */
.L_x_5:
[----:B------:R-:W-:Y:S05]  /*01e0*/  NANOSLEEP 0x64 ;  /* 0x000000640000795d */ /* 0x000fea0003800000 */
[----:B------:R-:W-:-:S05]  /*01f0*/  UMOV UR4, 0x8 ;  /* 0x0000000800047882 */ /* 0x000fca0000000000 */
[----:B------:R-:W-:Y:S04]  /*0200*/  DEPBAR.LE SB0, 0x36 ;  /* 0x00008d800000791a */ /* 0x000fe80000000000 */
[----:B------:R-:W0:Y:S02]  /*0210*/  UTCATOMSWS.2CTA.FIND_AND_SET.ALIGN UP1, UR4, UR4 ;  /* 0x00000004000475e3 */ /* 0x000e240008220800 */
[----:B0-----:R-:W-:Y:S01]  /*0220*/  PLOP3.LUT P1, PT, PT, PT, UP1, 0x80, 0x8 ;  /* 0x000000000008781c */ /* 0x001fe20003f2f018 */
[----:B------:R-:W-:-:S03]  /*0230*/  IMAD.U32 R4, RZ, RZ, UR4 ;  /* 0x00000004ff047e24 */ /* 0x000fc6000f8e00ff */
[----:B------:R-:W-:-:S04]  /*0240*/  SEL R2, RZ, 0xffffffff, !P1 ;  /* 0xffffffffff027807 */ /* 0x000fc80004800000 */
[----:B------:R-:W-:-:S13]  /*0250*/  ISETP.NE.AND P1, PT, R2, RZ, PT ;  /* 0x000000ff0200720c */ /* 0x000fda0003f25270 */
[----:B------:R-:W-:Y:S05]  /*0260*/  @!P1 BRA `(.L_x_5) ;  /* 0xfffffffc00dc9947 */ /* 0x000fea000383ffff */
.L_x_4:
[----:B------:R-:W-:Y:S01]  /*0270*/  MOV R2, 0x60 ;  /* 0x0000006000027802 */ /* 0x000fe20000000f00 */
[----:B------:R-:W-:Y:S01]  /*0280*/  IMAD.MOV.U32 R10, RZ, RZ, 0x4 ;  /* 0x00000004ff0a7424 */ /* 0x000fe200078e00ff */
[----:B------:R-:W-:Y:S01]  /*0290*/  MOV R3, 0x58 ;  /* 0x0000005800037802 */ /* 0x000fe20000000f00 */
[----:B------:R-:W-:Y:S01]  /*02a0*/  IMAD.MOV.U32 R13, RZ, RZ, 0xff ;  /* 0x000000ffff0d7424 */ /* 0x000fe200078e00ff */
[C---:B------:R-:W-:Y:S02]  /*02b0*/  LEA R6, R11.reuse, R2, 0x18 ;  /* 0x000000020b067211 */ /* 0x040fe400078ec0ff */
[----:B------:R-:W-:-:S03]  /*02c0*/  LEA R7, R11, R3, 0x18 ;  /* 0x000000030b077211 */ /* 0x000fc600078ec0ff */
[----:B------:R-:W0:Y:S02]  /*02d0*/  LDS R2, [R6] ;  /* 0x0000000006027984 */ /* 0x000e240000000800 */
[----:B0-----:R-:W-:-:S04]  /*02e0*/  IMAD.U32 R2, R2, -0x80000000, RZ ;  /* 0x8000000002027824 */ /* 0x001fc800078e00ff */
[----:B------:R-:W0:Y:S02]  /*02f0*/  SYNCS.PHASECHK.TRANS64.TRYWAIT P1, [R7+URZ], R2 ;  /* 0x00000002070075a7 */ /* 0x000e2400080211ff */
[----:B0-----:R-:W-:Y:S05]  /*0300*/  @P1 BRA `(.L_x_6) ;  /* 0x0000000000081947 */ /* 0x001fea0003800000 */
[----:B------:R-:W0:Y:S02]  /*0310*/  SYNCS.PHASECHK.TRANS64.TRYWAIT P1, [R7+URZ], R2 ;  /* 0x00000002070075a7 */ /* 0x000e2400080211ff */
[----:B0-----:R-:W-:Y:S05]  /*0320*/  @!P1 BRA `(.L_x_7) ;  /* 0x000001a400289947 */ /* 0x001fea0003800000 */
.L_x_6:
[C---:B------:R-:W-:Y:S01]  /*0330*/  PRMT R9, R5.reuse, 0x654, R7 ;  /* 0x0000065405097816 */ /* 0x040fe20000000007 */
[C---:B0-----:R-:W-:Y:S01]  /*0340*/  IMAD.SHL.U32 R3, R4.reuse, 0x20, RZ ;  /* 0x0000002004037824 */ /* 0x041fe200078e00ff */
[----:B------:R-:W-:Y:S01]  /*0350*/  PRMT R8, R5, 0x654, R0 ;  /* 0x0000065405087816 */ /* 0x000fe20000000000 */
[----:B------:R-:W-:Y:S01]  /*0360*/  IMAD.MOV.U32 R12, RZ, RZ, 0x1 ;  /* 0x00000001ff0c7424 */ /* 0x000fe200078e00ff */
[----:B------:R0:W-:Y:S01]  /*0370*/  SYNCS.ARRIVE.TRANS64.RED RZ, [R9+URZ], R10 ;  /* 0x0000000a09ff79a7 */ /* 0x0001e200080004ff */
[----:B------:R-:W-:Y:S01]  /*0380*/  VIADD R7, R4, 0x10 ;  /* 0x0000001004077836 */ /* 0x000fe20000000000 */
[----:B------:R1:W-:Y:S01]  /*0390*/  STS [R0], R3 ;  /* 0x0000000300007388 */ /* 0x0003e20000000800 */
[----:B------:R-:W-:-:S03]  /*03a0*/  SHF.L.U32 R2, R13, R4, RZ ;  /* 0x000000040d027219 */ /* 0x000fc600000006ff */
[----:B------:R-:W-:Y:S01]  /*03b0*/  SHF.L.U32 R7, R12, R7, RZ ;  /* 0x000000070c077219 */ /* 0x000fe200000006ff */
[----:B------:R1:W-:Y:S01]  /*03c0*/  STAS [R8.64], R4 ;  /* 0x0000000408007dbd */ /* 0x0003e2000c0008ff */
[----:B0-----:R-:W-:Y:S02]  /*03d0*/  MOV R10, 0x50 ;  /* 0x00000050000a7802 */ /* 0x001fe40000000f00 */
[----:B------:R-:W-:Y:S02]  /*03e0*/  LOP3.LUT R2, R7, R2, RZ, 0xfc, !PT ;  /* 0x0000000207027212 */ /* 0x000fe400078efcff */
[----:B------:R-:W-:-:S05]  /*03f0*/  LEA R7, R11, R10, 0x18 ;  /* 0x0000000a0b077211 */ /* 0x000fca00078ec0ff */
[----:B------:R1:W-:Y:S04]  /*0400*/  ATOMS.OR RZ, [R7], R2 ;  /* 0x0000000207ff738c */ /* 0x0003e80003000000 */
[----:B------:R1:W-:Y:S02]  /*0410*/  ATOMS.XOR RZ, [R6], R12 ;  /* 0x0000000c06ff738c */ /* 0x0003e40003800000 */
.L_x_3:
[----:B------:R-:W-:Y:S05]  /*0420*/  BSYNC B0 ;  /* 0x0000000000007941 */ /* 0x000fea0003800000 */
.L_x_2:
[----:B------:R-:W-:Y:S05]  /*0430*/  @P0 BRA `(.L_x_8) ;  /* 0x0000000000880947 */ /* 0x000fea0003800000 */
[----:B------:R-:W-:Y:S05]  /*0440*/  WARPSYNC.ALL ;  /* 0x0000000000007948 */ /* 0x000fea0003800000 */
[----:B------:R-:W-:Y:S01]  /*0450*/  NOP ;  /* 0x0000000000007918 */ /* 0x000fe20000000000 */
[----:B------:R-:W-:-:S13]  /*0460*/  ELECT P0, URZ, PT ;  /* 0x0000000000ff782f */ /* 0x000fda0003800000 */
[----:B------:R-:W-:Y:S05]  /*0470*/  @!P0 BRA `(.L_x_8) ;  /* 0x0000000000788947 */ /* 0x000fea0003800000 */
[----:B-1----:R-:W-:Y:S02]  /*0480*/  MOV R2, 0x60 ;  /* 0x0000006000027802 */ /* 0x002fe40000000f00 */
[----:B------:R-:W-:Y:S02]  /*0490*/  MOV R4, 0x58 ;  /* 0x0000005800047802 */ /* 0x000fe40000000f00 */
        /* <DEDUP_REMOVED lines=8> */
.L_x_9:
[----:B------:R-:W1:Y:S01]  /*0520*/  LDS R2, [R0] ;  /* 0x0000000000027984 */ /* 0x000e620000000800 */
[----:B------:R-:W-:Y:S01]  /*0530*/  IMAD.MOV.U32 R7, RZ, RZ, 0xff ;  /* 0x000000ffff077424 */ /* 0x000fe200078e00ff */
[----:B------:R-:W-:Y:S01]  /*0540*/  PRMT R5, R5, 0x654, R9 ;  /* 0x0000065405057816 */ /* 0x000fe20000000009 */
[----:B------:R-:W-:Y:S02]  /*0550*/  IMAD.MOV.U32 R13, RZ, RZ, 0x1 ;  /* 0x00000001ff0d7424 */ /* 0x000fe400078e00ff */
[C---:B01----:R-:W-:Y:S02]  /*0560*/  IMAD.SHL.U32 R3, R2.reuse, 0x20, RZ ;  /* 0x0000002002037824 */ /* 0x043fe400078e00ff */
[----:B------:R-:W-:Y:S01]  /*0570*/  VIADD R4, R2, 0x10 ;  /* 0x0000001002047836 */ /* 0x000fe20000000000 */
[----:B------:R-:W-:Y:S02]  /*0580*/  SHF.L.U32 R2, R7, R2, RZ ;  /* 0x0000000207027219 */ /* 0x000fe400000006ff */
[----:B------:R0:W-:Y:S02]  /*0590*/  STS [R0], R3 ;  /* 0x0000000300007388 */ /* 0x0001e40000000800 */
[----:B------:R-:W-:-:S02]  /*05a0*/  SHF.L.U32 R7, R13, R4, RZ ;  /* 0x000000040d077219 */ /* 0x000fc400000006ff */
[----:B------:R-:W-:Y:S02]  /*05b0*/  MOV R4, 0x50 ;  /* 0x0000005000047802 */ /* 0x000fe40000000f00 */
[----:B------:R-:W-:Y:S02]  /*05c0*/  LOP3.LUT R2, R7, R2, RZ, 0xfc, !PT ;  /* 0x0000000207027212 */ /* 0x000fe400078efcff */
[----:B------:R-:W-:-:S05]  /*05d0*/  LEA R11, R11, R4, 0x18 ;  /* 0x000000040b0b7211 */ /* 0x000fca00078ec0ff */
[----:B------:R0:W-:Y:S01]  /*05e0*/  ATOMS.OR RZ, [R11], R2 ;  /* 0x000000020bff738c */ /* 0x0001e20003000000 */
[----:B------:R0:W-:Y:S03]  /*05f0*/  SYNCS.ARRIVE.TRANS64.RED.A1T0 RZ, [R5+URZ], RZ ;  /* 0x000000ff05ff79a7 */ /* 0x0001e600081004ff */
[----:B------:R0:W-:Y:S01]  /*0600*/  ATOMS.XOR RZ, [R6], R13 ;  /* 0x0000000d06ff738c */ /* 0x0001e20003800000 */
[----:B------:R-:W-:Y:S05]  /*0610*/  BRA `(.L_x_8) ;  /* 0x0000000000107947 */ /* 0x000fea0003800000 */
.L_x_1:
[----:B------:R-:W-:Y:S01]  /*0620*/  IMAD.MOV.U32 R3, RZ, RZ, -0x1 ;  /* 0xffffffffff037424 */ /* 0x000fe200078e00ff */
[----:B------:R-:W-:-:S04]  /*0630*/  MOV R2, 0x660 ;  /* 0x0000066000027802 */ /* 0x000fc80000000f00 */
[----:B------:R0:W-:Y:S03]  /*0640*/  STS [R0], R3 ;  /* 0x0000000300007388 */ /* 0x0001e60000000800 */
[----:B0-----:R-:W-:Y:S05]  /*0650*/  CALL.REL.NOINC `($__internal_1_$__cuda_sm10x_tcgen05_guardrail_trap_phase_invalid_during_alloc) ;  /* 0x000001a000b07944 */ /* 0x001fea0003c00000 */
.L_x_8:
[----:B------:R-:W-:Y:S05]  /*0660*/  WARPSYNC.ALL ;  /* 0x0000000000007948 */ /* 0x000fea0003800000 */
[----:B------:R-:W-:Y:S01]  /*0670*/  NOP ;  /* 0x0000000000007918 */ /* 0x000fe20000000000 */
.L_x_0:
[----:B-1----:R-:W1:Y:S08]  /*0680*/  LDC.64 R8, c[0x0][0x398] ;  /* 0x0000e600ff087b82 */ /* 0x002e700000000a00 */
[----:B------:R-:W2:Y:S02]  /*0690*/  S2UR UR5, SR_CgaSize ;  /* 0x00000000000579c3 */ /* 0x000ea40000008a00 */
[----:B--2---:R-:W-:-:S12]  /*06a0*/  UIMAD UR5, UR5, -0xa0, URZ ;  /* 0xffffff60050578a4 */ /* 0x004fd8000f8e02ff */
[----:B------:R-:W2:Y:S01]  /*06b0*/  LDCU UR5, c[0x0][UR5+0x2b0] ;  /* 0x00005600050577ac */ /* 0x000ea20008000800 */
[----:B------:R-:W3:Y:S01]  /*06c0*/  S2R R60, SR_CgaCtaId ;  /* 0x00000000003c7919 */ /* 0x000ee20000008800 */
[----:B------:R-:W4:Y:S01]  /*06d0*/  LDCU.128 UR8, c[0x0][0x380] ;  /* 0x00007000ff0877ac */ /* 0x000f220008000c00 */
[----:B------:R-:W5:Y:S01]  /*06e0*/  S2R R17, SR_TID.X ;  /* 0x0000000000117919 */ /* 0x000f620000002100 */
[----:B------:R-:W0:Y:S01]  /*06f0*/  S2UR UR4, SR_CTAID.X ;  /* 0x00000000000479c3 */ /* 0x000e220000002500 */
[----:B------:R-:W0:Y:S07]  /*0700*/  LDCU.64 UR14, c[0x0][0x358] ;  /* 0x00006b00ff0e77ac */ /* 0x000e2e0008000a00 */
[----:B------:R-:W3:Y:S01]  /*0710*/  LDC.64 R68, c[0x0][0x3a8] ;  /* 0x0000ea00ff447b82 */ /* 0x000ee20000000a00 */
[----:B01----:R-:W-:Y:S01]  /*0720*/  VIADD R0, R9, 0x7f ;  /* 0x0000007f09007836 */ /* 0x003fe20000000000 */
[----:B------:R-:W-:-:S04]  /*0730*/  IABS R12, R8 ;  /* 0x00000008000c7213 */ /* 0x000fc80000000000 */
[----:B------:R-:W-:Y:S02]  /*0740*/  SHF.R.S32.HI R3, RZ, 0x1f, R0 ;  /* 0x0000001fff037819 */ /* 0x000fe40000011400 */
[----:B------:R-:W-:Y:S01]  /*0750*/  I2FP.F32.U32 R5, UR4 ;  /* 0x0000000400057c45 */ /* 0x000fe20008201000 */
[----:B------:R-:W0:Y:S01]  /*0760*/  S2UR UR4, SR_CgaCtaId ;  /* 0x00000000000479c3 */ /* 0x000e220000008800 */
[----:B------:R-:W-:-:S03]  /*0770*/  LEA.HI R3, R3, R0, RZ, 0x7 ;  /* 0x0000000003037211 */ /* 0x000fc600078f38ff */
[----:B--2---:R-:W-:Y:S01]  /*0780*/  FMUL R5, R5, UR5 ;  /* 0x0000000505057c20 */ /* 0x004fe20008400000 */
[----:B------:R-:W-:Y:S02]  /*0790*/  SHF.R.S32.HI R3, RZ, 0x7, R3 ;  /* 0x00000007ff037819 */ /* 0x000fe40000011403 */
[----:B-----5:R-:W-:-:S03]  /*07a0*/  LOP3.LUT R73, R17, 0x7f, RZ, 0xc0, !PT ;  /* 0x0000007f11497812 */ /* 0x020fc600078ec0ff */
[----:B------:R-:W-:Y:S01]  /*07b0*/  IMAD.SHL.U32 R4, R3, 0x8, RZ ;  /* 0x0000000803047824 */ /* 0x000fe200078e00ff */
[----:B------:R-:W-:Y:S01]  /*07c0*/  F2I.U32.TRUNC.NTZ R5, R5 ;  /* 0x0000000500057305 */ /* 0x000fe2000020f000 */
[----:B---3--:R-:W-:-:S03]  /*07d0*/  IMAD R70, R73, R69, RZ ;  /* 0x0000004549467224 */ /* 0x008fc600078e02ff */
[----:B------:R-:W-:-:S04]  /*07e0*/  IABS R7, R4 ;  /* 0x0000000400077213 */ /* 0x000fc80000000000 */
[----:B------:R-:W1:Y:S08]  /*07f0*/  I2F.RP R0, R7 ;  /* 0x0000000700007306 */ /* 0x000e700000209400 */
[----:B-1----:R-:W1:Y:S02]  /*0800*/  MUFU.RCP R0, R0 ;  /* 0x0000000000007308 */ /* 0x002e640000001000 */
[----:B-1----:R-:W-:Y:S01]  /*0810*/  VIADD R2, R0, 0xffffffe ;  /* 0x0ffffffe00027836 */ /* 0x002fe20000000000 */
[----:B------:R-:W-:-:S05]  /*0820*/  IABS R0, R5 ;  /* 0x0000000500007213 */ /* 0x000fca0000000000 */
[----:B------:R1:W2:Y:S02]  /*0830*/  F2I.FTZ.U32.TRUNC.NTZ R3, R2 ;  /* 0x0000000200037305 */ /* 0x0002a4000021f000 */
[----:B-1----:R-:W-:Y:S02]  /*0840*/  IMAD.MOV.U32 R2, RZ, RZ, RZ ;  /* 0x000000ffff027224 */ /* 0x002fe400078e00ff */
[----:B--2---:R-:W-:-:S04]  /*0850*/  IMAD.MOV R6, RZ, RZ, -R3 ;  /* 0x000000ffff067224 */ /* 0x004fc800078e0a03 */
[----:B------:R-:W-:Y:S01]  /*0860*/  IMAD R11, R6, R7, RZ ;  /* 0x00000007060b7224 */ /* 0x000fe200078e02ff */
[----:B------:R-:W-:-:S03]  /*0870*/  IABS R6, R4 ;  /* 0x0000000400067213 */ /* 0x000fc60000000000 */
[----:B------:R-:W-:-:S04]  /*0880*/  IMAD.HI.U32 R3, R3, R11, R2 ;  /* 0x0000000b03037227 */ /* 0x000fc800078e0002 */
[----:B------:R-:W-:Y:S02]  /*0890*/  IMAD.MOV R2, RZ, RZ, -R6 ;  /* 0x000000ffff027224 */ /* 0x000fe400078e0a06 */
[----:B------:R-:W-:-:S04]  /*08a0*/  IMAD.HI.U32 R3, R3, R0, RZ ;  /* 0x0000000003037227 */ /* 0x000fc800078e00ff */
[----:B------:R-:W-:Y:S01]  /*08b0*/  IMAD R0, R3, R2, R0 ;  /* 0x0000000203007224 */ /* 0x000fe200078e0200 */
[----:B------:R-:W-:Y:S04]  /*08c0*/  BAR.SYNC.DEFER_BLOCKING 0x0 ;  /* 0x0000000000007b1d */ /* 0x000fe80000010000 */
[----:B------:R-:W-:-:S13]  /*08d0*/  ISETP.GT.U32.AND P1, PT, R7, R0, PT ;  /* 0x000000000700720c */ /* 0x000fda0003f24070 */
[----:B------:R-:W-:Y:S02]  /*08e0*/  @!P1 IMAD.IADD R0, R0, 0x1, -R7 ;  /* 0x0000000100009824 */ /* 0x000fe400078e0a07 */
[----:B------:R-:W-:Y:S01]  /*08f0*/  @!P1 VIADD R3, R3, 0x1 ;  /* 0x0000000103039836 */ /* 0x000fe20000000000 */
[----:B------:R-:W-:Y:S02]  /*0900*/  ISETP.NE.AND P1, PT, R4, RZ, PT ;  /* 0x000000ff0400720c */ /* 0x000fe40003f25270 */
[----:B------:R-:W-:Y:S02]  /*0910*/  ISETP.GE.U32.AND P0, PT, R0, R7, PT ;  /* 0x000000070000720c */ /* 0x000fe40003f06070 */
[----:B------:R-:W-:Y:S02]  /*0920*/  LOP3.LUT R0, R5, R4, RZ, 0x3c, !PT ;  /* 0x0000000405007212 */ /* 0x000fe400078e3cff */
[----:B------:R-:W-:Y:S02]  /*0930*/  IABS R7, R9 ;  /* 0x0000000900077213 */ /* 0x000fe40000000000 */
[----:B------:R-:W-:Y:S01]  /*0940*/  ISETP.GE.AND P2, PT, R0, RZ, PT ;  /* 0x000000ff0000720c */ /* 0x000fe20003f46270 */
[----:B------:R-:W-:-:S06]  /*0950*/  VIADD R0, R8, 0xff ;  /* 0x000000ff08007836 */ /* 0x000fcc0000000000 */
[----:B------:R-:W-:-:S04]  /*0960*/  @P0 VIADD R3, R3, 0x1 ;  /* 0x0000000103030836 */ /* 0x000fc80000000000 */
[----:B------:R-:W-:Y:S01]  /*0970*/  IMAD.MOV.U32 R2, RZ, RZ, R3 ;  /* 0x000000ffff027224 */ /* 0x000fe200078e0003 */
[----:B------:R-:W-:-:S03]  /*0980*/  SHF.R.S32.HI R3, RZ, 0x1f, R0 ;  /* 0x0000001fff037819 */ /* 0x000fc60000011400 */
[----:B------:R-:W-:Y:S01]  /*0990*/  @!P2 IMAD.MOV R2, RZ, RZ, -R2 ;  /* 0x000000ffff02a224 */ /* 0x000fe200078e0a02 */
[----:B------:R-:W-:Y:S02]  /*09a0*/  @!P1 LOP3.LUT R2, RZ, R4, RZ, 0x33, !PT ;  /* 0x00000004ff029212 */ /* 0x000fe400078e33ff */
[----:B------:R-:W-:-:S03]  /*09b0*/  LEA.HI R3, R3, R0, RZ, 0x8 ;  /* 0x0000000003037211 */ /* 0x000fc600078f40ff */
[----:B------:R-:W-:Y:S02]  /*09c0*/  IMAD.SHL.U32 R13, R2, 0x8, RZ ;  /* 0x00000008020d7824 */ /* 0x000fe400078e00ff */
[----:B------:R-:W-:-:S03]  /*09d0*/  IMAD.MOV R2, RZ, RZ, -R2 ;  /* 0x000000ffff027224 */ /* 0x000fc600078e0a02 */
[----:B------:R-:W-:Y:S01]  /*09e0*/  LEA.HI.SX32 R3, R3, -R13, 0x18 ;  /* 0x8000000d03037211 */ /* 0x000fe200078fc2ff */
[----:B------:R-:W-:Y:S02]  /*09f0*/  IMAD R14, R4, R2, R5 ;  /* 0x00000002040e7224 */ /* 0x000fe400078e0205 */
[----:B------:R-:W-:Y:S01]  /*0a00*/  IMAD.MOV.U32 R2, RZ, RZ, RZ ;  /* 0x000000ffff027224 */ /* 0x000fe200078e00ff */
[----:B------:R-:W-:Y:S02]  /*0a10*/  VIMNMX R15, PT, PT, R3, 0x8, PT ;  /* 0x00000008030f7848 */ /* 0x000fe40003fe0100 */
[----:B------:R-:W-:Y:S02]  /*0a20*/  IABS R4, R14 ;  /* 0x0000000e00047213 */ /* 0x000fe40000000000 */
[----:B------:R-:W-:-:S04]  /*0a30*/  IABS R11, R15 ;  /* 0x0000000f000b7213 */ /* 0x000fc80000000000 */
[----:B------:R-:W1:Y:S08]  /*0a40*/  I2F.RP R0, R11 ;  /* 0x0000000b00007306 */ /* 0x000e700000209400 */
[----:B-1----:R-:W1:Y:S02]  /*0a50*/  MUFU.RCP R0, R0 ;  /* 0x0000000000007308 */ /* 0x002e640000001000 */
[----:B-1----:R-:W-:-:S06]  /*0a60*/  VIADD R3, R0, 0xffffffe ;  /* 0x0ffffffe00037836 */ /* 0x002fcc0000000000 */
[----:B------:R-:W1:Y:S02]  /*0a70*/  F2I.FTZ.U32.TRUNC.NTZ R3, R3 ;  /* 0x0000000300037305 */ /* 0x000e64000021f000 */
[----:B-1----:R-:W-:-:S04]  /*0a80*/  IMAD.MOV R6, RZ, RZ, -R3 ;  /* 0x000000ffff067224 */ /* 0x002fc800078e0a03 */
[----:B------:R-:W-:Y:S01]  /*0a90*/  IMAD R5, R6, R11, RZ ;  /* 0x0000000b06057224 */ /* 0x000fe200078e02ff */
[----:B------:R-:W-:-:S03]  /*0aa0*/  IABS R6, R15 ;  /* 0x0000000f00067213 */ /* 0x000fc60000000000 */
[----:B------:R-:W-:-:S04]  /*0ab0*/  IMAD.HI.U32 R2, R3, R5, R2 ;  /* 0x0000000503027227 */ /* 0x000fc800078e0002 */
[----:B------:R-:W-:Y:S02]  /*0ac0*/  IMAD.MOV.U32 R5, RZ, RZ, R4 ;  /* 0x000000ffff057224 */ /* 0x000fe400078e0004 */
[----:B------:R-:W-:Y:S02]  /*0ad0*/  IMAD.MOV.U32 R3, RZ, RZ, R7 ;  /* 0x000000ffff037224 */ /* 0x000fe400078e0007 */
[----:B------:R-:W-:Y:S02]  /*0ae0*/  IMAD.MOV R0, RZ, RZ, -R6 ;  /* 0x000000ffff007224 */ /* 0x000fe400078e0a06 */
[----:B------:R-:W-:Y:S01]  /*0af0*/  IMAD.HI.U32 R2, R2, R5, RZ ;  /* 0x0000000502027227 */ /* 0x000fe200078e00ff */
[----:B------:R-:W1:Y:S03]  /*0b00*/  I2F.RP R7, R3 ;  /* 0x0000000300077306 */ /* 0x000e660000209400 */
[----:B------:R-:W-:-:S05]  /*0b10*/  IMAD R0, R2, R0, R5 ;  /* 0x0000000002007224 */ /* 0x000fca00078e0205 */
[----:B------:R-:W-:Y:S01]  /*0b20*/  ISETP.GT.U32.AND P1, PT, R11, R0, PT ;  /* 0x000000000b00720c */ /* 0x000fe20003f24070 */
[----:B------:R-:W2:Y:S08]  /*0b30*/  I2F.RP R6, R12 ;  /* 0x0000000c00067306 */ /* 0x000eb00000209400 */
[----:B-1----:R-:W1:Y:S04]  /*0b40*/  MUFU.RCP R7, R7 ;  /* 0x0000000700077308 */ /* 0x002e680000001000 */
[----:B------:R-:W-:-:S02]  /*0b50*/  @!P1 IMAD.IADD R0, R0, 0x1, -R11 ;  /* 0x0000000100009824 */ /* 0x000fc400078e0a0b */
[----:B------:R-:W-:Y:S01]  /*0b60*/  @!P1 VIADD R2, R2, 0x1 ;  /* 0x0000000102029836 */ /* 0x000fe20000000000 */
[----:B------:R-:W-:Y:S01]  /*0b70*/  ISETP.NE.AND P1, PT, R15, RZ, PT ;  /* 0x000000ff0f00720c */ /* 0x000fe20003f25270 */
[----:B--2---:R-:W2:Y:S01]  /*0b80*/  MUFU.RCP R6, R6 ;  /* 0x0000000600067308 */ /* 0x004ea20000001000 */
[----:B------:R-:W-:Y:S02]  /*0b90*/  ISETP.GE.U32.AND P0, PT, R0, R11, PT ;  /* 0x0000000b0000720c */ /* 0x000fe40003f06070 */
[----:B------:R-:W-:-:S04]  /*0ba0*/  LOP3.LUT R0, R14, R15, RZ, 0x3c, !PT ;  /* 0x0000000f0e007212 */ /* 0x000fc800078e3cff */
[----:B------:R-:W-:Y:S01]  /*0bb0*/  ISETP.GE.AND P2, PT, R0, RZ, PT ;  /* 0x000000ff0000720c */ /* 0x000fe20003f46270 */
[----:B-1----:R-:W-:-:S04]  /*0bc0*/  VIADD R4, R7, 0xffffffe ;  /* 0x0ffffffe07047836 */ /* 0x002fc80000000000 */
[----:B------:R1:W3:Y:S02]  /*0bd0*/  F2I.FTZ.U32.TRUNC.NTZ R5, R4 ;  /* 0x0000000400057305 */ /* 0x0002e4000021f000 */
[----:B------:R-:W-:Y:S02]  /*0be0*/  @P0 VIADD R2, R2, 0x1 ;  /* 0x0000000102020836 */ /* 0x000fe40000000000 */
[----:B--2---:R-:W-:Y:S02]  /*0bf0*/  VIADD R10, R6, 0xffffffe ;  /* 0x0ffffffe060a7836 */ /* 0x004fe40000000000 */
[----:B------:R-:W-:Y:S02]  /*0c00*/  IMAD.MOV.U32 R16, RZ, RZ, R2 ;  /* 0x000000ffff107224 */ /* 0x000fe400078e0002 */
[----:B------:R-:W2:Y:S01]  /*0c10*/  F2I.FTZ.U32.TRUNC.NTZ R11, R10 ;  /* 0x0000000a000b7305 */ /* 0x000ea2000021f000 */
[----:B------:R-:W-:Y:S02]  /*0c20*/  IMAD.SHL.U32 R6, R60, 0x80, RZ ;  /* 0x000000803c067824 */ /* 0x000fe400078e00ff */
[----:B------:R-:W-:Y:S01]  /*0c30*/  @!P2 IMAD.MOV R16, RZ, RZ, -R16 ;  /* 0x000000ffff10a224 */ /* 0x000fe200078e0a10 */
[----:B------:R-:W-:Y:S01]  /*0c40*/  @!P1 LOP3.LUT R16, RZ, R15, RZ, 0x33, !PT ;  /* 0x0000000fff109212 */ /* 0x000fe200078e33ff */
[----:B-1----:R-:W-:-:S02]  /*0c50*/  IMAD.MOV.U32 R4, RZ, RZ, RZ ;  /* 0x000000ffff047224 */ /* 0x002fc400078e00ff */
[--C-:B---3--:R-:W-:Y:S02]  /*0c60*/  IMAD.MOV R2, RZ, RZ, -R5.reuse ;  /* 0x000000ffff027224 */ /* 0x108fe400078e0a05 */
[----:B------:R-:W-:Y:S02]  /*0c70*/  IMAD.MOV R0, RZ, RZ, -R16 ;  /* 0x000000ffff007224 */ /* 0x000fe400078e0a10 */
[----:B------:R-:W-:Y:S02]  /*0c80*/  IMAD R7, R2, R3, RZ ;  /* 0x0000000302077224 */ /* 0x000fe400078e02ff */
[----:B------:R-:W-:Y:S02]  /*0c90*/  IMAD R0, R15, R0, R14 ;  /* 0x000000000f007224 */ /* 0x000fe400078e020e */
[----:B------:R-:W-:Y:S01]  /*0ca0*/  IMAD.HI.U32 R4, R5, R7, R4 ;  /* 0x0000000705047227 */ /* 0x000fe200078e0004 */
[----:B------:R-:W-:-:S03]  /*0cb0*/  LOP3.LUT R5, R6, 0x80, RZ, 0xc0, !PT ;  /* 0x0000008006057812 */ /* 0x000fc600078ec0ff */
[----:B------:R-:W-:Y:S01]  /*0cc0*/  IMAD.IADD R2, R13, 0x1, R0 ;  /* 0x000000010d027824 */ /* 0x000fe200078e0200 */
[----:B------:R-:W-:Y:S01]  /*0cd0*/  MOV R13, 0x400 ;  /* 0x00000400000d7802 */ /* 0x000fe20000000f00 */
[----:B------:R-:W-:Y:S02]  /*0ce0*/  IMAD.SHL.U32 R7, R60, 0x40, RZ ;  /* 0x000000403c077824 */ /* 0x000fe400078e00ff */
[----:B------:R-:W-:Y:S01]  /*0cf0*/  IMAD.SHL.U32 R0, R16, 0x80, RZ ;  /* 0x0000008010007824 */ /* 0x000fe200078e00ff */
[----:B------:R-:W-:Y:S01]  /*0d00*/  SHF.R.U32.HI R16, RZ, 0x5, R17 ;  /* 0x00000005ff107819 */ /* 0x000fe20000011611 */
[----:B--2---:R-:W-:Y:S01]  /*0d10*/  IMAD.MOV R10, RZ, RZ, -R11 ;  /* 0x000000ffff0a7224 */ /* 0x004fe200078e0a0b */
[----:B------:R-:W-:Y:S01]  /*0d20*/  R2UR UR6, R13 ;  /* 0x000000000d0672ca */ /* 0x000fe200000e0000 */
[----:B------:R-:W-:Y:S01]  /*0d30*/  IMAD R2, R2, 0x100, R5 ;  /* 0x0000010002027824 */ /* 0x000fe200078e0205 */
[----:B------:R-:W-:Y:S01]  /*0d40*/  LOP3.LUT R6, R0, 0x40, R7, 0xf8, !PT ;  /* 0x0000004000067812 */ /* 0x000fe200078ef807 */
[----:B------:R-:W-:-:S02]  /*0d50*/  IMAD.MOV.U32 R5, RZ, RZ, R10 ;  /* 0x000000ffff057224 */ /* 0x000fc400078e000a */
[----:B------:R-:W-:Y:S01]  /*0d60*/  IMAD.MOV.U32 R10, RZ, RZ, RZ ;  /* 0x000000ffff0a7224 */ /* 0x000fe200078e00ff */
[C---:B------:R-:W-:Y:S01]  /*0d70*/  LOP3.LUT R15, R6.reuse, 0x3f, RZ, 0xfc, !PT ;  /* 0x0000003f060f7812 */ /* 0x040fe200078efcff */
[----:B------:R-:W-:Y:S01]  /*0d80*/  IMAD.IADD R61, R73, 0x1, R2 ;  /* 0x00000001493d7824 */ /* 0x000fe200078e0202 */
[----:B------:R-:W-:Y:S01]  /*0d90*/  IABS R141, R6 ;  /* 0x00000006008d7213 */ /* 0x000fe20000000000 */
[----:B------:R-:W-:Y:S01]  /*0da0*/  IMAD R5, R5, R12, RZ ;  /* 0x0000000c05057224 */ /* 0x000fe200078e02ff */
[----:B------:R-:W-:Y:S02]  /*0db0*/  IABS R2, R15 ;  /* 0x0000000f00027213 */ /* 0x000fe40000000000 */
[----:B------:R-:W-:Y:S01]  /*0dc0*/  IABS R7, R61 ;  /* 0x0000003d00077213 */ /* 0x000fe20000000000 */
[----:B------:R-:W-:Y:S01]  /*0dd0*/  IMAD.HI.U32 R10, R11, R5, R10 ;  /* 0x000000050b0a7227 */ /* 0x000fe200078e000a */
[C---:B------:R-:W-:Y:S01]  /*0de0*/  LOP3.LUT R13, R6.reuse, 0x3, RZ, 0xfc, !PT ;  /* 0x00000003060d7812 */ /* 0x040fe200078efcff */
[----:B0-----:R-:W-:Y:S01]  /*0df0*/  ULEA UR6, UR4, UR6, 0x18 ;  /* 0x0000000604067291 */ /* 0x001fe2000f8ec0ff */
[----:B------:R-:W-:Y:S01]  /*0e00*/  LOP3.LUT R17, R6, 0x1e, RZ, 0xfc, !PT ;  /* 0x0000001e06117812 */ /* 0x000fe200078efcff */
[----:B------:R-:W-:Y:S01]  /*0e10*/  IMAD.MOV.U32 R11, RZ, RZ, R2 ;  /* 0x000000ffff0b7224 */ /* 0x000fe200078e0002 */
[----:B------:R-:W-:Y:S01]  /*0e20*/  IABS R147, R13 ;  /* 0x0000000d00937213 */ /* 0x000fe20000000000 */
[----:B------:R-:W-:Y:S01]  /*0e30*/  IMAD.HI.U32 R10, R10, R7, RZ ;  /* 0x000000070a0a7227 */ /* 0x000fe200078e00ff */
[----:B------:R-:W-:Y:S01]  /*0e40*/  ISETP.GE.AND P5, PT, R13, RZ, PT ;  /* 0x000000ff0d00720c */ /* 0x000fe20003fa6270 */
[----:B------:R-:W-:Y:S01]  /*0e50*/  STL [R1+0x5b4], R61 ;  /* 0x0005b43d01007387 */ /* 0x000fe20000100800 */
[----:B------:R-:W-:Y:S01]  /*0e60*/  LOP3.LUT R13, R6, 0x6, RZ, 0xfc, !PT ;  /* 0x00000006060d7812 */ /* 0x000fe200078efcff */
[----:B------:R-:W-:Y:S01]  /*0e70*/  IMAD.HI.U32 R5, R4, R11, RZ ;  /* 0x0000000b04057227 */ /* 0x000fe200078e00ff */
[----:B------:R-:W-:Y:S01]  /*0e80*/  LOP3.LUT R19, R6, 0x20, RZ, 0xfc, !PT ;  /* 0x0000002006137812 */ /* 0x000fe200078efcff */
[----:B------:R-:W0:Y:S01]  /*0e90*/  LDCU UR4, c[0x0][0x3a4] ;  /* 0x00007480ff0477ac */ /* 0x000e220008000800 */
[----:B------:R-:W-:Y:S01]  /*0ea0*/  IABS R153, R13 ;  /* 0x0000000d00997213 */ /* 0x000fe20000000000 */
[----:B------:R-:W-:Y:S01]  /*0eb0*/  IMAD.HI.U32 R2, R4, R141, RZ ;  /* 0x0000008d04027227 */ /* 0x000fe200078e00ff */
[----:B------:R-:W-:-:S02]  /*0ec0*/  LOP3.LUT R20, R6, 0x21, RZ, 0xfc, !PT ;  /* 0x0000002106147812 */ /* 0x000fc400078efcff */
[C---:B------:R-:W-:Y:S01]  /*0ed0*/  LOP3.LUT R21, R6.reuse, 0x22, RZ, 0xfc, !PT ;  /* 0x0000002206157812 */ /* 0x040fe200078efcff */
[----:B------:R-:W-:Y:S01]  /*0ee0*/  IMAD.MOV R10, RZ, RZ, -R10 ;  /* 0x000000ffff0a7224 */ /* 0x000fe200078e0a0a */
[C---:B------:R-:W-:Y:S01]  /*0ef0*/  LOP3.LUT R22, R6.reuse, 0x24, RZ, 0xfc, !PT ;  /* 0x0000002406167812 */ /* 0x040fe200078efcff */
[----:B------:R-:W-:Y:S01]  /*0f00*/  IMAD.MOV R14, RZ, RZ, -R5 ;  /* 0x000000ffff0e7224 */ /* 0x000fe200078e0a05 */
[----:B------:R-:W-:Y:S01]  /*0f10*/  IABS R18, R21 ;  /* 0x0000001500127213 */ /* 0x000fe20000000000 */
[----:B------:R-:W-:Y:S01]  /*0f20*/  IMAD.MOV R2, RZ, RZ, -R2 ;  /* 0x000000ffff027224 */ /* 0x000fe200078e0a02 */
[----:B------:R-:W-:Y:S01]  /*0f30*/  LOP3.LUT R26, R6, 0x28, RZ, 0xfc, !PT ;  /* 0x00000028061a7812 */ /* 0x000fe200078efcff */
[----:B------:R-:W-:Y:S01]  /*0f40*/  IMAD R5, R12, R10, R7 ;  /* 0x0000000a0c057224 */ /* 0x000fe200078e0207 */
[C---:B------:R-:W-:Y:S01]  /*0f50*/  LOP3.LUT R7, R6.reuse, 0x1, RZ, 0xfc, !PT ;  /* 0x0000000106077812 */ /* 0x040fe200078efcff */
[C---:B------:R-:W-:Y:S01]  /*0f60*/  IMAD R141, R3.reuse, R2, R141 ;  /* 0x00000002038d7224 */ /* 0x040fe200078e028d */
[----:B------:R-:W-:Y:S01]  /*0f70*/  LOP3.LUT R25, R6, 0x27, RZ, 0xfc, !PT ;  /* 0x0000002706197812 */ /* 0x000fe200078efcff */
[C---:B------:R-:W-:Y:S01]  /*0f80*/  IMAD R10, R3.reuse, R14, R11 ;  /* 0x0000000e030a7224 */ /* 0x040fe200078e020b */
[----:B------:R-:W-:Y:S01]  /*0f90*/  ISETP.GT.U32.AND P0, PT, R12, R5, PT ;  /* 0x000000050c00720c */ /* 0x000fe20003f04070 */
[----:B------:R-:W-:Y:S01]  /*0fa0*/  IMAD.SHL.U32 R2, R16, 0x200000, RZ ;  /* 0x0020000010027824 */ /* 0x000fe200078e00ff */
[----:B------:R-:W-:-:S02]  /*0fb0*/  ISETP.GT.U32.AND P1, PT, R3, R141, PT ;  /* 0x0000008d0300720c */ /* 0x000fc40003f24070 */
[----:B------:R-:W-:Y:S02]  /*0fc0*/  ISETP.GT.U32.AND P2, PT, R3, R10, PT ;  /* 0x0000000a0300720c */ /* 0x000fe40003f44070 */
[----:B------:R-:W-:Y:S02]  /*0fd0*/  LOP3.LUT R2, R2, 0x600000, RZ, 0xc0, !PT ;  /* 0x0060000002027812 */ /* 0x000fe400078ec0ff */
[----:B------:R-:W-:Y:S02]  /*0fe0*/  IABS R143, R7 ;  /* 0x00000007008f7213 */ /* 0x000fe40000000000 */
[----:B------:R-:W-:Y:S02]  /*0ff0*/  LOP3.LUT R11, R6, 0x2, RZ, 0xfc, !PT ;  /* 0x00000002060b7812 */ /* 0x000fe400078efcff */
[----:B------:R-:W-:Y:S01]  /*1000*/  R2UR UR7, R2 ;  /* 0x00000000020772ca */ /* 0x000fe200000e0000 */
[----:B------:R-:W-:Y:S01]  /*1010*/  @!P0 IMAD.IADD R5, R5, 0x1, -R12 ;  /* 0x0000000105058824 */ /* 0x000fe200078e0a0c */
[----:B------:R-:W-:Y:S01]  /*1020*/  IABS R145, R11 ;  /* 0x0000000b00917213 */ /* 0x000fe20000000000 */
[----:B------:R-:W-:Y:S01]  /*1030*/  IMAD.HI.U32 R2, R4, R143, RZ ;  /* 0x0000008f04027227 */ /* 0x000fe200078e00ff */
[----:B------:R-:W-:-:S02]  /*1040*/  ISETP.GE.AND P3, PT, R7, RZ, PT ;  /* 0x000000ff0700720c */ /* 0x000fc40003f66270 */
[----:B------:R-:W-:Y:S01]  /*1050*/  ISETP.GE.AND P4, PT, R11, RZ, PT ;  /* 0x000000ff0b00720c */ /* 0x000fe20003f86270 */
[--C-:B------:R-:W-:Y:S01]  /*1060*/  @!P2 IMAD.IADD R10, R10, 0x1, -R3.reuse ;  /* 0x000000010a0aa824 */ /* 0x100fe200078e0a03 */
[----:B------:R-:W-:Y:S01]  /*1070*/  ISETP.GT.U32.AND P2, PT, R12, R5, PT ;  /* 0x000000050c00720c */ /* 0x000fe20003f44070 */
[----:B------:R-:W-:Y:S01]  /*1080*/  @!P1 IMAD.IADD R141, R141, 0x1, -R3 ;  /* 0x000000018d8d9824 */ /* 0x000fe200078e0a03 */
[----:B------:R-:W-:Y:S01]  /*1090*/  LOP3.LUT R11, R6, 0x5, RZ, 0xfc, !PT ;  /* 0x00000005060b7812 */ /* 0x000fe200078efcff */
[----:B------:R-:W-:Y:S01]  /*10a0*/  IMAD.MOV R14, RZ, RZ, -R2 ;  /* 0x000000ffff0e7224 */ /* 0x000fe200078e0a02 */
[C---:B------:R-:W-:Y:S01]  /*10b0*/  ISETP.GT.U32.AND P1, PT, R3.reuse, R10, PT ;  /* 0x0000000a0300720c */ /* 0x040fe20003f24070 */
[----:B------:R-:W-:Y:S01]  /*10c0*/  IMAD.HI.U32 R7, R4, R145, RZ ;  /* 0x0000009104077227 */ /* 0x000fe200078e00ff */
[C---:B------:R-:W-:Y:S02]  /*10d0*/  ISETP.GT.U32.AND P6, PT, R3.reuse, R141, PT ;  /* 0x0000008d0300720c */ /* 0x040fe40003fc4070 */
[----:B------:R-:W-:Y:S01]  /*10e0*/  IABS R151, R11 ;  /* 0x0000000b00977213 */ /* 0x000fe20000000000 */
[----:B------:R-:W-:Y:S01]  /*10f0*/  IMAD R143, R3, R14, R143 ;  /* 0x0000000e038f7224 */ /* 0x000fe200078e028f */
[----:B------:R-:W-:Y:S01]  /*1100*/  LOP3.LUT R16, R6, 0x1d, RZ, 0xfc, !PT ;  /* 0x0000001d06107812 */ /* 0x000fe200078efcff */
[----:B------:R-:W-:Y:S01]  /*1110*/  IMAD.HI.U32 R2, R4, R147, RZ ;  /* 0x0000009304027227 */ /* 0x000fe200078e00ff */
[----:B------:R-:W-:-:S02]  /*1120*/  IABS R24, R26 ;  /* 0x0000001a00187213 */ /* 0x000fc40000000000 */
[C---:B------:R-:W-:Y:S01]  /*1130*/  ISETP.GT.U32.AND P0, PT, R3.reuse, R143, PT ;  /* 0x0000008f0300720c */ /* 0x040fe20003f04070 */
[----:B------:R-:W-:Y:S01]  /*1140*/  IMAD.MOV R14, RZ, RZ, -R7 ;  /* 0x000000ffff0e7224 */ /* 0x000fe200078e0a07 */
[C---:B------:R-:W-:Y:S01]  /*1150*/  LOP3.LUT R7, R6.reuse, 0x4, RZ, 0xfc, !PT ;  /* 0x0000000406077812 */ /* 0x040fe200078efcff */
[----:B------:R-:W-:Y:S01]  /*1160*/  IMAD.MOV R2, RZ, RZ, -R2 ;  /* 0x000000ffff027224 */ /* 0x000fe200078e0a02 */
[----:B------:R-:W-:Y:S01]  /*1170*/  IABS R23, R25 ;  /* 0x0000001900177213 */ /* 0x000fe20000000000 */
[C---:B------:R-:W-:Y:S01]  /*1180*/  IMAD R145, R3.reuse, R14, R145 ;  /* 0x0000000e03917224 */ /* 0x040fe200078e0291 */
[----:B------:R-:W-:Y:S01]  /*1190*/  IABS R149, R7 ;  /* 0x0000000700957213 */ /* 0x000fe20000000000 */
[----:B------:R-:W-:Y:S01]  /*11a0*/  IMAD R147, R3, R2, R147 ;  /* 0x0000000203937224 */ /* 0x000fe200078e0293 */
[----:B------:R-:W-:Y:S01]  /*11b0*/  LOP3.LUT R14, R6, 0x8, RZ, 0xfc, !PT ;  /* 0x00000008060e7812 */ /* 0x000fe200078efcff */
[----:B------:R-:W-:Y:S01]  /*11c0*/  @!P2 IMAD.IADD R5, R5, 0x1, -R12 ;  /* 0x000000010505a824 */ /* 0x000fe200078e0a0c */
[----:B------:R-:W-:Y:S01]  /*11d0*/  ISETP.GT.U32.AND P2, PT, R3, R145, PT ;  /* 0x000000910300720c */ /* 0x000fe20003f44070 */
[----:B------:R-:W-:Y:S01]  /*11e0*/  @!P6 IMAD.IADD R141, R141, 0x1, -R3 ;  /* 0x000000018d8de824 */ /* 0x000fe200078e0a03 */
[----:B------:R-:W-:Y:S01]  /*11f0*/  ISETP.GT.U32.AND P6, PT, R3, R147, PT ;  /* 0x000000930300720c */ /* 0x000fe20003fc4070 */
[----:B------:R-:W-:Y:S01]  /*1200*/  IMAD.HI.U32 R2, R4, R149, RZ ;  /* 0x0000009504027227 */ /* 0x000fe200078e00ff */
[----:B------:R-:W-:-:S02]  /*1210*/  IABS R157, R14 ;  /* 0x0000000e009d7213 */ /* 0x000fc40000000000 */
[C---:B------:R-:W-:Y:S01]  /*1220*/  LOP3.LUT R28, R6.reuse, 0x29, RZ, 0xfc, !PT ;  /* 0x00000029061c7812 */ /* 0x040fe200078efcff */
[----:B------:R-:W-:Y:S01]  /*1230*/  IMAD.MOV R12, RZ, RZ, -R2 ;  /* 0x000000ffff0c7224 */ /* 0x000fe200078e0a02 */
[----:B------:R-:W-:Y:S01]  /*1240*/  LOP3.LUT R29, R6, 0x2a, RZ, 0xfc, !PT ;  /* 0x0000002a061d7812 */ /* 0x000fe200078efcff */
[----:B------:R-:W-:Y:S01]  /*1250*/  IMAD.HI.U32 R2, R4, R151, RZ ;  /* 0x0000009704027227 */ /* 0x000fe200078e00ff */
[C---:B------:R-:W-:Y:S02]  /*1260*/  LOP3.LUT R30, R6.reuse, 0x2b, RZ, 0xfc, !PT ;  /* 0x0000002b061e7812 */ /* 0x040fe400078efcff */
[----:B------:R-:W-:Y:S01]  /*1270*/  LOP3.LUT R32, R6, 0x2f, RZ, 0xfc, !PT ;  /* 0x0000002f06207812 */ /* 0x000fe200078efcff */
[--C-:B------:R-:W-:Y:S01]  /*1280*/  @!P2 IMAD.IADD R145, R145, 0x1, -R3.reuse ;  /* 0x000000019191a824 */ /* 0x100fe200078e0a03 */
[----:B------:R-:W-:Y:S01]  /*1290*/  IABS R27, R30 ;  /* 0x0000001e001b7213 */ /* 0x000fe20000000000 */
[--C-:B------:R-:W-:Y:S01]  /*12a0*/  @!P6 IMAD.IADD R147, R147, 0x1, -R3.reuse ;  /* 0x000000019393e824 */ /* 0x100fe200078e0a03 */
[----:B------:R-:W-:Y:S01]  /*12b0*/  IABS R33, R32 ;  /* 0x0000002000217213 */ /* 0x000fe20000000000 */
[--C-:B------:R-:W-:Y:S01]  /*12c0*/  @!P1 IMAD.IADD R10, R10, 0x1, -R3.reuse ;  /* 0x000000010a0a9824 */ /* 0x100fe200078e0a03 */
[----:B------:R-:W-:Y:S01]  /*12d0*/  ISETP.GT.U32.AND P6, PT, R3, R145, PT ;  /* 0x000000910300720c */ /* 0x000fe20003fc4070 */
[----:B------:R-:W-:Y:S01]  /*12e0*/  @!P0 IMAD.IADD R143, R143, 0x1, -R3 ;  /* 0x000000018f8f8824 */ /* 0x000fe200078e0a03 */
[C---:B------:R-:W-:Y:S01]  /*12f0*/  ISETP.GE.AND P1, PT, R6.reuse, RZ, PT ;  /* 0x000000ff0600720c */ /* 0x040fe20003f26270 */
[----:B------:R-:W-:Y:S01]  /*1300*/  IMAD.MOV R2, RZ, RZ, -R2 ;  /* 0x000000ffff027224 */ /* 0x000fe200078e0a02 */
[----:B------:R-:W-:Y:S01]  /*1310*/  ISETP.GE.AND P0, PT, R15, RZ, PT ;  /* 0x000000ff0f00720c */ /* 0x000fe20003f06270 */
[C---:B------:R-:W-:Y:S01]  /*1320*/  IMAD R149, R3.reuse, R12, R149 ;  /* 0x0000000c03957224 */ /* 0x040fe200078e0295 */
[C---:B------:R-:W-:Y:S01]  /*1330*/  ISETP.GT.U32.AND P2, PT, R3.reuse, R143, PT ;  /* 0x0000008f0300720c */ /* 0x040fe20003f44070 */
[----:B------:R-:W-:Y:S01]  /*1340*/  IMAD R151, R3, R2, R151 ;  /* 0x0000000203977224 */ /* 0x000fe200078e0297 */
[----:B------:R-:W-:Y:S01]  /*1350*/  LOP3.LUT R12, R6, 0x7, RZ, 0xfc, !PT ;  /* 0x00000007060c7812 */ /* 0x000fe200078efcff */
[----:B------:R-:W-:Y:S01]  /*1360*/  IMAD.HI.U32 R2, R4, R153, RZ ;  /* 0x0000009904027227 */ /* 0x000fe200078e00ff */
[----:B------:R-:W-:-:S02]  /*1370*/  LOP3.LUT R15, R6, 0x17, RZ, 0xfc, !PT ;  /* 0x00000017060f7812 */ /* 0x000fc400078efcff */
[----:B------:R-:W-:Y:S01]  /*1380*/  IABS R155, R12 ;  /* 0x0000000c009b7213 */ /* 0x000fe20000000000 */
[----:B------:R-:W-:Y:S01]  /*1390*/  @!P6 IMAD.IADD R145, R145, 0x1, -R3 ;  /* 0x000000019191e824 */ /* 0x000fe200078e0a03 */
[C---:B------:R-:W-:Y:S01]  /*13a0*/  ISETP.GT.U32.AND P6, PT, R3.reuse, R151, PT ;  /* 0x000000970300720c */ /* 0x040fe20003fc4070 */
[----:B------:R-:W-:Y:S01]  /*13b0*/  @!P1 IMAD.MOV R141, RZ, RZ, -R141 ;  /* 0x000000ffff8d9224 */ /* 0x000fe200078e0a8d */
[----:B------:R-:W-:Y:S01]  /*13c0*/  ISETP.GT.U32.AND P1, PT, R3, R147, PT ;  /* 0x000000930300720c */ /* 0x000fe20003f24070 */
[----:B------:R-:W-:Y:S01]  /*13d0*/  IMAD.MOV R2, RZ, RZ, -R2 ;  /* 0x000000ffff027224 */ /* 0x000fe200078e0a02 */
[----:B------:R-:W-:Y:S01]  /*13e0*/  IABS R156, R15 ;  /* 0x0000000f009c7213 */ /* 0x000fe20000000000 */
[----:B------:R-:W-:Y:S01]  /*13f0*/  @!P2 IMAD.IADD R143, R143, 0x1, -R3 ;  /* 0x000000018f8fa824 */ /* 0x000fe200078e0a03 */
[C---:B------:R-:W-:Y:S01]  /*1400*/  ISETP.GT.U32.AND P2, PT, R3.reuse, R149, PT ;  /* 0x000000950300720c */ /* 0x040fe20003f44070 */
[C---:B------:R-:W-:Y:S01]  /*1410*/  IMAD R153, R3.reuse, R2, R153 ;  /* 0x0000000203997224 */ /* 0x040fe200078e0299 */
[C---:B------:R-:W-:Y:S01]  /*1420*/  LOP3.LUT R37, R6.reuse, 0x30, RZ, 0xfc, !PT ;  /* 0x0000003006257812 */ /* 0x040fe200078efcff */
[----:B------:R-:W-:Y:S01]  /*1430*/  IMAD.MOV.U32 R2, RZ, RZ, R10 ;  /* 0x000000ffff027224 */ /* 0x000fe200078e000a */
[----:B------:R-:W-:Y:S01]  /*1440*/  LOP3.LUT R39, R6, 0x33, RZ, 0xfc, !PT ;  /* 0x0000003306277812 */ /* 0x000fe200078efcff */
[----:B------:R-:W-:Y:S01]  /*1450*/  @!P3 IMAD.MOV R143, RZ, RZ, -R143 ;  /* 0x000000ffff8fb224 */ /* 0x000fe200078e0a8f */
[----:B------:R-:W-:Y:S01]  /*1460*/  ISETP.GT.U32.AND P3, PT, R3, R153, PT ;  /* 0x000000990300720c */ /* 0x000fe20003f64070 */
[--C-:B------:R-:W-:Y:S01]  /*1470*/  @!P6 IMAD.IADD R151, R151, 0x1, -R3.reuse ;  /* 0x000000019797e824 */ /* 0x100fe200078e0a03 */
[----:B------:R-:W-:Y:S01]  /*1480*/  IABS R35, R37 ;  /* 0x0000002500237213 */ /* 0x000fe20000000000 */
[----:B------:R-:W-:Y:S01]  /*1490*/  @!P1 IMAD.IADD R147, R147, 0x1, -R3 ;  /* 0x0000000193939824 */ /* 0x000fe200078e0a03 */
[----:B------:R-:W-:Y:S01]  /*14a0*/  ISETP.GE.AND P1, PT, R7, RZ, PT ;  /* 0x000000ff0700720c */ /* 0x000fe20003f26270 */
[----:B------:R-:W-:Y:S01]  /*14b0*/  IMAD.HI.U32 R7, R4, R155, RZ ;  /* 0x0000009b04077227 */ /* 0x000fe200078e00ff */
[----:B------:R-:W-:-:S02]  /*14c0*/  ISETP.GT.U32.AND P6, PT, R3, R151, PT ;  /* 0x000000970300720c */ /* 0x000fc40003fc4070 */
[----:B------:R-:W-:Y:S01]  /*14d0*/  IABS R38, R39 ;  /* 0x0000002700267213 */ /* 0x000fe20000000000 */
[----:B------:R-:W-:Y:S01]  /*14e0*/  @!P2 IMAD.IADD R149, R149, 0x1, -R3 ;  /* 0x000000019595a824 */ /* 0x000fe200078e0a03 */
[----:B------:R-:W-:Y:S01]  /*14f0*/  ISETP.GE.AND P2, PT, R11, RZ, PT ;  /* 0x000000ff0b00720c */ /* 0x000fe20003f46270 */
[----:B------:R-:W-:Y:S01]  /*1500*/  IMAD.MOV R10, RZ, RZ, -R7 ;  /* 0x000000ffff0a7224 */ /* 0x000fe200078e0a07 */
[----:B------:R-:W-:Y:S01]  /*1510*/  LOP3.LUT R11, R6, 0x9, RZ, 0xfc, !PT ;  /* 0x00000009060b7812 */ /* 0x000fe200078efcff */
[----:B------:R-:W-:Y:S01]  /*1520*/  @!P0 IMAD.MOV R2, RZ, RZ, -R2 ;  /* 0x000000ffff028224 */ /* 0x000fe200078e0a02 */
[C---:B------:R-:W-:Y:S01]  /*1530*/  ISETP.GT.U32.AND P0, PT, R3.reuse, R149, PT ;  /* 0x000000950300720c */ /* 0x040fe20003f04070 */
[----:B------:R-:W-:Y:S01]  /*1540*/  IMAD R155, R3, R10, R155 ;  /* 0x0000000a039b7224 */ /* 0x000fe200078e029b */
[----:B------:R-:W-:Y:S01]  /*1550*/  IABS R159, R11 ;  /* 0x0000000b009f7213 */ /* 0x000fe20000000000 */
[----:B------:R-:W-:Y:S01]  /*1560*/  IMAD.HI.U32 R7, R4, R157, RZ ;  /* 0x0000009d04077227 */ /* 0x000fe200078e00ff */
[----:B------:R-:W-:-:S02]  /*1570*/  LOP3.LUT R43, R6, 0x35, RZ, 0xfc, !PT ;  /* 0x00000035062b7812 */ /* 0x000fc400078efcff */
[----:B------:R-:W-:Y:S01]  /*1580*/  LOP3.LUT R45, R6, 0x36, RZ, 0xfc, !PT ;  /* 0x00000036062d7812 */ /* 0x000fe200078efcff */
[----:B------:R-:W-:Y:S01]  /*1590*/  @!P6 IMAD.IADD R151, R151, 0x1, -R3 ;  /* 0x000000019797e824 */ /* 0x000fe200078e0a03 */
[----:B------:R-:W-:Y:S01]  /*15a0*/  ISETP.GT.U32.AND P6, PT, R3, R155, PT ;  /* 0x0000009b0300720c */ /* 0x000fe20003fc4070 */
[----:B------:R-:W-:Y:S01]  /*15b0*/  IMAD.MOV R10, RZ, RZ, -R7 ;  /* 0x000000ffff0a7224 */ /* 0x000fe200078e0a07 */
[----:B------:R-:W-:Y:S01]  /*15c0*/  IABS R42, R43 ;  /* 0x0000002b002a7213 */ /* 0x000fe20000000000 */
[----:B------:R-:W-:Y:S01]  /*15d0*/  IMAD.HI.U32 R7, R4, R159, RZ ;  /* 0x0000009f04077227 */ /* 0x000fe200078e00ff */
[----:B------:R-:W-:Y:S02]  /*15e0*/  IABS R44, R45 ;  /* 0x0000002d002c7213 */ /* 0x000fe40000000000 */
[----:B------:R-:W-:Y:S01]  /*15f0*/  LOP3.LUT R41, R6, 0x34, RZ, 0xfc, !PT ;  /* 0x0000003406297812 */ /* 0x000fe200078efcff */
[----:B------:R-:W-:Y:S01]  /*1600*/  @!P0 IMAD.IADD R149, R149, 0x1, -R3 ;  /* 0x0000000195958824 */ /* 0x000fe200078e0a03 */
[----:B------:R-:W-:Y:S01]  /*1610*/  ISETP.GE.AND P0, PT, R14, RZ, PT ;  /* 0x000000ff0e00720c */ /* 0x000fe20003f06270 */
[----:B------:R-:W-:Y:S01]  /*1620*/  @!P5 IMAD.MOV R147, RZ, RZ, -R147 ;  /* 0x000000ffff93d224 */ /* 0x000fe200078e0a93 */
[----:B------:R-:W-:Y:S01]  /*1630*/  ISETP.GE.AND P5, PT, R12, RZ, PT ;  /* 0x000000ff0c00720c */ /* 0x000fe20003fa6270 */
[----:B------:R-:W-:Y:S01]  /*1640*/  @!P1 IMAD.MOV R149, RZ, RZ, -R149 ;  /* 0x000000ffff959224 */ /* 0x000fe200078e0a95 */
[----:B------:R-:W-:Y:S01]  /*1650*/  ISETP.GE.AND P1, PT, R11, RZ, PT ;  /* 0x000000ff0b00720c */ /* 0x000fe20003f26270 */
[--C-:B------:R-:W-:Y:S01]  /*1660*/  @!P6 IMAD.IADD R155, R155, 0x1, -R3.reuse ;  /* 0x000000019b9be824 */ /* 0x100fe200078e0a03 */
[C---:B------:R-:W-:Y:S01]  /*1670*/  LOP3.LUT R11, R6.reuse, 0xa, RZ, 0xfc, !PT ;  /* 0x0000000a060b7812 */ /* 0x040fe200078efcff */
[----:B------:R-:W-:Y:S01]  /*1680*/  @!P3 IMAD.IADD R153, R153, 0x1, -R3 ;  /* 0x000000019999b824 */ /* 0x000fe200078e0a03 */
[----:B------:R-:W-:Y:S01]  /*1690*/  LOP3.LUT R12, R6, 0xb, RZ, 0xfc, !PT ;  /* 0x0000000b060c7812 */ /* 0x000fe200078efcff */
[C---:B------:R-:W-:Y:S01]  /*16a0*/  IMAD R157, R3.reuse, R10, R157 ;  /* 0x0000000a039d7224 */ /* 0x040fe200078e029d */
[----:B------:R-:W-:Y:S01]  /*16b0*/  IABS R161, R11 ;  /* 0x0000000b00a17213 */ /* 0x000fe20000000000 */
[----:B------:R-:W-:Y:S01]  /*16c0*/  IMAD.MOV R10, RZ, RZ, -R7 ;  /* 0x000000ffff0a7224 */ /* 0x000fe200078e0a07 */
[C---:B------:R-:W-:Y:S01]  /*16d0*/  ISETP.GT.U32.AND P6, PT, R3.reuse, R155, PT ;  /* 0x0000009b0300720c */ /* 0x040fe20003fc4070 */
[----:B------:R-:W-:Y:S01]  /*16e0*/  @!P2 IMAD.MOV R151, RZ, RZ, -R151 ;  /* 0x000000ffff97a224 */ /* 0x000fe200078e0a97 */
[C---:B------:R-:W-:Y:S01]  /*16f0*/  ISETP.GT.U32.AND P3, PT, R3.reuse, R153, PT ;  /* 0x000000990300720c */ /* 0x040fe20003f64070 */
[----:B------:R-:W-:Y:S01]  /*1700*/  IMAD.HI.U32 R7, R4, R161, RZ ;  /* 0x000000a104077227 */ /* 0x000fe200078e00ff */
[----:B------:R-:W-:-:S02]  /*1710*/  ISETP.GT.U32.AND P2, PT, R3, R157, PT ;  /* 0x0000009d0300720c */ /* 0x000fc40003f44070 */
[----:B------:R-:W-:Y:S01]  /*1720*/  IABS R163, R12 ;  /* 0x0000000c00a37213 */ /* 0x000fe20000000000 */
[----:B------:R-:W-:Y:S01]  /*1730*/  IMAD R159, R3, R10, R159 ;  /* 0x0000000a039f7224 */ /* 0x000fe200078e029f */
[----:B------:R-:W-:Y:S01]  /*1740*/  LOP3.LUT R14, R6, 0x10, RZ, 0xfc, !PT ;  /* 0x00000010060e7812 */ /* 0x000fe200078efcff */
[----:B------:R-:W-:Y:S01]  /*1750*/  IMAD.MOV R10, RZ, RZ, -R7 ;  /* 0x000000ffff0a7224 */ /* 0x000fe200078e0a07 */
[----:B------:R-:W-:Y:S01]  /*1760*/  IABS R40, R41 ;  /* 0x0000002900287213 */ /* 0x000fe20000000000 */
[----:B------:R-:W-:Y:S01]  /*1770*/  IMAD.HI.U32 R7, R4, R163, RZ ;  /* 0x000000a304077227 */ /* 0x000fe200078e00ff */
[----:B------:R-:W-:Y:S02]  /*1780*/  IABS R142, R14 ;  /* 0x0000000e008e7213 */ /* 0x000fe40000000000 */
[----:B------:R-:W-:Y:S01]  /*1790*/  LOP3.LUT R47, R6, 0x37, RZ, 0xfc, !PT ;  /* 0x00000037062f7812 */ /* 0x000fe200078efcff */
[----:B------:R-:W-:Y:S01]  /*17a0*/  @!P6 IMAD.IADD R155, R155, 0x1, -R3 ;  /* 0x000000019b9be824 */ /* 0x000fe200078e0a03 */
[----:B------:R-:W-:Y:S01]  /*17b0*/  ISETP.GE.AND P6, PT, R12, RZ, PT ;  /* 0x000000ff0c00720c */ /* 0x000fe20003fc6270 */
[----:B------:R-:W-:Y:S01]  /*17c0*/  IMAD R161, R3, R10, R161 ;  /* 0x0000000a03a17224 */ /* 0x000fe200078e02a1 */
[C---:B------:R-:W-:Y:S01]  /*17d0*/  LOP3.LUT R12, R6.reuse, 0xd, RZ, 0xfc, !PT ;  /* 0x0000000d060c7812 */ /* 0x040fe200078efcff */
[----:B------:R-:W-:Y:S01]  /*17e0*/  @!P5 IMAD.MOV R155, RZ, RZ, -R155 ;  /* 0x000000ffff9bd224 */ /* 0x000fe200078e0a9b */
[----:B------:R-:W-:Y:S01]  /*17f0*/  IABS R46, R47 ;  /* 0x0000002f002e7213 */ /* 0x000fe20000000000 */
[----:B------:R-:W-:Y:S01]  /*1800*/  @!P3 IMAD.IADD R153, R153, 0x1, -R3 ;  /* 0x000000019999b824 */ /* 0x000fe200078e0a03 */
[----:B------:R-:W-:Y:S01]  /*1810*/  ISETP.GT.U32.AND P5, PT, R3, R161, PT ;  /* 0x000000a10300720c */ /* 0x000fe20003fa4070 */
[----:B------:R-:W-:Y:S01]  /*1820*/  @!P4 IMAD.MOV R145, RZ, RZ, -R145 ;  /* 0x000000ffff91c224 */ /* 0x000fe200078e0a91 */
[----:B------:R-:W-:Y:S01]  /*1830*/  ISETP.GE.AND P3, PT, R11, RZ, PT ;  /* 0x000000ff0b00720c */ /* 0x000fe20003f66270 */
[----:B------:R-:W-:Y:S01]  /*1840*/  IMAD.MOV R10, RZ, RZ, -R7 ;  /* 0x000000ffff0a7224 */ /* 0x000fe200078e0a07 */
[----:B------:R-:W-:Y:S01]  /*1850*/  LOP3.LUT R11, R6, 0xc, RZ, 0xfc, !PT ;  /* 0x0000000c060b7812 */ /* 0x000fe200078efcff */
[----:B------:R-:W-:Y:S01]  /*1860*/  @!P2 IMAD.IADD R157, R157, 0x1, -R3 ;  /* 0x000000019d9da824 */ /* 0x000fe200078e0a03 */
[----:B------:R-:W-:Y:S01]  /*1870*/  ISETP.GE.AND P4, PT, R13, RZ, PT ;  /* 0x000000ff0d00720c */ /* 0x000fe20003f86270 */
[----:B------:R-:W-:Y:S01]  /*1880*/  IMAD R163, R3, R10, R163 ;  /* 0x0000000a03a37224 */ /* 0x000fe200078e02a3 */
[----:B------:R-:W-:-:S02]  /*1890*/  IABS R165, R11 ;  /* 0x0000000b00a57213 */ /* 0x000fc40000000000 */
[----:B------:R-:W-:Y:S02]  /*18a0*/  IABS R138, R12 ;  /* 0x0000000c008a7213 */ /* 0x000fe40000000000 */
[----:B------:R-:W-:Y:S01]  /*18b0*/  ISETP.GT.U32.AND P2, PT, R3, R157, PT ;  /* 0x0000009d0300720c */ /* 0x000fe20003f44070 */
[----:B------:R-:W-:Y:S01]  /*18c0*/  @!P5 IMAD.IADD R161, R161, 0x1, -R3 ;  /* 0x00000001a1a1d824 */ /* 0x000fe200078e0a03 */
[----:B------:R-:W-:Y:S01]  /*18d0*/  LOP3.LUT R13, R6, 0xf, RZ, 0xfc, !PT ;  /* 0x0000000f060d7812 */ /* 0x000fe200078efcff */
[----:B------:R-:W-:Y:S01]  /*18e0*/  IMAD.HI.U32 R7, R4, R165, RZ ;  /* 0x000000a504077227 */ /* 0x000fe200078e00ff */
[----:B------:R-:W-:Y:S02]  /*18f0*/  LOP3.LUT R49, R6, 0x38, RZ, 0xfc, !PT ;  /* 0x0000003806317812 */ /* 0x000fe400078efcff */
[----:B------:R-:W-:Y:S01]  /*1900*/  ISETP.GT.U32.AND P5, PT, R3, R161, PT ;  /* 0x000000a10300720c */ /* 0x000fe20003fa4070 */
[----:B------:R-:W-:Y:S01]  /*1910*/  IMAD.MOV R10, RZ, RZ, -R7 ;  /* 0x000000ffff0a7224 */ /* 0x000fe200078e0a07 */
[----:B------:R-:W-:Y:S01]  /*1920*/  IABS R140, R13 ;  /* 0x0000000d008c7213 */ /* 0x000fe20000000000 */
[----:B------:R-:W-:Y:S01]  /*1930*/  IMAD.HI.U32 R7, R4, R138, RZ ;  /* 0x0000008a04077227 */ /* 0x000fe200078e00ff */
[----:B------:R-:W-:-:S02]  /*1940*/  IABS R48, R49 ;  /* 0x0000003100307213 */ /* 0x000fc40000000000 */
[C---:B------:R-:W-:Y:S01]  /*1950*/  LOP3.LUT R51, R6.reuse, 0x39, RZ, 0xfc, !PT ;  /* 0x0000003906337812 */ /* 0x040fe200078efcff */
[----:B------:R-:W-:Y:S01]  /*1960*/  IMAD.MOV R7, RZ, RZ, -R7 ;  /* 0x000000ffff077224 */ /* 0x000fe200078e0a07 */
[C---:B------:R-:W-:Y:S01]  /*1970*/  LOP3.LUT R53, R6.reuse, 0x3a, RZ, 0xfc, !PT ;  /* 0x0000003a06357812 */ /* 0x040fe200078efcff */
[----:B------:R-:W-:Y:S01]  /*1980*/  @!P4 IMAD.MOV R153, RZ, RZ, -R153 ;  /* 0x000000ffff99c224 */ /* 0x000fe200078e0a99 */
[C---:B------:R-:W-:Y:S01]  /*1990*/  ISETP.GT.U32.AND P4, PT, R3.reuse, R159, PT ;  /* 0x0000009f0300720c */ /* 0x040fe20003f84070 */
[----:B------:R-:W-:Y:S01]  /*19a0*/  IMAD R138, R3, R7, R138 ;  /* 0x00000007038a7224 */ /* 0x000fe200078e028a */
[----:B------:R-:W-:Y:S01]  /*19b0*/  IABS R50, R51 ;  /* 0x0000003300327213 */ /* 0x000fe20000000000 */
[--C-:B------:R-:W-:Y:S01]  /*19c0*/  @!P5 IMAD.IADD R161, R161, 0x1, -R3.reuse ;  /* 0x00000001a1a1d824 */ /* 0x100fe200078e0a03 */
[C---:B------:R-:W-:Y:S01]  /*19d0*/  LOP3.LUT R55, R6.reuse, 0x3b, RZ, 0xfc, !PT ;  /* 0x0000003b06377812 */ /* 0x040fe200078efcff */
[----:B------:R-:W-:Y:S01]  /*19e0*/  @!P2 IMAD.IADD R157, R157, 0x1, -R3 ;  /* 0x000000019d9da824 */ /* 0x000fe200078e0a03 */
[C---:B------:R-:W-:Y:S01]  /*19f0*/  ISETP.GT.U32.AND P5, PT, R3.reuse, R138, PT ;  /* 0x0000008a0300720c */ /* 0x040fe20003fa4070 */
[----:B------:R-:W-:Y:S01]  /*1a00*/  IMAD R165, R3, R10, R165 ;  /* 0x0000000a03a57224 */ /* 0x000fe200078e02a5 */
[----:B------:R-:W-:Y:S01]  /*1a10*/  ISETP.GE.AND P2, PT, R11, RZ, PT ;  /* 0x000000ff0b00720c */ /* 0x000fe20003f46270 */
[----:B------:R-:W-:Y:S01]  /*1a20*/  @!P0 IMAD.MOV R157, RZ, RZ, -R157 ;  /* 0x000000ffff9d8224 */ /* 0x000fe200078e0a9d */
[----:B------:R-:W-:Y:S01]  /*1a30*/  LOP3.LUT R11, R6, 0xe, RZ, 0xfc, !PT ;  /* 0x0000000e060b7812 */ /* 0x000fe200078efcff */
[----:B------:R-:W-:Y:S01]  /*1a40*/  @!P3 IMAD.MOV R161, RZ, RZ, -R161 ;  /* 0x000000ffffa1b224 */ /* 0x000fe200078e0aa1 */
[----:B------:R-:W-:Y:S01]  /*1a50*/  ISETP.GT.U32.AND P0, PT, R3, R163, PT ;  /* 0x000000a30300720c */ /* 0x000fe20003f04070 */
[----:B------:R-:W-:Y:S01]  /*1a60*/  @!P4 IMAD.IADD R159, R159, 0x1, -R3 ;  /* 0x000000019f9fc824 */ /* 0x000fe200078e0a03 */
[----:B------:R-:W-:-:S02]  /*1a70*/  IABS R139, R11 ;  /* 0x0000000b008b7213 */ /* 0x000fc40000000000 */
[----:B------:R-:W-:Y:S02]  /*1a80*/  ISETP.GE.AND P3, PT, R11, RZ, PT ;  /* 0x000000ff0b00720c */ /* 0x000fe40003f66270 */
[C---:B------:R-:W-:Y:S01]  /*1a90*/  ISETP.GT.U32.AND P4, PT, R3.reuse, R159, PT ;  /* 0x0000009f0300720c */ /* 0x040fe20003f84070 */
[----:B------:R-:W-:Y:S01]  /*1aa0*/  @!P5 IMAD.IADD R138, R138, 0x1, -R3 ;  /* 0x000000018a8ad824 */ /* 0x000fe200078e0a03 */
[----:B------:R-:W-:Y:S01]  /*1ab0*/  LOP3.LUT R11, R6, 0x11, RZ, 0xfc, !PT ;  /* 0x00000011060b7812 */ /* 0x000fe200078efcff */
[----:B------:R-:W-:Y:S01]  /*1ac0*/  IMAD.HI.U32 R7, R4, R139, RZ ;  /* 0x0000008b04077227 */ /* 0x000fe200078e00ff */
[C---:B------:R-:W-:Y:S02]  /*1ad0*/  LOP3.LUT R57, R6.reuse, 0x3c, RZ, 0xfc, !PT ;  /* 0x0000003c06397812 */ /* 0x040fe400078efcff */
[----:B------:R-:W-:Y:S01]  /*1ae0*/  ISETP.GT.U32.AND P5, PT, R3, R138, PT ;  /* 0x0000008a0300720c */ /* 0x000fe20003fa4070 */
[----:B------:R-:W-:Y:S01]  /*1af0*/  IMAD.MOV R10, RZ, RZ, -R7 ;  /* 0x000000ffff0a7224 */ /* 0x000fe200078e0a07 */
[----:B------:R-:W-:Y:S01]  /*1b00*/  IABS R144, R11 ;  /* 0x0000000b00907213 */ /* 0x000fe20000000000 */
[----:B------:R-:W-:Y:S01]  /*1b10*/  @!P0 IMAD.IADD R163, R163, 0x1, -R3 ;  /* 0x00000001a3a38824 */ /* 0x000fe200078e0a03 */
[----:B------:R-:W-:Y:S01]  /*1b20*/  LOP3.LUT R59, R6, 0x3d, RZ, 0xfc, !PT ;  /* 0x0000003d063b7812 */ /* 0x000fe200078efcff */
[----:B------:R-:W-:Y:S01]  /*1b30*/  IMAD.HI.U32 R7, R4, R140, RZ ;  /* 0x0000008c04077227 */ /* 0x000fe200078e00ff */
[----:B------:R-:W-:-:S02]  /*1b40*/  IABS R52, R55 ;  /* 0x0000003700347213 */ /* 0x000fc40000000000 */
[----:B------:R-:W-:Y:S01]  /*1b50*/  ISETP.GT.U32.AND P0, PT, R3, R163, PT ;  /* 0x000000a30300720c */ /* 0x000fe20003f04070 */
[----:B------:R-:W-:Y:S01]  /*1b60*/  IMAD.MOV R7, RZ, RZ, -R7 ;  /* 0x000000ffff077224 */ /* 0x000fe200078e0a07 */
[----:B------:R-:W-:Y:S01]  /*1b70*/  IABS R54, R57 ;  /* 0x0000003900367213 */ /* 0x000fe20000000000 */
[----:B------:R-:W-:Y:S01]  /*1b80*/  @!P4 IMAD.IADD R159, R159, 0x1, -R3 ;  /* 0x000000019f9fc824 */ /* 0x000fe200078e0a03 */
[C---:B------:R-:W-:Y:S01]  /*1b90*/  ISETP.GT.U32.AND P4, PT, R3.reuse, R165, PT ;  /* 0x000000a50300720c */ /* 0x040fe20003f84070 */
[C---:B------:R-:W-:Y:S01]  /*1ba0*/  IMAD R140, R3.reuse, R7, R140 ;  /* 0x00000007038c7224 */ /* 0x040fe200078e028c */
[----:B------:R-:W-:Y:S01]  /*1bb0*/  IABS R56, R59 ;  /* 0x0000003b00387213 */ /* 0x000fe20000000000 */
[----:B------:R-:W-:Y:S02]  /*1bc0*/  IMAD R139, R3, R10, R139 ;  /* 0x0000000a038b7224 */ /* 0x000fe400078e028b */
[----:B------:R-:W-:-:S04]  /*1bd0*/  IMAD.HI.U32 R10, R4, R142, RZ ;  /* 0x0000008e040a7227 */ /* 0x000fc800078e00ff */
[--C-:B------:R-:W-:Y:S01]  /*1be0*/  @!P5 IMAD.IADD R138, R138, 0x1, -R3.reuse ;  /* 0x000000018a8ad824 */ /* 0x100fe200078e0a03 */
[----:B------:R-:W-:Y:S01]  /*1bf0*/  ISETP.GT.U32.AND P5, PT, R3, R140, PT ;  /* 0x0000008c0300720c */ /* 0x000fe20003fa4070 */
[----:B------:R-:W-:Y:S02]  /*1c00*/  IMAD.MOV R10, RZ, RZ, -R10 ;  /* 0x000000ffff0a7224 */ /* 0x000fe400078e0a0a */
[--C-:B------:R-:W-:Y:S01]  /*1c10*/  @!P0 IMAD.IADD R163, R163, 0x1, -R3.reuse ;  /* 0x00000001a3a38824 */ /* 0x100fe200078e0a03 */
[C---:B------:R-:W-:Y:S01]  /*1c20*/  ISETP.GT.U32.AND P0, PT, R3.reuse, R139, PT ;  /* 0x0000008b0300720c */ /* 0x040fe20003f04070 */
[----:B------:R-:W-:Y:S02]  /*1c30*/  IMAD R142, R3, R10, R142 ;  /* 0x0000000a038e7224 */ /* 0x000fe400078e028e */
[----:B------:R-:W-:Y:S01]  /*1c40*/  @!P4 IMAD.IADD R165, R165, 0x1, -R3 ;  /* 0x00000001a5a5c824 */ /* 0x000fe200078e0a03 */
[----:B------:R-:W-:Y:S01]  /*1c50*/  ISETP.GE.AND P4, PT, R12, RZ, PT ;  /* 0x000000ff0c00720c */ /* 0x000fe20003f86270 */
[----:B------:R-:W-:Y:S01]  /*1c60*/  @!P6 IMAD.MOV R163, RZ, RZ, -R163 ;  /* 0x000000ffffa3e224 */ /* 0x000fe200078e0aa3 */
[----:B------:R-:W-:Y:S01]  /*1c70*/  ISETP.GT.U32.AND P6, PT, R3, R142, PT ;  /* 0x0000008e0300720c */ /* 0x000fe20003fc4070 */
[----:B------:R-:W-:Y:S01]  /*1c80*/  IMAD.HI.U32 R7, R4, R144, RZ ;  /* 0x0000009004077227 */ /* 0x000fe200078e00ff */
[----:B------:R-:W-:-:S03]  /*1c90*/  LOP3.LUT R12, R6, 0x12, RZ, 0xfc, !PT ;  /* 0x00000012060c7812 */ /* 0x000fc600078efcff */
[--C-:B------:R-:W-:Y:S01]  /*1ca0*/  @!P5 IMAD.IADD R140, R140, 0x1, -R3.reuse ;  /* 0x000000018c8cd824 */ /* 0x100fe200078e0a03 */
[----:B------:R-:W-:Y:S01]  /*1cb0*/  IABS R146, R12 ;  /* 0x0000000c00927213 */ /* 0x000fe20000000000 */
[----:B------:R-:W-:Y:S02]  /*1cc0*/  @!P0 IMAD.IADD R139, R139, 0x1, -R3 ;  /* 0x000000018b8b8824 */ /* 0x000fe400078e0a03 */
[----:B------:R-:W-:Y:S01]  /*1cd0*/  IMAD.MOV R7, RZ, RZ, -R7 ;  /* 0x000000ffff077224 */ /* 0x000fe200078e0a07 */
[----:B------:R-:W-:Y:S01]  /*1ce0*/  ISETP.GT.U32.AND P5, PT, R3, R140, PT ;  /* 0x0000008c0300720c */ /* 0x000fe20003fa4070 */
[----:B------:R-:W-:Y:S01]  /*1cf0*/  @!P4 IMAD.MOV R138, RZ, RZ, -R138 ;  /* 0x000000ffff8ac224 */ /* 0x000fe200078e0a8a */
[----:B------:R-:W-:Y:S01]  /*1d00*/  ISETP.GE.AND P4, PT, R11, RZ, PT ;  /* 0x000000ff0b00720c */ /* 0x000fe20003f86270 */
[----:B------:R-:W-:Y:S01]  /*1d10*/  @!P6 IMAD.IADD R142, R142, 0x1, -R3 ;  /* 0x000000018e8ee824 */ /* 0x000fe200078e0a03 */
[----:B------:R-:W-:Y:S01]  /*1d20*/  LOP3.LUT R11, R6, 0x13, RZ, 0xfc, !PT ;  /* 0x00000013060b7812 */ /* 0x000fe200078efcff */
[C---:B------:R-:W-:Y:S01]  /*1d30*/  IMAD R144, R3.reuse, R7, R144 ;  /* 0x0000000703907224 */ /* 0x040fe200078e0290 */
[----:B------:R-:W-:Y:S01]  /*1d40*/  ISETP.GT.U32.AND P0, PT, R3, R139, PT ;  /* 0x0000008b0300720c */ /* 0x000fe20003f04070 */
[----:B------:R-:W-:Y:S01]  /*1d50*/  IMAD.HI.U32 R10, R4, R146, RZ ;  /* 0x00000092040a7227 */ /* 0x000fe200078e00ff */
[----:B------:R-:W-:-:S02]  /*1d60*/  IABS R148, R11 ;  /* 0x0000000b00947213 */ /* 0x000fc40000000000 */
[C---:B------:R-:W-:Y:S01]  /*1d70*/  ISETP.GT.U32.AND P6, PT, R3.reuse, R142, PT ;  /* 0x0000008e0300720c */ /* 0x040fe20003fc4070 */
[----:B------:R-:W-:Y:S01]  /*1d80*/  @!P1 IMAD.MOV R159, RZ, RZ, -R159 ;  /* 0x000000ffff9f9224 */ /* 0x000fe200078e0a9f */
[C---:B------:R-:W-:Y:S01]  /*1d90*/  ISETP.GT.U32.AND P1, PT, R3.reuse, R165, PT ;  /* 0x000000a50300720c */ /* 0x040fe20003f24070 */
[----:B------:R-:W-:Y:S01]  /*1da0*/  @!P5 IMAD.IADD R140, R140, 0x1, -R3 ;  /* 0x000000018c8cd824 */ /* 0x000fe200078e0a03 */
[----:B------:R-:W-:Y:S01]  /*1db0*/  ISETP.GT.U32.AND P5, PT, R3, R144, PT ;  /* 0x000000900300720c */ /* 0x000fe20003fa4070 */
[----:B------:R-:W-:Y:S02]  /*1dc0*/  IMAD.MOV R10, RZ, RZ, -R10 ;  /* 0x000000ffff0a7224 */ /* 0x000fe400078e0a0a */
[----:B------:R-:W-:-:S04]  /*1dd0*/  IMAD.HI.U32 R7, R4, R148, RZ ;  /* 0x0000009404077227 */ /* 0x000fc800078e00ff */
[----:B------:R-:W-:Y:S02]  /*1de0*/  IMAD R146, R3, R10, R146 ;  /* 0x0000000a03927224 */ /* 0x000fe400078e0292 */
[----:B------:R-:W-:Y:S02]  /*1df0*/  IMAD.MOV R7, RZ, RZ, -R7 ;  /* 0x000000ffff077224 */ /* 0x000fe400078e0a07 */
[--C-:B------:R-:W-:Y:S01]  /*1e00*/  @!P0 IMAD.IADD R139, R139, 0x1, -R3.reuse ;  /* 0x000000018b8b8824 */ /* 0x100fe200078e0a03 */
[----:B------:R-:W-:Y:S01]  /*1e10*/  ISETP.GE.AND P0, PT, R12, RZ, PT ;  /* 0x000000ff0c00720c */ /* 0x000fe20003f06270 */
[--C-:B------:R-:W-:Y:S01]  /*1e20*/  @!P6 IMAD.IADD R142, R142, 0x1, -R3.reuse ;  /* 0x000000018e8ee824 */ /* 0x100fe200078e0a03 */
[C---:B------:R-:W-:Y:S01]  /*1e30*/  ISETP.GT.U32.AND P6, PT, R3.reuse, R146, PT ;  /* 0x000000920300720c */ /* 0x040fe20003fc4070 */
[----:B------:R-:W-:Y:S01]  /*1e40*/  IMAD R148, R3, R7, R148 ;  /* 0x0000000703947224 */ /* 0x000fe200078e0294 */
[----:B------:R-:W-:Y:S01]  /*1e50*/  LOP3.LUT R12, R6, 0x14, RZ, 0xfc, !PT ;  /* 0x00000014060c7812 */ /* 0x000fe200078efcff */
[----:B------:R-:W-:-:S02]  /*1e60*/  @!P5 IMAD.IADD R144, R144, 0x1, -R3 ;  /* 0x000000019090d824 */ /* 0x000fc400078e0a03 */
[----:B------:R-:W-:Y:S01]  /*1e70*/  @!P1 IMAD.IADD R165, R165, 0x1, -R3 ;  /* 0x00000001a5a59824 */ /* 0x000fe200078e0a03 */
[----:B------:R-:W-:Y:S01]  /*1e80*/  ISETP.GT.U32.AND P5, PT, R3, R148, PT ;  /* 0x000000940300720c */ /* 0x000fe20003fa4070 */
[----:B------:R-:W-:Y:S01]  /*1e90*/  @!P3 IMAD.MOV R139, RZ, RZ, -R139 ;  /* 0x000000ffff8bb224 */ /* 0x000fe200078e0a8b */
[----:B------:R-:W-:Y:S01]  /*1ea0*/  IABS R150, R12 ;  /* 0x0000000c00967213 */ /* 0x000fe20000000000 */
[----:B------:R-:W-:Y:S01]  /*1eb0*/  @!P2 IMAD.MOV R165, RZ, RZ, -R165 ;  /* 0x000000ffffa5a224 */ /* 0x000fe200078e0aa5 */
[----:B------:R-:W-:Y:S02]  /*1ec0*/  ISETP.GE.AND P2, PT, R14, RZ, PT ;  /* 0x000000ff0e00720c */ /* 0x000fe40003f46270 */
[----:B------:R-:W-:Y:S01]  /*1ed0*/  LOP3.LUT R14, R6, 0x16, RZ, 0xfc, !PT ;  /* 0x00000016060e7812 */ /* 0x000fe200078efcff */
[----:B------:R-:W-:Y:S01]  /*1ee0*/  IMAD.HI.U32 R7, R4, R150, RZ ;  /* 0x0000009604077227 */ /* 0x000fe200078e00ff */
[----:B------:R-:W-:Y:S02]  /*1ef0*/  ISETP.GE.AND P1, PT, R13, RZ, PT ;  /* 0x000000ff0d00720c */ /* 0x000fe40003f26270 */
[----:B------:R-:W-:Y:S01]  /*1f00*/  IABS R154, R14 ;  /* 0x0000000e009a7213 */ /* 0x000fe20000000000 */
[----:B------:R-:W-:Y:S01]  /*1f10*/  @!P6 IMAD.IADD R146, R146, 0x1, -R3 ;  /* 0x000000019292e824 */ /* 0x000fe200078e0a03 */
[----:B------:R-:W-:Y:S01]  /*1f20*/  LOP3.LUT R13, R6, 0x15, RZ, 0xfc, !PT ;  /* 0x00000015060d7812 */ /* 0x000fe200078efcff */
[----:B------:R-:W-:Y:S01]  /*1f30*/  IMAD.MOV R7, RZ, RZ, -R7 ;  /* 0x000000ffff077224 */ /* 0x000fe200078e0a07 */
[C---:B------:R-:W-:Y:S01]  /*1f40*/  ISETP.GT.U32.AND P3, PT, R3.reuse, R144, PT ;  /* 0x000000900300720c */ /* 0x040fe20003f64070 */
[----:B------:R-:W-:Y:S01]  /*1f50*/  @!P5 IMAD.IADD R148, R148, 0x1, -R3 ;  /* 0x000000019494d824 */ /* 0x000fe200078e0a03 */
[C---:B------:R-:W-:Y:S01]  /*1f60*/  ISETP.GT.U32.AND P5, PT, R3.reuse, R146, PT ;  /* 0x000000920300720c */ /* 0x040fe20003fa4070 */
[----:B------:R-:W-:Y:S01]  /*1f70*/  IMAD R150, R3, R7, R150 ;  /* 0x0000000703967224 */ /* 0x000fe200078e0296 */
[----:B------:R-:W-:Y:S01]  /*1f80*/  IABS R152, R13 ;  /* 0x0000000d00987213 */ /* 0x000fe20000000000 */
[----:B------:R-:W-:Y:S01]  /*1f90*/  IMAD.HI.U32 R7, R4, R154, RZ ;  /* 0x0000009a04077227 */ /* 0x000fe200078e00ff */
[----:B------:R-:W-:-:S02]  /*1fa0*/  ISETP.GE.AND P6, PT, R11, RZ, PT ;  /* 0x000000ff0b00720c */ /* 0x000fc40003fc6270 */
[----:B------:R-:W-:Y:S01]  /*1fb0*/  LOP3.LUT R11, R6, 0x18, RZ, 0xfc, !PT ;  /* 0x00000018060b7812 */ /* 0x000fe200078efcff */
[----:B------:R-:W-:Y:S02]  /*1fc0*/  IMAD.MOV R7, RZ, RZ, -R7 ;  /* 0x000000ffff077224 */ /* 0x000fe400078e0a07 */
[----:B------:R-:W-:Y:S01]  /*1fd0*/  IMAD.HI.U32 R10, R4, R152, RZ ;  /* 0x00000098040a7227 */ /* 0x000fe200078e00ff */
[----:B------:R-:W-:-:S03]  /*1fe0*/  IABS R158, R11 ;  /* 0x0000000b009e7213 */ /* 0x000fc60000000000 */
[C---:B------:R-:W-:Y:S02]  /*1ff0*/  IMAD R154, R3.reuse, R7, R154 ;  /* 0x00000007039a7224 */ /* 0x040fe400078e029a */
[--C-:B------:R-:W-:Y:S02]  /*2000*/  @!P5 IMAD.IADD R146, R146, 0x1, -R3.reuse ;  /* 0x000000019292d824 */ /* 0x100fe400078e0a03 */
[----:B------:R-:W-:Y:S01]  /*2010*/  IMAD.MOV R10, RZ, RZ, -R10 ;  /* 0x000000ffff0a7224 */ /* 0x000fe200078e0a0a */
[C---:B------:R-:W-:Y:S01]  /*2020*/  ISETP.GT.U32.AND P5, PT, R3.reuse, R154, PT ;  /* 0x0000009a0300720c */ /* 0x040fe20003fa4070 */
[----:B------:R-:W-:Y:S01]  /*2030*/  @!P1 IMAD.MOV R140, RZ, RZ, -R140 ;  /* 0x000000ffff8c9224 */ /* 0x000fe200078e0a8c */
[C---:B------:R-:W-:Y:S01]  /*2040*/  ISETP.GT.U32.AND P1, PT, R3.reuse, R148, PT ;  /* 0x000000940300720c */ /* 0x040fe20003f24070 */
[C---:B------:R-:W-:Y:S02]  /*2050*/  IMAD R152, R3.reuse, R10, R152 ;  /* 0x0000000a03987224 */ /* 0x040fe400078e0298 */
[----:B------:R-:W-:Y:S01]  /*2060*/  @!P3 IMAD.IADD R144, R144, 0x1, -R3 ;  /* 0x000000019090b824 */ /* 0x000fe200078e0a03 */
[C---:B------:R-:W-:Y:S01]  /*2070*/  ISETP.GT.U32.AND P3, PT, R3.reuse, R150, PT ;  /* 0x000000960300720c */ /* 0x040fe20003f64070 */
[----:B------:R-:W-:Y:S01]  /*2080*/  @!P2 IMAD.MOV R142, RZ, RZ, -R142 ;  /* 0x000000ffff8ea224 */ /* 0x000fe200078e0a8e */
[----:B------:R-:W-:Y:S01]  /*2090*/  ISETP.GT.U32.AND P2, PT, R3, R152, PT ;  /* 0x000000980300720c */ /* 0x000fe20003f44070 */
[----:B------:R-:W-:-:S04]  /*20a0*/  IMAD.HI.U32 R7, R4, R156, RZ ;  /* 0x0000009c04077227 */ /* 0x000fc800078e00ff */
[----:B------:R-:W-:Y:S02]  /*20b0*/  @!P5 IMAD.IADD R154, R154, 0x1, -R3 ;  /* 0x000000019a9ad824 */ /* 0x000fe400078e0a03 */
[----:B------:R-:W-:Y:S02]  /*20c0*/  IMAD.MOV R7, RZ, RZ, -R7 ;  /* 0x000000ffff077224 */ /* 0x000fe400078e0a07 */
[----:B------:R-:W-:Y:S01]  /*20d0*/  @!P4 IMAD.MOV R144, RZ, RZ, -R144 ;  /* 0x000000ffff90c224 */ /* 0x000fe200078e0a90 */
[C---:B------:R-:W-:Y:S01]  /*20e0*/  ISETP.GT.U32.AND P5, PT, R3.reuse, R154, PT ;  /* 0x0000009a0300720c */ /* 0x040fe20003fa4070 */
[----:B------:R-:W-:Y:S01]  /*20f0*/  IMAD R156, R3, R7, R156 ;  /* 0x00000007039c7224 */ /* 0x000fe200078e029c */
[----:B------:R-:W-:Y:S01]  /*2100*/  ISETP.GE.AND P4, PT, R12, RZ, PT ;  /* 0x000000ff0c00720c */ /* 0x000fe20003f86270 */
[----:B------:R-:W-:Y:S01]  /*2110*/  IMAD.HI.U32 R7, R4, R158, RZ ;  /* 0x0000009e04077227 */ /* 0x000fe200078e00ff */
[----:B------:R-:W-:-:S03]  /*2120*/  LOP3.LUT R12, R6, 0x19, RZ, 0xfc, !PT ;  /* 0x00000019060c7812 */ /* 0x000fc600078efcff */
[--C-:B------:R-:W-:Y:S01]  /*2130*/  @!P1 IMAD.IADD R148, R148, 0x1, -R3.reuse ;  /* 0x0000000194949824 */ /* 0x100fe200078e0a03 */
[----:B------:R-:W-:Y:S01]  /*2140*/  IABS R160, R12 ;  /* 0x0000000c00a07213 */ /* 0x000fe20000000000 */
[--C-:B------:R-:W-:Y:S01]  /*2150*/  @!P3 IMAD.IADD R150, R150, 0x1, -R3.reuse ;  /* 0x000000019696b824 */ /* 0x100fe200078e0a03 */
[----:B------:R-:W-:Y:S01]  /*2160*/  ISETP.GE.AND P1, PT, R13, RZ, PT ;  /* 0x000000ff0d00720c */ /* 0x000fe20003f26270 */
[----:B------:R-:W-:Y:S01]  /*2170*/  @!P2 IMAD.IADD R152, R152, 0x1, -R3 ;  /* 0x000000019898a824 */ /* 0x000fe200078e0a03 */
[----:B------:R-:W-:Y:S01]  /*2180*/  ISETP.GE.AND P3, PT, R14, RZ, PT ;  /* 0x000000ff0e00720c */ /* 0x000fe20003f66270 */
[----:B------:R-:W-:Y:S01]  /*2190*/  IMAD.MOV R10, RZ, RZ, -R7 ;  /* 0x000000ffff0a7224 */ /* 0x000fe200078e0a07 */
[C---:B------:R-:W-:Y:S01]  /*21a0*/  ISETP.GT.U32.AND P2, PT, R3.reuse, R150, PT ;  /* 0x000000960300720c */ /* 0x040fe20003f44070 */
[----:B------:R-:W-:Y:S01]  /*21b0*/  @!P0 IMAD.MOV R146, RZ, RZ, -R146 ;  /* 0x000000ffff928224 */ /* 0x000fe200078e0a92 */
[C---:B------:R-:W-:Y:S01]  /*21c0*/  ISETP.GT.U32.AND P0, PT, R3.reuse, R152, PT ;  /* 0x000000980300720c */ /* 0x040fe20003f04070 */
[----:B------:R-:W-:Y:S01]  /*21d0*/  @!P6 IMAD.MOV R148, RZ, RZ, -R148 ;  /* 0x000000ffff94e224 */ /* 0x000fe200078e0a94 */
[C---:B------:R-:W-:Y:S01]  /*21e0*/  ISETP.GT.U32.AND P6, PT, R3.reuse, R156, PT ;  /* 0x0000009c0300720c */ /* 0x040fe20003fc4070 */
[C---:B------:R-:W-:Y:S01]  /*21f0*/  IMAD R158, R3.reuse, R10, R158 ;  /* 0x0000000a039e7224 */ /* 0x040fe200078e029e */
[----:B------:R-:W-:Y:S01]  /*2200*/  LOP3.LUT R14, R6, 0x1a, RZ, 0xfc, !PT ;  /* 0x0000001a060e7812 */ /* 0x000fe200078efcff */
[----:B------:R-:W-:Y:S01]  /*2210*/  @!P5 IMAD.IADD R154, R154, 0x1, -R3 ;  /* 0x000000019a9ad824 */ /* 0x000fe200078e0a03 */
[----:B------:R-:W-:Y:S01]  /*2220*/  IABS R13, R16 ;  /* 0x00000010000d7213 */ /* 0x000fe20000000000 */
[----:B------:R-:W-:Y:S01]  /*2230*/  IMAD.HI.U32 R7, R4, R160, RZ ;  /* 0x000000a004077227 */ /* 0x000fe200078e00ff */
[----:B------:R-:W-:-:S02]  /*2240*/  ISETP.GT.U32.AND P5, PT, R3, R158, PT ;  /* 0x0000009e0300720c */ /* 0x000fc40003fa4070 */
[----:B------:R-:W-:Y:S01]  /*2250*/  IABS R162, R14 ;  /* 0x0000000e00a27213 */ /* 0x000fe20000000000 */
[----:B------:R-:W-:Y:S02]  /*2260*/  IMAD.MOV R7, RZ, RZ, -R7 ;  /* 0x000000ffff077224 */ /* 0x000fe400078e0a07 */
[--C-:B------:R-:W-:Y:S01]  /*2270*/  @!P2 IMAD.IADD R150, R150, 0x1, -R3.reuse ;  /* 0x000000019696a824 */ /* 0x100fe200078e0a03 */
[----:B------:R-:W-:Y:S01]  /*2280*/  ISETP.GE.AND P2, PT, R15, RZ, PT ;  /* 0x000000ff0f00720c */ /* 0x000fe20003f46270 */
[--C-:B------:R-:W-:Y:S01]  /*2290*/  @!P0 IMAD.IADD R152, R152, 0x1, -R3.reuse ;  /* 0x0000000198988824 */ /* 0x100fe200078e0a03 */
[----:B------:R-:W-:Y:S01]  /*22a0*/  ISETP.GE.AND P0, PT, R11, RZ, PT ;  /* 0x000000ff0b00720c */ /* 0x000fe20003f06270 */
[--C-:B------:R-:W-:Y:S01]  /*22b0*/  @!P6 IMAD.IADD R156, R156, 0x1, -R3.reuse ;  /* 0x000000019c9ce824 */ /* 0x100fe200078e0a03 */
[C---:B------:R-:W-:Y:S01]  /*22c0*/  LOP3.LUT R11, R6.reuse, 0x1b, RZ, 0xfc, !PT ;  /* 0x0000001b060b7812 */ /* 0x040fe200078efcff */
[C---:B------:R-:W-:Y:S01]  /*22d0*/  IMAD R160, R3.reuse, R7, R160 ;  /* 0x0000000703a07224 */ /* 0x040fe200078e02a0 */
[----:B------:R-:W-:Y:S01]  /*22e0*/  LOP3.LUT R15, R6, 0x1c, RZ, 0xfc, !PT ;  /* 0x0000001c060f7812 */ /* 0x000fe200078efcff */
[----:B------:R-:W-:Y:S01]  /*22f0*/  @!P5 IMAD.IADD R158, R158, 0x1, -R3 ;  /* 0x000000019e9ed824 */ /* 0x000fe200078e0a03 */
[----:B------:R-:W-:Y:S01]  /*2300*/  IABS R164, R11 ;  /* 0x0000000b00a47213 */ /* 0x000fe20000000000 */
[----:B------:R-:W-:Y:S01]  /*2310*/  @!P4 IMAD.MOV R150, RZ, RZ, -R150 ;  /* 0x000000ffff96c224 */ /* 0x000fe200078e0a96 */
[C---:B------:R-:W-:Y:S01]  /*2320*/  ISETP.GT.U32.AND P4, PT, R3.reuse, R156, PT ;  /* 0x0000009c0300720c */ /* 0x040fe20003f84070 */
[----:B------:R-:W-:Y:S01]  /*2330*/  @!P1 IMAD.MOV R152, RZ, RZ, -R152 ;  /* 0x000000ffff989224 */ /* 0x000fe200078e0a98 */
[C---:B------:R-:W-:Y:S01]  /*2340*/  ISETP.GT.U32.AND P1, PT, R3.reuse, R160, PT ;  /* 0x000000a00300720c */ /* 0x040fe20003f24070 */
[----:B------:R-:W-:Y:S01]  /*2350*/  IMAD.HI.U32 R7, R4, R162, RZ ;  /* 0x000000a204077227 */ /* 0x000fe200078e00ff */
[----:B------:R-:W-:-:S02]  /*2360*/  ISETP.GT.U32.AND P5, PT, R3, R158, PT ;  /* 0x0000009e0300720c */ /* 0x000fc40003fa4070 */
[----:B------:R-:W-:Y:S01]  /*2370*/  ISETP.GE.AND P6, PT, R12, RZ, PT ;  /* 0x000000ff0c00720c */ /* 0x000fe20003fc6270 */
[----:B------:R-:W-:Y:S01]  /*2380*/  IMAD.MOV R7, RZ, RZ, -R7 ;  /* 0x000000ffff077224 */ /* 0x000fe200078e0a07 */
[----:B------:R-:W-:Y:S01]  /*2390*/  IABS R12, R15 ;  /* 0x0000000f000c7213 */ /* 0x000fe20000000000 */
[----:B------:R-:W-:Y:S01]  /*23a0*/  @!P3 IMAD.MOV R154, RZ, RZ, -R154 ;  /* 0x000000ffff9ab224 */ /* 0x000fe200078e0a9a */
[----:B------:R-:W-:Y:S01]  /*23b0*/  ISETP.GE.AND P3, PT, R14, RZ, PT ;  /* 0x000000ff0e00720c */ /* 0x000fe20003f66270 */
[C---:B------:R-:W-:Y:S02]  /*23c0*/  IMAD R162, R3.reuse, R7, R162 ;  /* 0x0000000703a27224 */ /* 0x040fe400078e02a2 */
[--C-:B------:R-:W-:Y:S02]  /*23d0*/  @!P4 IMAD.IADD R156, R156, 0x1, -R3.reuse ;  /* 0x000000019c9cc824 */ /* 0x100fe400078e0a03 */
[----:B------:R-:W-:Y:S01]  /*23e0*/  @!P1 IMAD.IADD R160, R160, 0x1, -R3 ;  /* 0x00000001a0a09824 */ /* 0x000fe200078e0a03 */
[----:B------:R-:W-:Y:S01]  /*23f0*/  ISETP.GT.U32.AND P4, PT, R3, R162, PT ;  /* 0x000000a20300720c */ /* 0x000fe20003f84070 */
[----:B------:R-:W-:-:S03]  /*2400*/  IMAD.HI.U32 R7, R4, R164, RZ ;  /* 0x000000a404077227 */ /* 0x000fc600078e00ff */
[----:B------:R-:W-:Y:S01]  /*2410*/  ISETP.GT.U32.AND P1, PT, R3, R160, PT ;  /* 0x000000a00300720c */ /* 0x000fe20003f24070 */
[----:B------:R-:W-:Y:S01]  /*2420*/  @!P5 IMAD.IADD R158, R158, 0x1, -R3 ;  /* 0x000000019e9ed824 */ /* 0x000fe200078e0a03 */
[----:B------:R-:W-:Y:S01]  /*2430*/  ISETP.GE.AND P5, PT, R11, RZ, PT ;  /* 0x000000ff0b00720c */ /* 0x000fe20003fa6270 */
[----:B------:R-:W-:-:S04]  /*2440*/  IMAD.HI.U32 R10, R4, R12, RZ ;  /* 0x0000000c040a7227 */ /* 0x000fc800078e00ff */
[----:B------:R-:W-:Y:S02]  /*2450*/  IMAD.MOV R11, RZ, RZ, -R7 ;  /* 0x000000ffff0b7224 */ /* 0x000fe400078e0a07 */
[----:B------:R-:W-:-:S04]  /*2460*/  IMAD.HI.U32 R7, R4, R13, RZ ;  /* 0x0000000d04077227 */ /* 0x000fc800078e00ff */
[----:B------:R-:W-:Y:S02]  /*2470*/  IMAD.MOV R10, RZ, RZ, -R10 ;  /* 0x000000ffff0a7224 */ /* 0x000fe400078e0a0a */
[C---:B------:R-:W-:Y:S02]  /*2480*/  IMAD R164, R3.reuse, R11, R164 ;  /* 0x0000000b03a47224 */ /* 0x040fe400078e02a4 */
[----:B------:R-:W-:Y:S02]  /*2490*/  IMAD.MOV R14, RZ, RZ, -R7 ;  /* 0x000000ffff0e7224 */ /* 0x000fe400078e0a07 */
[C---:B------:R-:W-:Y:S01]  /*24a0*/  IMAD R7, R3.reuse, R10, R12 ;  /* 0x0000000a03077224 */ /* 0x040fe200078e020c */
[----:B------:R-:W-:Y:S01]  /*24b0*/  IABS R12, R17 ;  /* 0x00000011000c7213 */ /* 0x000fe20000000000 */
[--C-:B------:R-:W-:Y:S01]  /*24c0*/  @!P4 IMAD.IADD R162, R162, 0x1, -R3.reuse ;  /* 0x00000001a2a2c824 */ /* 0x100fe200078e0a03 */
[C---:B------:R-:W-:Y:S01]  /*24d0*/  ISETP.GT.U32.AND P4, PT, R3.reuse, R164, PT ;  /* 0x000000a40300720c */ /* 0x040fe20003f84070 */
[----:B------:R-:W-:Y:S01]  /*24e0*/  @!P1 IMAD.IADD R160, R160, 0x1, -R3 ;  /* 0x00000001a0a09824 */ /* 0x000fe200078e0a03 */
[C---:B------:R-:W-:Y:S01]  /*24f0*/  ISETP.GT.U32.AND P1, PT, R3.reuse, R7, PT ;  /* 0x000000070300720c */ /* 0x040fe20003f24070 */
[----:B------:R-:W-:Y:S01]  /*2500*/  IMAD R10, R3, R14, R13 ;  /* 0x0000000e030a7224 */ /* 0x000fe200078e020d */
[----:B------:R-:W-:Y:S01]  /*2510*/  LOP3.LUT R14, R6, 0x1f, RZ, 0xfc, !PT ;  /* 0x0000001f060e7812 */ /* 0x000fe200078efcff */
[----:B------:R-:W-:-:S02]  /*2520*/  @!P6 IMAD.MOV R160, RZ, RZ, -R160 ;  /* 0x000000ffffa0e224 */ /* 0x000fc400078e0aa0 */
[----:B------:R-:W-:Y:S01]  /*2530*/  IMAD.HI.U32 R11, R4, R12, RZ ;  /* 0x0000000c040b7227 */ /* 0x000fe200078e00ff */
[C---:B------:R-:W-:Y:S02]  /*2540*/  ISETP.GT.U32.AND P6, PT, R3.reuse, R10, PT ;  /* 0x0000000a0300720c */ /* 0x040fe40003fc4070 */
[----:B------:R-:W-:Y:S01]  /*2550*/  IABS R13, R14 ;  /* 0x0000000e000d7213 */ /* 0x000fe20000000000 */
[----:B------:R-:W-:Y:S01]  /*2560*/  @!P2 IMAD.MOV R156, RZ, RZ, -R156 ;  /* 0x000000ffff9ca224 */ /* 0x000fe200078e0a9c */
[----:B------:R-:W-:Y:S01]  /*2570*/  ISETP.GT.U32.AND P2, PT, R3, R162, PT ;  /* 0x000000a20300720c */ /* 0x000fe20003f44070 */
[--C-:B------:R-:W-:Y:S01]  /*2580*/  @!P4 IMAD.IADD R164, R164, 0x1, -R3.reuse ;  /* 0x00000001a4a4c824 */ /* 0x100fe200078e0a03 */
[----:B------:R-:W-:Y:S01]  /*2590*/  ISETP.GE.AND P4, PT, R17, RZ, PT ;  /* 0x000000ff1100720c */ /* 0x000fe20003f86270 */
[----:B------:R-:W-:Y:S01]  /*25a0*/  @!P1 IMAD.IADD R7, R7, 0x1, -R3 ;  /* 0x0000000107079824 */ /* 0x000fe200078e0a03 */
[----:B------:R-:W-:Y:S01]  /*25b0*/  IABS R17, R20 ;  /* 0x0000001400117213 */ /* 0x000fe20000000000 */
[----:B------:R-:W-:Y:S01]  /*25c0*/  IMAD.MOV R11, RZ, RZ, -R11 ;  /* 0x000000ffff0b7224 */ /* 0x000fe200078e0a0b */
[----:B------:R-:W-:Y:S01]  /*25d0*/  ISETP.GT.U32.AND P1, PT, R3, R164, PT ;  /* 0x000000a40300720c */ /* 0x000fe20003f24070 */
[----:B------:R-:W-:Y:S01]  /*25e0*/  @!P0 IMAD.MOV R158, RZ, RZ, -R158 ;  /* 0x000000ffff9e8224 */ /* 0x000fe200078e0a9e */
[----:B------:R-:W-:Y:S01]  /*25f0*/  ISETP.GE.AND P0, PT, R15, RZ, PT ;  /* 0x000000ff0f00720c */ /* 0x000fe20003f06270 */
[----:B------:R-:W-:Y:S01]  /*2600*/  IMAD R11, R3, R11, R12 ;  /* 0x0000000b030b7224 */ /* 0x000fe200078e020c */
[----:B------:R-:W-:Y:S01]  /*2610*/  IABS R15, R19 ;  /* 0x00000013000f7213 */ /* 0x000fe20000000000 */
[----:B------:R-:W-:-:S04]  /*2620*/  IMAD.HI.U32 R12, R4, R13, RZ ;  /* 0x0000000d040c7227 */ /* 0x000fc800078e00ff */
[--C-:B------:R-:W-:Y:S01]  /*2630*/  @!P6 IMAD.IADD R10, R10, 0x1, -R3.reuse ;  /* 0x000000010a0ae824 */ /* 0x100fe200078e0a03 */
[C---:B------:R-:W-:Y:S01]  /*2640*/  ISETP.GT.U32.AND P6, PT, R3.reuse, R7, PT ;  /* 0x000000070300720c */ /* 0x040fe20003fc4070 */
[----:B------:R-:W-:Y:S02]  /*2650*/  IMAD.MOV R12, RZ, RZ, -R12 ;  /* 0x000000ffff0c7224 */ /* 0x000fe400078e0a0c */
[--C-:B------:R-:W-:Y:S01]  /*2660*/  @!P2 IMAD.IADD R162, R162, 0x1, -R3.reuse ;  /* 0x00000001a2a2a824 */ /* 0x100fe200078e0a03 */
[----:B------:R-:W-:Y:S01]  /*2670*/  ISETP.GE.AND P2, PT, R16, RZ, PT ;  /* 0x000000ff1000720c */ /* 0x000fe20003f46270 */
[----:B------:R-:W-:Y:S01]  /*2680*/  @!P1 IMAD.IADD R164, R164, 0x1, -R3 ;  /* 0x00000001a4a49824 */ /* 0x000fe200078e0a03 */
[C---:B------:R-:W-:Y:S01]  /*2690*/  ISETP.GT.U32.AND P1, PT, R3.reuse, R11, PT ;  /* 0x0000000b0300720c */ /* 0x040fe20003f24070 */
[----:B------:R-:W-:Y:S02]  /*26a0*/  IMAD R12, R3, R12, R13 ;  /* 0x0000000c030c7224 */ /* 0x000fe400078e020d */
[----:B------:R-:W-:-:S04]  /*26b0*/  IMAD.HI.U32 R13, R4, R15, RZ ;  /* 0x0000000f040d7227 */ /* 0x000fc800078e00ff */
[----:B------:R-:W-:Y:S01]  /*26c0*/  @!P3 IMAD.MOV R162, RZ, RZ, -R162 ;  /* 0x000000ffffa2b224 */ /* 0x000fe200078e0aa2 */
[----:B------:R-:W-:Y:S01]  /*26d0*/  ISETP.GT.U32.AND P3, PT, R3, R10, PT ;  /* 0x0000000a0300720c */ /* 0x000fe20003f64070 */
[----:B------:R-:W-:Y:S02]  /*26e0*/  IMAD.MOV R16, RZ, RZ, -R13 ;  /* 0x000000ffff107224 */ /* 0x000fe400078e0a0d */
[----:B------:R-:W-:Y:S01]  /*26f0*/  @!P6 IMAD.IADD R7, R7, 0x1, -R3 ;  /* 0x000000010707e824 */ /* 0x000fe200078e0a03 */
[C---:B------:R-:W-:Y:S01]  /*2700*/  ISETP.GT.U32.AND P6, PT, R3.reuse, R12, PT ;  /* 0x0000000c0300720c */ /* 0x040fe20003fc4070 */
[----:B------:R-:W-:Y:S02]  /*2710*/  IMAD R13, R3, R16, R15 ;  /* 0x00000010030d7224 */ /* 0x000fe400078e020f */
[----:B------:R-:W-:Y:S01]  /*2720*/  @!P1 IMAD.IADD R11, R11, 0x1, -R3 ;  /* 0x000000010b0b9824 */ /* 0x000fe200078e0a03 */
[----:B------:R-:W-:Y:S01]  /*2730*/  ISETP.GE.AND P1, PT, R19, RZ, PT ;  /* 0x000000ff1300720c */ /* 0x000fe20003f26270 */
[----:B------:R-:W-:Y:S01]  /*2740*/  @!P0 IMAD.MOV R7, RZ, RZ, -R7 ;  /* 0x000000ffff078224 */ /* 0x000fe200078e0a07 */
[C---:B------:R-:W-:Y:S01]  /*2750*/  ISETP.GT.U32.AND P0, PT, R3.reuse, R13, PT ;  /* 0x0000000d0300720c */ /* 0x040fe20003f04070 */
[----:B------:R-:W-:Y:S01]  /*2760*/  @!P5 IMAD.MOV R164, RZ, RZ, -R164 ;  /* 0x000000ffffa4d224 */ /* 0x000fe200078e0aa4 */
[----:B------:R-:W-:Y:S01]  /*2770*/  ISETP.GT.U32.AND P5, PT, R3, R11, PT ;  /* 0x0000000b0300720c */ /* 0x000fe20003fa4070 */
[----:B------:R-:W-:Y:S01]  /*2780*/  @!P3 IMAD.IADD R10, R10, 0x1, -R3 ;  /* 0x000000010a0ab824 */ /* 0x000fe200078e0a03 */
[----:B------:R-:W-:Y:S01]  /*2790*/  ISETP.GE.AND P3, PT, R14, RZ, PT ;  /* 0x000000ff0e00720c */ /* 0x000fe20003f66270 */
[----:B------:R-:W-:Y:S01]  /*27a0*/  IMAD.HI.U32 R14, R4, R17, RZ ;  /* 0x00000011040e7227 */ /* 0x000fe200078e00ff */
[----:B------:R-:W-:-:S03]  /*27b0*/  IABS R19, R22 ;  /* 0x0000001600137213 */ /* 0x000fc60000000000 */
[----:B------:R-:W-:Y:S02]  /*27c0*/  @!P6 IMAD.IADD R12, R12, 0x1, -R3 ;  /* 0x000000010c0ce824 */ /* 0x000fe400078e0a03 */
[----:B------:R-:W-:-:S03]  /*27d0*/  IMAD.HI.U32 R15, R4, R18, RZ ;  /* 0x00000012040f7227 */ /* 0x000fc600078e00ff */
[C---:B------:R-:W-:Y:S01]  /*27e0*/  ISETP.GT.U32.AND P6, PT, R3.reuse, R12, PT ;  /* 0x0000000c0300720c */ /* 0x040fe20003fc4070 */
[----:B------:R-:W-:Y:S02]  /*27f0*/  IMAD.MOV R14, RZ, RZ, -R14 ;  /* 0x000000ffff0e7224 */ /* 0x000fe400078e0a0e */
[----:B------:R-:W-:Y:S02]  /*2800*/  IMAD.MOV R15, RZ, RZ, -R15 ;  /* 0x000000ffff0f7224 */ /* 0x000fe400078e0a0f */
[----:B------:R-:W-:Y:S01]  /*2810*/  IMAD R14, R3, R14, R17 ;  /* 0x0000000e030e7224 */ /* 0x000fe200078e0211 */
[----:B------:R-:W-:Y:S01]  /*2820*/  LOP3.LUT R17, R6, 0x23, RZ, 0xfc, !PT ;  /* 0x0000002306117812 */ /* 0x000fe200078efcff */
[--C-:B------:R-:W-:Y:S02]  /*2830*/  @!P0 IMAD.IADD R13, R13, 0x1, -R3.reuse ;  /* 0x000000010d0d8824 */ /* 0x100fe400078e0a03 */
[----:B------:R-:W-:Y:S01]  /*2840*/  IMAD R15, R3, R15, R18 ;  /* 0x0000000f030f7224 */ /* 0x000fe200078e0212 */
[----:B------:R-:W-:Y:S01]  /*2850*/  IABS R18, R17 ;  /* 0x0000001100127213 */ /* 0x000fe20000000000 */
[--C-:B------:R-:W-:Y:S01]  /*2860*/  @!P5 IMAD.IADD R11, R11, 0x1, -R3.reuse ;  /* 0x000000010b0bd824 */ /* 0x100fe200078e0a03 */
[C---:B------:R-:W-:Y:S01]  /*2870*/  ISETP.GT.U32.AND P5, PT, R3.reuse, R14, PT ;  /* 0x0000000e0300720c */ /* 0x040fe20003fa4070 */
[----:B------:R-:W-:Y:S01]  /*2880*/  @!P6 IMAD.IADD R12, R12, 0x1, -R3 ;  /* 0x000000010c0ce824 */ /* 0x000fe200078e0a03 */
[C---:B------:R-:W-:Y:S01]  /*2890*/  ISETP.GT.U32.AND P0, PT, R3.reuse, R13, PT ;  /* 0x0000000d0300720c */ /* 0x040fe20003f04070 */
[----:B------:R-:W-:Y:S01]  /*28a0*/  IMAD.HI.U32 R16, R4, R18, RZ ;  /* 0x0000001204107227 */ /* 0x000fe200078e00ff */
[----:B------:R-:W-:-:S03]  /*28b0*/  ISETP.GT.U32.AND P6, PT, R3, R15, PT ;  /* 0x0000000f0300720c */ /* 0x000fc60003fc4070 */
[----:B------:R-:W-:Y:S02]  /*28c0*/  IMAD.MOV R16, RZ, RZ, -R16 ;  /* 0x000000ffff107224 */ /* 0x000fe400078e0a10 */
[----:B------:R-:W-:Y:S02]  /*28d0*/  @!P3 IMAD.MOV R12, RZ, RZ, -R12 ;  /* 0x000000ffff0cb224 */ /* 0x000fe400078e0a0c */
[----:B------:R-:W-:Y:S01]  /*28e0*/  IMAD R16, R3, R16, R18 ;  /* 0x0000001003107224 */ /* 0x000fe200078e0212 */
[----:B------:R-:W-:Y:S01]  /*28f0*/  LOP3.LUT R18, R6, 0x25, RZ, 0xfc, !PT ;  /* 0x0000002506127812 */ /* 0x000fe200078efcff */
[--C-:B------:R-:W-:Y:S01]  /*2900*/  @!P5 IMAD.IADD R14, R14, 0x1, -R3.reuse ;  /* 0x000000010e0ed824 */ /* 0x100fe200078e0a03 */
[----:B------:R-:W-:Y:S01]  /*2910*/  ISETP.GE.AND P5, PT, R17, RZ, PT ;  /* 0x000000ff1100720c */ /* 0x000fe20003fa6270 */
[----:B------:R-:W-:Y:S01]  /*2920*/  @!P0 IMAD.IADD R13, R13, 0x1, -R3 ;  /* 0x000000010d0d8824 */ /* 0x000fe200078e0a03 */
[----:B------:R-:W-:Y:S01]  /*2930*/  ISETP.GE.AND P0, PT, R22, RZ, PT ;  /* 0x000000ff1600720c */ /* 0x000fe20003f06270 */
[----:B------:R-:W-:Y:S01]  /*2940*/  IMAD.HI.U32 R17, R4, R19, RZ ;  /* 0x0000001304117227 */ /* 0x000fe200078e00ff */
[----:B------:R-:W-:-:S03]  /*2950*/  ISETP.GT.U32.AND P3, PT, R3, R14, PT ;  /* 0x0000000e0300720c */ /* 0x000fc60003f64070 */
[----:B------:R-:W-:Y:S01]  /*2960*/  @!P1 IMAD.MOV R13, RZ, RZ, -R13 ;  /* 0x000000ffff0d9224 */ /* 0x000fe200078e0a0d */
[----:B------:R-:W-:Y:S01]  /*2970*/  ISETP.GT.U32.AND P1, PT, R3, R16, PT ;  /* 0x000000100300720c */ /* 0x000fe20003f24070 */
[----:B------:R-:W-:Y:S01]  /*2980*/  @!P2 IMAD.MOV R10, RZ, RZ, -R10 ;  /* 0x000000ffff0aa224 */ /* 0x000fe200078e0a0a */
[----:B------:R-:W-:Y:S01]  /*2990*/  ISETP.GE.AND P2, PT, R20, RZ, PT ;  /* 0x000000ff1400720c */ /* 0x000fe20003f46270 */
[----:B------:R-:W-:Y:S02]  /*29a0*/  @!P6 IMAD.IADD R15, R15, 0x1, -R3 ;  /* 0x000000010f0fe824 */ /* 0x000fe400078e0a03 */
[----:B------:R-:W-:Y:S02]  /*29b0*/  IMAD.MOV R20, RZ, RZ, -R17 ;  /* 0x000000ffff147224 */ /* 0x000fe400078e0a11 */
[----:B------:R-:W-:Y:S01]  /*29c0*/  @!P4 IMAD.MOV R11, RZ, RZ, -R11 ;  /* 0x000000ffff0bc224 */ /* 0x000fe200078e0a0b */
[C---:B------:R-:W-:Y:S01]  /*29d0*/  ISETP.GT.U32.AND P6, PT, R3.reuse, R15, PT ;  /* 0x0000000f0300720c */ /* 0x040fe20003fc4070 */
[----:B------:R-:W-:Y:S01]  /*29e0*/  IMAD R17, R3, R20, R19 ;  /* 0x0000001403117224 */ /* 0x000fe200078e0213 */
[----:B------:R-:W-:Y:S01]  /*29f0*/  LOP3.LUT R19, R6, 0x26, RZ, 0xfc, !PT ;  /* 0x0000002606137812 */ /* 0x000fe200078efcff */
[--C-:B------:R-:W-:Y:S01]  /*2a00*/  @!P3 IMAD.IADD R14, R14, 0x1, -R3.reuse ;  /* 0x000000010e0eb824 */ /* 0x100fe200078e0a03 */
[----:B------:R-:W-:Y:S01]  /*2a10*/  ISETP.GE.AND P4, PT, R21, RZ, PT ;  /* 0x000000ff1500720c */ /* 0x000fe20003f86270 */
[----:B------:R-:W-:Y:S01]  /*2a20*/  @!P1 IMAD.IADD R16, R16, 0x1, -R3 ;  /* 0x0000000110109824 */ /* 0x000fe200078e0a03 */
[----:B------:R-:W-:Y:S01]  /*2a30*/  ISETP.GT.U32.AND P1, PT, R3, R17, PT ;  /* 0x000000110300720c */ /* 0x000fe20003f24070 */
[----:B------:R-:W-:Y:S01]  /*2a40*/  @!P2 IMAD.MOV R14, RZ, RZ, -R14 ;  /* 0x000000ffff0ea224 */ /* 0x000fe200078e0a0e */
[----:B------:R-:W-:-:S02]  /*2a50*/  IABS R21, R19 ;  /* 0x0000001300157213 */ /* 0x000fc40000000000 */
[----:B------:R-:W-:Y:S02]  /*2a60*/  ISETP.GT.U32.AND P2, PT, R3, R16, PT ;  /* 0x000000100300720c */ /* 0x000fe40003f44070 */
[----:B------:R-:W-:Y:S01]  /*2a70*/  IABS R20, R18 ;  /* 0x0000001200147213 */ /* 0x000fe20000000000 */
[----:B------:R-:W-:Y:S01]  /*2a80*/  @!P6 IMAD.IADD R15, R15, 0x1, -R3 ;  /* 0x000000010f0fe824 */ /* 0x000fe200078e0a03 */
[----:B------:R-:W-:Y:S01]  /*2a90*/  ISETP.GE.AND P6, PT, R19, RZ, PT ;  /* 0x000000ff1300720c */ /* 0x000fe20003fc6270 */
[----:B------:R-:W-:Y:S01]  /*2aa0*/  IMAD.HI.U32 R19, R4, R21, RZ ;  /* 0x0000001504137227 */ /* 0x000fe200078e00ff */
[----:B------:R-:W-:-:S03]  /*2ab0*/  ISETP.GE.AND P3, PT, R18, RZ, PT ;  /* 0x000000ff1200720c */ /* 0x000fc60003f66270 */
[----:B------:R-:W-:-:S04]  /*2ac0*/  IMAD.HI.U32 R18, R4, R20, RZ ;  /* 0x0000001404127227 */ /* 0x000fc800078e00ff */
[----:B------:R-:W-:Y:S02]  /*2ad0*/  IMAD.MOV R22, RZ, RZ, -R19 ;  /* 0x000000ffff167224 */ /* 0x000fe400078e0a13 */
[----:B------:R-:W-:Y:S02]  /*2ae0*/  @!P1 IMAD.IADD R17, R17, 0x1, -R3 ;  /* 0x0000000111119824 */ /* 0x000fe400078e0a03 */
[----:B------:R-:W-:Y:S02]  /*2af0*/  IMAD.MOV R18, RZ, RZ, -R18 ;  /* 0x000000ffff127224 */ /* 0x000fe400078e0a12 */
[C---:B------:R-:W-:Y:S01]  /*2b00*/  IMAD R19, R3.reuse, R22, R21 ;  /* 0x0000001603137224 */ /* 0x040fe200078e0215 */
[C---:B------:R-:W-:Y:S01]  /*2b10*/  ISETP.GT.U32.AND P1, PT, R3.reuse, R17, PT ;  /* 0x000000110300720c */ /* 0x040fe20003f24070 */
[----:B------:R-:W-:Y:S02]  /*2b20*/  @!P2 IMAD.IADD R16, R16, 0x1, -R3 ;  /* 0x000000011010a824 */ /* 0x000fe400078e0a03 */
[----:B------:R-:W-:-:S02]  /*2b30*/  IMAD R18, R3, R18, R20 ;  /* 0x0000001203127224 */ /* 0x000fc400078e0214 */
[----:B------:R-:W-:Y:S01]  /*2b40*/  @!P5 IMAD.MOV R16, RZ, RZ, -R16 ;  /* 0x000000ffff10d224 */ /* 0x000fe200078e0a10 */
[C---:B------:R-:W-:Y:S01]  /*2b50*/  ISETP.GT.U32.AND P5, PT, R3.reuse, R19, PT ;  /* 0x000000130300720c */ /* 0x040fe20003fa4070 */
[----:B------:R-:W-:Y:S01]  /*2b60*/  IMAD.HI.U32 R21, R4, R24, RZ ;  /* 0x0000001804157227 */ /* 0x000fe200078e00ff */
[----:B------:R-:W-:-:S03]  /*2b70*/  ISETP.GT.U32.AND P2, PT, R3, R18, PT ;  /* 0x000000120300720c */ /* 0x000fc60003f44070 */
[----:B------:R-:W-:-:S04]  /*2b80*/  IMAD.HI.U32 R20, R4, R23, RZ ;  /* 0x0000001704147227 */ /* 0x000fc800078e00ff */
[----:B------:R-:W-:Y:S02]  /*2b90*/  IMAD.MOV R21, RZ, RZ, -R21 ;  /* 0x000000ffff157224 */ /* 0x000fe400078e0a15 */
[----:B------:R-:W-:Y:S02]  /*2ba0*/  IMAD.MOV R20, RZ, RZ, -R20 ;  /* 0x000000ffff147224 */ /* 0x000fe400078e0a14 */
[----:B------:R-:W-:Y:S02]  /*2bb0*/  IMAD R21, R3, R21, R24 ;  /* 0x0000001503157224 */ /* 0x000fe400078e0218 */
[----:B------:R-:W-:Y:S02]  /*2bc0*/  @!P1 IMAD.IADD R17, R17, 0x1, -R3 ;  /* 0x0000000111119824 */ /* 0x000fe400078e0a03 */
[----:B------:R-:W-:Y:S01]  /*2bd0*/  IMAD R20, R3, R20, R23 ;  /* 0x0000001403147224 */ /* 0x000fe200078e0217 */
[----:B------:R-:W-:Y:S01]  /*2be0*/  IABS R23, R28 ;  /* 0x0000001c00177213 */ /* 0x000fe20000000000 */
[----:B------:R-:W-:-:S02]  /*2bf0*/  @!P5 IMAD.IADD R19, R19, 0x1, -R3 ;  /* 0x000000011313d824 */ /* 0x000fc400078e0a03 */
[----:B------:R-:W-:Y:S01]  /*2c00*/  @!P0 IMAD.MOV R17, RZ, RZ, -R17 ;  /* 0x000000ffff118224 */ /* 0x000fe200078e0a11 */
[C---:B------:R-:W-:Y:S01]  /*2c10*/  ISETP.GT.U32.AND P0, PT, R3.reuse, R21, PT ;  /* 0x000000150300720c */ /* 0x040fe20003f04070 */
[----:B------:R-:W-:Y:S01]  /*2c20*/  @!P2 IMAD.IADD R18, R18, 0x1, -R3 ;  /* 0x000000011212a824 */ /* 0x000fe200078e0a03 */
[C---:B------:R-:W-:Y:S01]  /*2c30*/  ISETP.GT.U32.AND P5, PT, R3.reuse, R19, PT ;  /* 0x000000130300720c */ /* 0x040fe20003fa4070 */
[----:B------:R-:W-:Y:S01]  /*2c40*/  IMAD.HI.U32 R22, R4, R23, RZ ;  /* 0x0000001704167227 */ /* 0x000fe200078e00ff */
[C---:B------:R-:W-:Y:S02]  /*2c50*/  ISETP.GT.U32.AND P1, PT, R3.reuse, R20, PT ;  /* 0x000000140300720c */ /* 0x040fe40003f24070 */
[----:B------:R-:W-:Y:S01]  /*2c60*/  ISETP.GT.U32.AND P2, PT, R3, R18, PT ;  /* 0x000000120300720c */ /* 0x000fe20003f44070 */
[----:B------:R-:W-:Y:S02]  /*2c70*/  IMAD.MOV R22, RZ, RZ, -R22 ;  /* 0x000000ffff167224 */ /* 0x000fe400078e0a16 */
[----:B------:R-:W-:Y:S01]  /*2c80*/  @!P4 IMAD.MOV R15, RZ, RZ, -R15 ;  /* 0x000000ffff0fc224 */ /* 0x000fe200078e0a0f */
[----:B------:R-:W-:Y:S01]  /*2c90*/  ISETP.GE.AND P4, PT, R25, RZ, PT ;  /* 0x000000ff1900720c */ /* 0x000fe20003f86270 */
[----:B------:R-:W-:Y:S01]  /*2ca0*/  IMAD R22, R3, R22, R23 ;  /* 0x0000001603167224 */ /* 0x000fe200078e0217 */
[----:B------:R-:W-:Y:S01]  /*2cb0*/  IABS R25, R29 ;  /* 0x0000001d00197213 */ /* 0x000fe20000000000 */
[----:B------:R-:W-:-:S02]  /*2cc0*/  @!P0 IMAD.IADD R21, R21, 0x1, -R3 ;  /* 0x0000000115158824 */ /* 0x000fc400078e0a03 */
[----:B------:R-:W-:Y:S01]  /*2cd0*/  @!P5 IMAD.IADD R19, R19, 0x1, -R3 ;  /* 0x000000011313d824 */ /* 0x000fe200078e0a03 */
[C---:B------:R-:W-:Y:S01]  /*2ce0*/  ISETP.GT.U32.AND P5, PT, R3.reuse, R22, PT ;  /* 0x000000160300720c */ /* 0x040fe20003fa4070 */
[----:B------:R-:W-:Y:S01]  /*2cf0*/  IMAD.HI.U32 R23, R4, R25, RZ ;  /* 0x0000001904177227 */ /* 0x000fe200078e00ff */
[----:B------:R-:W-:-:S03]  /*2d00*/  ISETP.GT.U32.AND P0, PT, R3, R21, PT ;  /* 0x000000150300720c */ /* 0x000fc60003f04070 */
[----:B------:R-:W-:Y:S01]  /*2d10*/  @!P2 IMAD.IADD R18, R18, 0x1, -R3 ;  /* 0x000000011212a824 */ /* 0x000fe200078e0a03 */
[----:B------:R-:W-:Y:S01]  /*2d20*/  ISETP.GE.AND P2, PT, R26, RZ, PT ;  /* 0x000000ff1a00720c */ /* 0x000fe20003f46270 */
[----:B------:R-:W-:Y:S02]  /*2d30*/  IMAD.MOV R26, RZ, RZ, -R23 ;  /* 0x000000ffff1a7224 */ /* 0x000fe400078e0a17 */
[----:B------:R-:W-:Y:S02]  /*2d40*/  @!P1 IMAD.IADD R20, R20, 0x1, -R3 ;  /* 0x0000000114149824 */ /* 0x000fe400078e0a03 */
[C---:B------:R-:W-:Y:S01]  /*2d50*/  IMAD R23, R3.reuse, R26, R25 ;  /* 0x0000001a03177224 */ /* 0x040fe200078e0219 */
[----:B------:R-:W-:Y:S01]  /*2d60*/  LOP3.LUT R25, R6, 0x2c, RZ, 0xfc, !PT ;  /* 0x0000002c06197812 */ /* 0x000fe200078efcff */
[--C-:B------:R-:W-:Y:S01]  /*2d70*/  @!P5 IMAD.IADD R22, R22, 0x1, -R3.reuse ;  /* 0x000000011616d824 */ /* 0x100fe200078e0a03 */
[----:B------:R-:W-:Y:S01]  /*2d80*/  ISETP.GT.U32.AND P1, PT, R3, R20, PT ;  /* 0x000000140300720c */ /* 0x000fe20003f24070 */
[----:B------:R-:W-:Y:S01]  /*2d90*/  @!P0 IMAD.IADD R21, R21, 0x1, -R3 ;  /* 0x0000000115158824 */ /* 0x000fe200078e0a03 */
[C---:B------:R-:W-:Y:S01]  /*2da0*/  ISETP.GT.U32.AND P0, PT, R3.reuse, R23, PT ;  /* 0x000000170300720c */ /* 0x040fe20003f04070 */
[----:B------:R-:W-:Y:S01]  /*2db0*/  @!P3 IMAD.MOV R18, RZ, RZ, -R18 ;  /* 0x000000ffff12b224 */ /* 0x000fe200078e0a12 */
[----:B------:R-:W-:Y:S01]  /*2dc0*/  ISETP.GT.U32.AND P5, PT, R3, R22, PT ;  /* 0x000000160300720c */ /* 0x000fe20003fa4070 */
[----:B------:R-:W-:Y:S01]  /*2dd0*/  IMAD.HI.U32 R24, R4, R27, RZ ;  /* 0x0000001b04187227 */ /* 0x000fe200078e00ff */
[----:B------:R-:W-:-:S02]  /*2de0*/  ISETP.GE.AND P3, PT, R28, RZ, PT ;  /* 0x000000ff1c00720c */ /* 0x000fc40003f66270 */
[----:B------:R-:W-:Y:S01]  /*2df0*/  IABS R26, R25 ;  /* 0x00000019001a7213 */ /* 0x000fe20000000000 */
[----:B------:R-:W-:Y:S01]  /*2e00*/  IMAD.MOV R24, RZ, RZ, -R24 ;  /* 0x000000ffff187224 */ /* 0x000fe200078e0a18 */
[----:B------:R-:W-:Y:S01]  /*2e10*/  LOP3.LUT R28, R6, 0x2e, RZ, 0xfc, !PT ;  /* 0x0000002e061c7812 */ /* 0x000fe200078efcff */
[----:B------:R-:W-:Y:S01]  /*2e20*/  @!P6 IMAD.MOV R19, RZ, RZ, -R19 ;  /* 0x000000ffff13e224 */ /* 0x000fe200078e0a13 */
[----:B------:R-:W-:Y:S01]  /*2e30*/  ISETP.GE.AND P6, PT, R29, RZ, PT ;  /* 0x000000ff1d00720c */ /* 0x000fe20003fc6270 */
[--C-:B------:R-:W-:Y:S01]  /*2e40*/  @!P1 IMAD.IADD R20, R20, 0x1, -R3.reuse ;  /* 0x0000000114149824 */ /* 0x100fe200078e0a03 */
[----:B------:R-:W-:Y:S01]  /*2e50*/  ISETP.GE.AND P1, PT, R30, RZ, PT ;  /* 0x000000ff1e00720c */ /* 0x000fe20003f26270 */
[----:B------:R-:W-:Y:S01]  /*2e60*/  @!P0 IMAD.IADD R23, R23, 0x1, -R3 ;  /* 0x0000000117178824 */ /* 0x000fe200078e0a03 */
[----:B------:R-:W-:Y:S01]  /*2e70*/  IABS R31, R28 ;  /* 0x0000001c001f7213 */ /* 0x000fe20000000000 */
[----:B------:R-:W-:Y:S01]  /*2e80*/  IMAD R24, R3, R24, R27 ;  /* 0x0000001803187224 */ /* 0x000fe200078e021b */
[----:B------:R-:W-:Y:S01]  /*2e90*/  LOP3.LUT R27, R6, 0x2d, RZ, 0xfc, !PT ;  /* 0x0000002d061b7812 */ /* 0x000fe200078efcff */
[----:B------:R-:W-:Y:S01]  /*2ea0*/  @!P4 IMAD.MOV R20, RZ, RZ, -R20 ;  /* 0x000000ffff14c224 */ /* 0x000fe200078e0a14 */
[----:B------:R-:W-:Y:S01]  /*2eb0*/  ISETP.GE.AND P4, PT, R25, RZ, PT ;  /* 0x000000ff1900720c */ /* 0x000fe20003f86270 */
[----:B------:R-:W-:Y:S01]  /*2ec0*/  @!P5 IMAD.IADD R22, R22, 0x1, -R3 ;  /* 0x000000011616d824 */ /* 0x000fe200078e0a03 */
[----:B------:R-:W-:Y:S01]  /*2ed0*/  ISETP.GT.U32.AND P0, PT, R3, R23, PT ;  /* 0x000000170300720c */ /* 0x000fe20003f04070 */
[----:B------:R-:W-:Y:S01]  /*2ee0*/  IMAD.HI.U32 R25, R4, R26, RZ ;  /* 0x0000001a04197227 */ /* 0x000fe200078e00ff */
[----:B------:R-:W-:-:S02]  /*2ef0*/  IABS R30, R27 ;  /* 0x0000001b001e7213 */ /* 0x000fc40000000000 */
[----:B------:R-:W-:Y:S01]  /*2f00*/  ISETP.GE.AND P5, PT, R28, RZ, PT ;  /* 0x000000ff1c00720c */ /* 0x000fe20003fa6270 */
[----:B------:R-:W-:Y:S01]  /*2f10*/  @!P3 IMAD.MOV R22, RZ, RZ, -R22 ;  /* 0x000000ffff16b224 */ /* 0x000fe200078e0a16 */
[----:B------:R-:W-:Y:S01]  /*2f20*/  ISETP.GT.U32.AND P3, PT, R3, R24, PT ;  /* 0x000000180300720c */ /* 0x000fe20003f64070 */
[----:B------:R-:W-:Y:S02]  /*2f30*/  IMAD.MOV R25, RZ, RZ, -R25 ;  /* 0x000000ffff197224 */ /* 0x000fe400078e0a19 */
[----:B------:R-:W-:-:S04]  /*2f40*/  IMAD.HI.U32 R28, R4, R33, RZ ;  /* 0x00000021041c7227 */ /* 0x000fc800078e00ff */
[----:B------:R-:W-:Y:S02]  /*2f50*/  IMAD R25, R3, R25, R26 ;  /* 0x0000001903197224 */ /* 0x000fe400078e021a */
[----:B------:R-:W-:Y:S02]  /*2f60*/  @!P0 IMAD.IADD R23, R23, 0x1, -R3 ;  /* 0x0000000117178824 */ /* 0x000fe400078e0a03 */
[----:B------:R-:W-:Y:S01]  /*2f70*/  IMAD.HI.U32 R26, R4, R30, RZ ;  /* 0x0000001e041a7227 */ /* 0x000fe200078e00ff */
[----:B------:R-:W-:-:S03]  /*2f80*/  ISETP.GT.U32.AND P0, PT, R3, R25, PT ;  /* 0x000000190300720c */ /* 0x000fc60003f04070 */
[----:B------:R-:W-:Y:S02]  /*2f90*/  @!P3 IMAD.IADD R24, R24, 0x1, -R3 ;  /* 0x000000011818b824 */ /* 0x000fe400078e0a03 */
[----:B------:R-:W-:Y:S02]  /*2fa0*/  IMAD.MOV R26, RZ, RZ, -R26 ;  /* 0x000000ffff1a7224 */ /* 0x000fe400078e0a1a */
[----:B------:R-:W-:Y:S01]  /*2fb0*/  IMAD.MOV R34, RZ, RZ, -R28 ;  /* 0x000000ffff227224 */ /* 0x000fe200078e0a1c */
[C---:B------:R-:W-:Y:S01]  /*2fc0*/  ISETP.GT.U32.AND P3, PT, R3.reuse, R24, PT ;  /* 0x000000180300720c */ /* 0x040fe20003f64070 */
[C---:B------:R-:W-:Y:S02]  /*2fd0*/  IMAD R26, R3.reuse, R26, R30 ;  /* 0x0000001a031a7224 */ /* 0x040fe400078e021e */
[----:B------:R-:W-:Y:S01]  /*2fe0*/  IMAD R30, R3, R34, R33 ;  /* 0x00000022031e7224 */ /* 0x000fe200078e0221 */
[----:B------:R-:W-:Y:S01]  /*2ff0*/  LOP3.LUT R33, R6, 0x31, RZ, 0xfc, !PT ;  /* 0x0000003106217812 */ /* 0x000fe200078efcff */
[----:B------:R-:W-:-:S02]  /*3000*/  @!P0 IMAD.IADD R25, R25, 0x1, -R3 ;  /* 0x0000000119198824 */ /* 0x000fc400078e0a03 */
[----:B------:R-:W-:Y:S01]  /*3010*/  @!P2 IMAD.MOV R21, RZ, RZ, -R21 ;  /* 0x000000ffff15a224 */ /* 0x000fe200078e0a15 */
[----:B------:R-:W-:Y:S01]  /*3020*/  ISETP.GE.AND P2, PT, R27, RZ, PT ;  /* 0x000000ff1b00720c */ /* 0x000fe20003f46270 */
[----:B------:R-:W-:Y:S01]  /*3030*/  IMAD.HI.U32 R27, R4, R31, RZ ;  /* 0x0000001f041b7227 */ /* 0x000fe200078e00ff */
[C---:B------:R-:W-:Y:S02]  /*3040*/  ISETP.GT.U32.AND P0, PT, R3.reuse, R25, PT ;  /* 0x000000190300720c */ /* 0x040fe40003f04070 */
[----:B------:R-:W-:Y:S01]  /*3050*/  IABS R34, R33 ;  /* 0x0000002100227213 */ /* 0x000fe20000000000 */
[----:B------:R-:W-:Y:S01]  /*3060*/  @!P3 IMAD.IADD R24, R24, 0x1, -R3 ;  /* 0x000000011818b824 */ /* 0x000fe200078e0a03 */
[----:B------:R-:W-:Y:S01]  /*3070*/  ISETP.GT.U32.AND P3, PT, R3, R26, PT ;  /* 0x0000001a0300720c */ /* 0x000fe20003f64070 */
[----:B------:R-:W-:-:S04]  /*3080*/  IMAD.HI.U32 R29, R4, R35, RZ ;  /* 0x00000023041d7227 */ /* 0x000fc800078e00ff */
[----:B------:R-:W-:Y:S01]  /*3090*/  @!P6 IMAD.MOV R23, RZ, RZ, -R23 ;  /* 0x000000ffff17e224 */ /* 0x000fe200078e0a17 */
[----:B------:R-:W-:Y:S01]  /*30a0*/  ISETP.GE.AND P6, PT, R32, RZ, PT ;  /* 0x000000ff2000720c */ /* 0x000fe20003fc6270 */
[----:B------:R-:W-:Y:S02]  /*30b0*/  IMAD.MOV R32, RZ, RZ, -R27 ;  /* 0x000000ffff207224 */ /* 0x000fe400078e0a1b */
[----:B------:R-:W-:Y:S01]  /*30c0*/  @!P0 IMAD.IADD R25, R25, 0x1, -R3 ;  /* 0x0000000119198824 */ /* 0x000fe200078e0a03 */
[C---:B------:R-:W-:Y:S01]  /*30d0*/  ISETP.GT.U32.AND P0, PT, R3.reuse, R30, PT ;  /* 0x0000001e0300720c */ /* 0x040fe20003f04070 */
[----:B------:R-:W-:Y:S02]  /*30e0*/  IMAD.MOV R36, RZ, RZ, -R29 ;  /* 0x000000ffff247224 */ /* 0x000fe400078e0a1d */
[----:B------:R-:W-:Y:S02]  /*30f0*/  @!P3 IMAD.IADD R26, R26, 0x1, -R3 ;  /* 0x000000011a1ab824 */ /* 0x000fe400078e0a03 */
[----:B------:R-:W-:-:S02]  /*3100*/  IMAD R28, R3, R32, R31 ;  /* 0x00000020031c7224 */ /* 0x000fc400078e021f */
[C---:B------:R-:W-:Y:S01]  /*3110*/  IMAD R32, R3.reuse, R36, R35 ;  /* 0x0000002403207224 */ /* 0x040fe200078e0223 */
[C---:B------:R-:W-:Y:S01]  /*3120*/  ISETP.GT.U32.AND P3, PT, R3.reuse, R26, PT ;  /* 0x0000001a0300720c */ /* 0x040fe20003f64070 */
[----:B------:R-:W-:Y:S01]  /*3130*/  @!P1 IMAD.MOV R24, RZ, RZ, -R24 ;  /* 0x000000ffff189224 */ /* 0x000fe200078e0a18 */
[----:B------:R-:W-:Y:S01]  /*3140*/  LOP3.LUT R35, R6, 0x32, RZ, 0xfc, !PT ;  /* 0x0000003206237812 */ /* 0x000fe200078efcff */
[----:B------:R-:W-:Y:S01]  /*3150*/  IMAD.HI.U32 R27, R4, R34, RZ ;  /* 0x00000022041b7227 */ /* 0x000fe200078e00ff */
[----:B------:R-:W-:Y:S02]  /*3160*/  ISETP.GT.U32.AND P1, PT, R3, R28, PT ;  /* 0x0000001c0300720c */ /* 0x000fe40003f24070 */
[----:B------:R-:W-:Y:S01]  /*3170*/  IABS R36, R35 ;  /* 0x0000002300247213 */ /* 0x000fe20000000000 */
[----:B------:R-:W-:Y:S02]  /*3180*/  @!P0 IMAD.IADD R30, R30, 0x1, -R3 ;  /* 0x000000011e1e8824 */ /* 0x000fe400078e0a03 */
[----:B------:R-:W-:-:S02]  /*3190*/  IMAD.MOV R27, RZ, RZ, -R27 ;  /* 0x000000ffff1b7224 */ /* 0x000fc400078e0a1b */
[----:B------:R-:W-:Y:S01]  /*31a0*/  IMAD.HI.U32 R29, R4, R36, RZ ;  /* 0x00000024041d7227 */ /* 0x000fe200078e00ff */
[----:B------:R-:W-:-:S03]  /*31b0*/  ISETP.GT.U32.AND P0, PT, R3, R30, PT ;  /* 0x0000001e0300720c */ /* 0x000fc60003f04070 */
[----:B------:R-:W-:Y:S01]  /*31c0*/  @!P3 IMAD.IADD R26, R26, 0x1, -R3 ;  /* 0x000000011a1ab824 */ /* 0x000fe200078e0a03 */
[C---:B------:R-:W-:Y:S01]  /*31d0*/  ISETP.GT.U32.AND P3, PT, R3.reuse, R32, PT ;  /* 0x000000200300720c */ /* 0x040fe20003f64070 */
[----:B------:R-:W-:Y:S02]  /*31e0*/  IMAD.MOV R29, RZ, RZ, -R29 ;  /* 0x000000ffff1d7224 */ /* 0x000fe400078e0a1d */
[----:B------:R-:W-:Y:S02]  /*31f0*/  @!P4 IMAD.MOV R25, RZ, RZ, -R25 ;  /* 0x000000ffff19c224 */ /* 0x000fe400078e0a19 */
[C---:B------:R-:W-:Y:S02]  /*3200*/  IMAD R36, R3.reuse, R29, R36 ;  /* 0x0000001d03247224 */ /* 0x040fe400078e0224 */
[C---:B------:R-:W-:Y:S02]  /*3210*/  IMAD R34, R3.reuse, R27, R34 ;  /* 0x0000001b03227224 */ /* 0x040fe400078e0222 */
[----:B------:R-:W-:Y:S01]  /*3220*/  @!P0 IMAD.IADD R30, R30, 0x1, -R3 ;  /* 0x000000011e1e8824 */ /* 0x000fe200078e0a03 */
[----:B------:R-:W-:Y:S01]  /*3230*/  ISETP.GT.U32.AND P0, PT, R3, R36, PT ;  /* 0x000000240300720c */ /* 0x000fe20003f04070 */
[----:B------:R-:W-:-:S04]  /*3240*/  IMAD.HI.U32 R27, R4, R38, RZ ;  /* 0x00000026041b7227 */ /* 0x000fc800078e00ff */
[--C-:B------:R-:W-:Y:S01]  /*3250*/  @!P3 IMAD.IADD R32, R32, 0x1, -R3.reuse ;  /* 0x000000012020b824 */ /* 0x100fe200078e0a03 */
[----:B------:R-:W-:Y:S01]  /*3260*/  ISETP.GE.AND P3, PT, R37, RZ, PT ;  /* 0x000000ff2500720c */ /* 0x000fe20003f66270 */
[----:B------:R-:W-:Y:S01]  /*3270*/  @!P1 IMAD.IADD R28, R28, 0x1, -R3 ;  /* 0x000000011c1c9824 */ /* 0x000fe200078e0a03 */
[----:B------:R-:W-:Y:S01]  /*3280*/  LOP3.LUT R37, R6, 0x3e, RZ, 0xfc, !PT ;  /* 0x0000003e06257812 */ /* 0x000fe200078efcff */
[----:B------:R-:W-:Y:S01]  /*3290*/  IMAD.MOV R27, RZ, RZ, -R27 ;  /* 0x000000ffff1b7224 */ /* 0x000fe200078e0a1b */
[C---:B------:R-:W-:Y:S01]  /*32a0*/  ISETP.GT.U32.AND P4, PT, R3.reuse, R32, PT ;  /* 0x000000200300720c */ /* 0x040fe20003f84070 */
[----:B------:R-:W-:Y:S01]  /*32b0*/  IMAD.HI.U32 R31, R4, R42, RZ ;  /* 0x0000002a041f7227 */ /* 0x000fe200078e00ff */
[----:B------:R-:W-:Y:S02]  /*32c0*/  ISETP.GT.U32.AND P1, PT, R3, R28, PT ;  /* 0x0000001c0300720c */ /* 0x000fe40003f24070 */
[----:B------:R-:W-:Y:S01]  /*32d0*/  IABS R58, R37 ;  /* 0x00000025003a7213 */ /* 0x000fe20000000000 */
[----:B------:R-:W-:-:S02]  /*32e0*/  @!P0 IMAD.IADD R36, R36, 0x1, -R3 ;  /* 0x0000000124248824 */ /* 0x000fc400078e0a03 */
[C---:B------:R-:W-:Y:S02]  /*32f0*/  IMAD R38, R3.reuse, R27, R38 ;  /* 0x0000001b03267224 */ /* 0x040fe400078e0226 */
[----:B------:R-:W-:Y:S01]  /*3300*/  IMAD.MOV R31, RZ, RZ, -R31 ;  /* 0x000000ffff1f7224 */ /* 0x000fe200078e0a1f */
[----:B------:R-:W-:Y:S01]  /*3310*/  ISETP.GT.U32.AND P0, PT, R3, R36, PT ;  /* 0x000000240300720c */ /* 0x000fe20003f04070 */
[----:B------:R-:W-:-:S04]  /*3320*/  IMAD.HI.U32 R27, R4, R44, RZ ;  /* 0x0000002c041b7227 */ /* 0x000fc800078e00ff */
[--C-:B------:R-:W-:Y:S01]  /*3330*/  @!P4 IMAD.IADD R32, R32, 0x1, -R3.reuse ;  /* 0x000000012020c824 */ /* 0x100fe200078e0a03 */
[C---:B------:R-:W-:Y:S01]  /*3340*/  ISETP.GT.U32.AND P4, PT, R3.reuse, R38, PT ;  /* 0x000000260300720c */ /* 0x040fe20003f84070 */
[C---:B------:R-:W-:Y:S02]  /*3350*/  IMAD R42, R3.reuse, R31, R42 ;  /* 0x0000001f032a7224 */ /* 0x040fe400078e022a */
[----:B------:R-:W-:Y:S01]  /*3360*/  @!P1 IMAD.IADD R28, R28, 0x1, -R3 ;  /* 0x000000011c1c9824 */ /* 0x000fe200078e0a03 */
[----:B------:R-:W-:Y:S01]  /*3370*/  ISETP.GT.U32.AND P1, PT, R3, R34, PT ;  /* 0x000000220300720c */ /* 0x000fe20003f24070 */
[----:B------:R-:W-:-:S04]  /*3380*/  IMAD.HI.U32 R29, R4, R40, RZ ;  /* 0x00000028041d7227 */ /* 0x000fc800078e00ff */
[----:B------:R-:W-:Y:S01]  /*3390*/  @!P0 IMAD.IADD R36, R36, 0x1, -R3 ;  /* 0x0000000124248824 */ /* 0x000fe200078e0a03 */
[----:B------:R-:W-:Y:S01]  /*33a0*/  ISETP.GT.U32.AND P0, PT, R3, R42, PT ;  /* 0x0000002a0300720c */ /* 0x000fe20003f04070 */
[----:B------:R-:W-:Y:S02]  /*33b0*/  IMAD.MOV R29, RZ, RZ, -R29 ;  /* 0x000000ffff1d7224 */ /* 0x000fe400078e0a1d */
[----:B------:R-:W-:Y:S01]  /*33c0*/  @!P4 IMAD.IADD R38, R38, 0x1, -R3 ;  /* 0x000000012626c824 */ /* 0x000fe200078e0a03 */
[----:B------:R-:W-:Y:S01]  /*33d0*/  ISETP.GE.AND P4, PT, R33, RZ, PT ;  /* 0x000000ff2100720c */ /* 0x000fe20003f86270 */
[----:B------:R-:W-:Y:S02]  /*33e0*/  IMAD.MOV R33, RZ, RZ, -R27 ;  /* 0x000000ffff217224 */ /* 0x000fe400078e0a1b */
[--C-:B------:R-:W-:Y:S02]  /*33f0*/  @!P1 IMAD.IADD R34, R34, 0x1, -R3.reuse ;  /* 0x0000000122229824 */ /* 0x100fe400078e0a03 */
[C---:B------:R-:W-:Y:S01]  /*3400*/  IMAD R44, R3.reuse, R33, R44 ;  /* 0x00000021032c7224 */ /* 0x040fe200078e022c */
[----:B------:R-:W-:Y:S01]  /*3410*/  IABS R33, R53 ;  /* 0x0000003500217213 */ /* 0x000fe20000000000 */
[C---:B------:R-:W-:Y:S01]  /*3420*/  IMAD R40, R3.reuse, R29, R40 ;  /* 0x0000001d03287224 */ /* 0x040fe200078e0228 */
[C---:B------:R-:W-:Y:S01]  /*3430*/  ISETP.GT.U32.AND P1, PT, R3.reuse, R34, PT ;  /* 0x000000220300720c */ /* 0x040fe20003f24070 */
[----:B------:R-:W-:Y:S01]  /*3440*/  @!P0 IMAD.IADD R42, R42, 0x1, -R3 ;  /* 0x000000012a2a8824 */ /* 0x000fe200078e0a03 */
[----:B------:R-:W-:Y:S01]  /*3450*/  ISETP.GT.U32.AND P0, PT, R3, R44, PT ;  /* 0x0000002c0300720c */ /* 0x000fe20003f04070 */
[----:B------:R-:W-:-:S04]  /*3460*/  IMAD.HI.U32 R29, R4, R46, RZ ;  /* 0x0000002e041d7227 */ /* 0x000fc800078e00ff */
[----:B------:R-:W-:Y:S02]  /*3470*/  IMAD.MOV R29, RZ, RZ, -R29 ;  /* 0x000000ffff1d7224 */ /* 0x000fe400078e0a1d */
[----:B------:R-:W-:-:S04]  /*3480*/  IMAD.HI.U32 R31, R4, R48, RZ ;  /* 0x00000030041f7227 */ /* 0x000fc800078e00ff */
[C---:B------:R-:W-:Y:S02]  /*3490*/  IMAD R46, R3.reuse, R29, R46 ;  /* 0x0000001d032e7224 */ /* 0x040fe400078e022e */
[--C-:B------:R-:W-:Y:S02]  /*34a0*/  @!P0 IMAD.IADD R44, R44, 0x1, -R3.reuse ;  /* 0x000000012c2c8824 */ /* 0x100fe400078e0a03 */
[----:B------:R-:W-:Y:S01]  /*34b0*/  @!P1 IMAD.IADD R34, R34, 0x1, -R3 ;  /* 0x0000000122229824 */ /* 0x000fe200078e0a03 */
[C---:B------:R-:W-:Y:S01]  /*34c0*/  ISETP.GT.U32.AND P0, PT, R3.reuse, R46, PT ;  /* 0x0000002e0300720c */ /* 0x040fe20003f04070 */
[----:B------:R-:W-:Y:S01]  /*34d0*/  IMAD.MOV R31, RZ, RZ, -R31 ;  /* 0x000000ffff1f7224 */ /* 0x000fe200078e0a1f */
[----:B------:R-:W-:Y:S01]  /*34e0*/  ISETP.GT.U32.AND P1, PT, R3, R40, PT ;  /* 0x000000280300720c */ /* 0x000fe20003f24070 */
[----:B------:R-:W-:-:S04]  /*34f0*/  IMAD.HI.U32 R27, R4, R50, RZ ;  /* 0x00000032041b7227 */ /* 0x000fc800078e00ff */
[C---:B------:R-:W-:Y:S02]  /*3500*/  IMAD R48, R3.reuse, R31, R48 ;  /* 0x0000001f03307224 */ /* 0x040fe400078e0230 */
[----:B------:R-:W-:Y:S02]  /*3510*/  IMAD.MOV R27, RZ, RZ, -R27 ;  /* 0x000000ffff1b7224 */ /* 0x000fe400078e0a1b */
[----:B------:R-:W-:Y:S02]  /*3520*/  @!P4 IMAD.MOV R34, RZ, RZ, -R34 ;  /* 0x000000ffff22c224 */ /* 0x000fe400078e0a22 */
[--C-:B------:R-:W-:Y:S01]  /*3530*/  @!P0 IMAD.IADD R46, R46, 0x1, -R3.reuse ;  /* 0x000000012e2e8824 */ /* 0x100fe200078e0a03 */
[----:B------:R-:W-:Y:S01]  /*3540*/  ISETP.GT.U32.AND P0, PT, R3, R48, PT ;  /* 0x000000300300720c */ /* 0x000fe20003f04070 */
[----:B------:R-:W-:Y:S01]  /*3550*/  @!P1 IMAD.IADD R40, R40, 0x1, -R3 ;  /* 0x0000000128289824 */ /* 0x000fe200078e0a03 */
[----:B------:R-:W-:Y:S01]  /*3560*/  ISETP.GE.AND P1, PT, R35, RZ, PT ;  /* 0x000000ff2300720c */ /* 0x000fe20003f26270 */
[C---:B------:R-:W-:Y:S01]  /*3570*/  IMAD R50, R3.reuse, R27, R50 ;  /* 0x0000001b03327224 */ /* 0x040fe200078e0232 */
[----:B------:R-:W-:Y:S01]  /*3580*/  ISETP.GT.U32.AND P4, PT, R3, R46, PT ;  /* 0x0000002e0300720c */ /* 0x000fe20003f84070 */
[----:B------:R-:W-:-:S04]  /*3590*/  IMAD.HI.U32 R6, R4, R33, RZ ;  /* 0x0000002104067227 */ /* 0x000fc800078e00ff */
[----:B------:R-:W-:-:S04]  /*35a0*/  IMAD.HI.U32 R27, R4, R52, RZ ;  /* 0x00000034041b7227 */ /* 0x000fc800078e00ff */
[----:B------:R-:W-:-:S04]  /*35b0*/  IMAD.HI.U32 R29, R4, R54, RZ ;  /* 0x00000036041d7227 */ /* 0x000fc800078e00ff */
[----:B------:R-:W-:-:S04]  /*35c0*/  IMAD.HI.U32 R31, R4, R56, RZ ;  /* 0x00000038041f7227 */ /* 0x000fc800078e00ff */
[----:B------:R-:W-:-:S04]  /*35d0*/  IMAD.HI.U32 R4, R4, R58, RZ ;  /* 0x0000003a04047227 */ /* 0x000fc800078e00ff */
[----:B------:R-:W-:Y:S02]  /*35e0*/  IMAD.MOV R35, RZ, RZ, -R4 ;  /* 0x000000ffff237224 */ /* 0x000fe400078e0a04 */
[----:B------:R-:W-:Y:S01]  /*35f0*/  @!P0 IMAD.IADD R48, R48, 0x1, -R3 ;  /* 0x0000000130308824 */ /* 0x000fe200078e0a03 */
[C---:B------:R-:W-:Y:S01]  /*3600*/  ISETP.GT.U32.AND P0, PT, R3.reuse, R38, PT ;  /* 0x000000260300720c */ /* 0x040fe20003f04070 */
[----:B------:R-:W-:Y:S01]  /*3610*/  @!P2 IMAD.MOV R26, RZ, RZ, -R26 ;  /* 0x000000ffff1aa224 */ /* 0x000fe200078e0a1a */
[C---:B------:R-:W-:Y:S01]  /*3620*/  ISETP.GT.U32.AND P2, PT, R3.reuse, R40, PT ;  /* 0x000000280300720c */ /* 0x040fe20003f44070 */
[----:B------:R-:W-:Y:S01]  /*3630*/  @!P5 IMAD.MOV R28, RZ, RZ, -R28 ;  /* 0x000000ffff1cd224 */ /* 0x000fe200078e0a1c */
[C---:B------:R-:W-:Y:S01]  /*3640*/  ISETP.GT.U32.AND P5, PT, R3.reuse, R42, PT ;  /* 0x0000002a0300720c */ /* 0x040fe20003fa4070 */
[C---:B------:R-:W-:Y:S02]  /*3650*/  IMAD R58, R3.reuse, R35, R58 ;  /* 0x00000023033a7224 */ /* 0x040fe400078e023a */
[----:B------:R-:W-:Y:S01]  /*3660*/  @!P1 IMAD.MOV R36, RZ, RZ, -R36 ;  /* 0x000000ffff249224 */ /* 0x000fe200078e0a24 */
[----:B------:R-:W-:Y:S01]  /*3670*/  ISETP.GT.U32.AND P1, PT, R3, R50, PT ;  /* 0x000000320300720c */ /* 0x000fe20003f24070 */
[----:B------:R-:W-:-:S02]  /*3680*/  IMAD.MOV R6, RZ, RZ, -R6 ;  /* 0x000000ffff067224 */ /* 0x000fc400078e0a06 */
[----:B------:R-:W-:Y:S02]  /*3690*/  IMAD.MOV R27, RZ, RZ, -R27 ;  /* 0x000000ffff1b7224 */ /* 0x000fe400078e0a1b */
[----:B------:R-:W-:Y:S02]  /*36a0*/  IMAD.MOV R29, RZ, RZ, -R29 ;  /* 0x000000ffff1d7224 */ /* 0x000fe400078e0a1d */
[----:B------:R-:W-:Y:S01]  /*36b0*/  @!P4 IMAD.IADD R46, R46, 0x1, -R3 ;  /* 0x000000012e2ec824 */ /* 0x000fe200078e0a03 */
[C---:B------:R-:W-:Y:S01]  /*36c0*/  ISETP.GT.U32.AND P4, PT, R3.reuse, R58, PT ;  /* 0x0000003a0300720c */ /* 0x040fe20003f84070 */
[C---:B------:R-:W-:Y:S02]  /*36d0*/  IMAD R4, R3.reuse, R6, R33 ;  /* 0x0000000603047224 */ /* 0x040fe400078e0221 */
[C---:B------:R-:W-:Y:S01]  /*36e0*/  IMAD R52, R3.reuse, R27, R52 ;  /* 0x0000001b03347224 */ /* 0x040fe200078e0234 */
[----:B------:R-:W1:Y:S01]  /*36f0*/  LDS R6, [UR6] ;  /* 0x00000006ff067984 */ /* 0x000e620008000800 */
[----:B------:R-:W-:-:S02]  /*3700*/  IMAD R54, R3, R29, R54 ;  /* 0x0000001d03367224 */ /* 0x000fc400078e0236 */
[----:B------:R-:W-:Y:S01]  /*3710*/  @!P3 IMAD.MOV R32, RZ, RZ, -R32 ;  /* 0x000000ffff20b224 */ /* 0x000fe200078e0a20 */
[C---:B------:R-:W-:Y:S01]  /*3720*/  ISETP.GT.U32.AND P3, PT, R3.reuse, R44, PT ;  /* 0x0000002c0300720c */ /* 0x040fe20003f64070 */
[----:B------:R-:W-:Y:S01]  /*3730*/  @!P6 IMAD.MOV R30, RZ, RZ, -R30 ;  /* 0x000000ffff1ee224 */ /* 0x000fe200078e0a1e */
[C---:B------:R-:W-:Y:S01]  /*3740*/  ISETP.GT.U32.AND P6, PT, R3.reuse, R48, PT ;  /* 0x000000300300720c */ /* 0x040fe20003fc4070 */
[--C-:B------:R-:W-:Y:S01]  /*3750*/  @!P0 IMAD.IADD R38, R38, 0x1, -R3.reuse ;  /* 0x0000000126268824 */ /* 0x100fe200078e0a03 */
[C---:B------:R-:W-:Y:S01]  /*3760*/  ISETP.GT.U32.AND P0, PT, R3.reuse, R4, PT ;  /* 0x000000040300720c */ /* 0x040fe20003f04070 */
[--C-:B------:R-:W-:Y:S01]  /*3770*/  @!P2 IMAD.IADD R40, R40, 0x1, -R3.reuse ;  /* 0x000000012828a824 */ /* 0x100fe200078e0a03 */
[C---:B------:R-:W-:Y:S01]  /*3780*/  ISETP.GT.U32.AND P2, PT, R3.reuse, R52, PT ;  /* 0x000000340300720c */ /* 0x040fe20003f44070 */
[----:B------:R-:W-:Y:S01]  /*3790*/  @!P5 IMAD.IADD R42, R42, 0x1, -R3 ;  /* 0x000000012a2ad824 */ /* 0x000fe200078e0a03 */
[----:B------:R-:W-:Y:S01]  /*37a0*/  ISETP.GT.U32.AND P5, PT, R3, R54, PT ;  /* 0x000000360300720c */ /* 0x000fe20003fa4070 */
[----:B------:R-:W-:-:S02]  /*37b0*/  IMAD.MOV R31, RZ, RZ, -R31 ;  /* 0x000000ffff1f7224 */ /* 0x000fc400078e0a1f */
[--C-:B------:R-:W-:Y:S01]  /*37c0*/  @!P1 IMAD.IADD R50, R50, 0x1, -R3.reuse ;  /* 0x0000000132329824 */ /* 0x100fe200078e0a03 */
[----:B------:R-:W-:Y:S01]  /*37d0*/  ISETP.GE.AND P1, PT, R41, RZ, PT ;  /* 0x000000ff2900720c */ /* 0x000fe20003f26270 */
[C---:B------:R-:W-:Y:S02]  /*37e0*/  IMAD R56, R3.reuse, R31, R56 ;  /* 0x0000001f03387224 */ /* 0x040fe400078e0238 */
[--C-:B------:R-:W-:Y:S01]  /*37f0*/  @!P4 IMAD.IADD R58, R58, 0x1, -R3.reuse ;  /* 0x000000013a3ac824 */ /* 0x100fe200078e0a03 */
[C---:B------:R-:W-:Y:S01]  /*3800*/  ISETP.GT.U32.AND P4, PT, R3.reuse, R50, PT ;  /* 0x000000320300720c */ /* 0x040fe20003f84070 */
[--C-:B------:R-:W-:Y:S01]  /*3810*/  @!P3 IMAD.IADD R44, R44, 0x1, -R3.reuse ;  /* 0x000000012c2cb824 */ /* 0x100fe200078e0a03 */
[----:B------:R-:W-:Y:S01]  /*3820*/  ISETP.GT.U32.AND P3, PT, R3, R56, PT ;  /* 0x000000380300720c */ /* 0x000fe20003f64070 */
[--C-:B------:R-:W-:Y:S01]  /*3830*/  @!P6 IMAD.IADD R48, R48, 0x1, -R3.reuse ;  /* 0x000000013030e824 */ /* 0x100fe200078e0a03 */
[----:B------:R-:W-:Y:S01]  /*3840*/  ISETP.GE.AND P6, PT, R39, RZ, PT ;  /* 0x000000ff2700720c */ /* 0x000fe20003fc6270 */
[--C-:B------:R-:W-:Y:S01]  /*3850*/  @!P0 IMAD.IADD R4, R4, 0x1, -R3.reuse ;  /* 0x0000000104048824 */ /* 0x100fe200078e0a03 */
[----:B------:R-:W-:Y:S01]  /*3860*/  ISETP.GE.AND P0, PT, R43, RZ, PT ;  /* 0x000000ff2b00720c */ /* 0x000fe20003f06270 */
[--C-:B------:R-:W-:Y:S01]  /*3870*/  @!P2 IMAD.IADD R52, R52, 0x1, -R3.reuse ;  /* 0x000000013434a824 */ /* 0x100fe200078e0a03 */
[----:B------:R-:W-:Y:S01]  /*3880*/  ISETP.GE.AND P2, PT, R45, RZ, PT ;  /* 0x000000ff2d00720c */ /* 0x000fe20003f46270 */
[--C-:B------:R-:W-:Y:S01]  /*3890*/  @!P5 IMAD.IADD R54, R54, 0x1, -R3.reuse ;  /* 0x000000013636d824 */ /* 0x100fe200078e0a03 */
[----:B------:R-:W-:Y:S01]  /*38a0*/  ISETP.GE.AND P5, PT, R47, RZ, PT ;  /* 0x000000ff2f00720c */ /* 0x000fe20003fa6270 */
[----:B------:R-:W-:Y:S01]  /*38b0*/  @!P1 IMAD.MOV R40, RZ, RZ, -R40 ;  /* 0x000000ffff289224 */ /* 0x000fe200078e0a28 */
[----:B------:R-:W-:Y:S01]  /*38c0*/  ISETP.GT.U32.AND P1, PT, R3, R4, PT ;  /* 0x000000040300720c */ /* 0x000fe20003f24070 */
[--C-:B------:R-:W-:Y:S01]  /*38d0*/  @!P4 IMAD.IADD R50, R50, 0x1, -R3.reuse ;  /* 0x000000013232c824 */ /* 0x100fe200078e0a03 */
[----:B------:R-:W-:Y:S01]  /*38e0*/  ISETP.GE.AND P4, PT, R53, RZ, PT ;  /* 0x000000ff3500720c */ /* 0x000fe20003f86270 */
[--C-:B------:R-:W-:Y:S01]  /*38f0*/  @!P3 IMAD.IADD R56, R56, 0x1, -R3.reuse ;  /* 0x000000013838b824 */ /* 0x100fe200078e0a03 */
[----:B------:R-:W-:Y:S01]  /*3900*/  BAR.SYNC.DEFER_BLOCKING 0x0 ;  /* 0x0000000000007b1d */ /* 0x000fe20000010000 */
[----:B------:R-:W-:Y:S01]  /*3910*/  @!P6 IMAD.MOV R38, RZ, RZ, -R38 ;  /* 0x000000ffff26e224 */ /* 0x000fe200078e0a26 */
[----:B------:R-:W-:Y:S01]  /*3920*/  ISETP.GE.AND P3, PT, R49, RZ, PT ;  /* 0x000000ff3100720c */ /* 0x000fe20003f66270 */
[----:B------:R-:W-:Y:S01]  /*3930*/  @!P0 IMAD.MOV R42, RZ, RZ, -R42 ;  /* 0x000000ffff2a8224 */ /* 0x000fe200078e0a2a */
[C---:B------:R-:W-:Y:S01]  /*3940*/  ISETP.GT.U32.AND P0, PT, R3.reuse, R52, PT ;  /* 0x000000340300720c */ /* 0x040fe20003f04070 */
[----:B------:R-:W-:Y:S01]  /*3950*/  @!P2 IMAD.MOV R44, RZ, RZ, -R44 ;  /* 0x000000ffff2ca224 */ /* 0x000fe200078e0a2c */
[C---:B------:R-:W-:Y:S01]  /*3960*/  ISETP.GT.U32.AND P2, PT, R3.reuse, R54, PT ;  /* 0x000000360300720c */ /* 0x040fe20003f44070 */
[----:B------:R-:W-:Y:S01]  /*3970*/  @!P5 IMAD.MOV R46, RZ, RZ, -R46 ;  /* 0x000000ffff2ed224 */ /* 0x000fe200078e0a2e */
[C---:B------:R-:W-:Y:S01]  /*3980*/  ISETP.GT.U32.AND P6, PT, R3.reuse, R56, PT ;  /* 0x000000380300720c */ /* 0x040fe20003fc4070 */
[----:B------:R-:W-:Y:S01]  /*3990*/  @!P1 IMAD.IADD R4, R4, 0x1, -R3 ;  /* 0x0000000104049824 */ /* 0x000fe200078e0a03 */
[----:B------:R-:W-:-:S02]  /*39a0*/  ISETP.GT.U32.AND P5, PT, R3, R58, PT ;  /* 0x0000003a0300720c */ /* 0x000fc40003fa4070 */
[----:B------:R-:W-:Y:S01]  /*39b0*/  ISETP.GE.AND P1, PT, R55, RZ, PT ;  /* 0x000000ff3700720c */ /* 0x000fe20003f26270 */
[----:B------:R-:W-:Y:S01]  /*39c0*/  @!P4 IMAD.MOV R4, RZ, RZ, -R4 ;  /* 0x000000ffff04c224 */ /* 0x000fe200078e0a04 */
[----:B------:R-:W-:Y:S01]  /*39d0*/  ISETP.NE.AND P4, PT, R9, RZ, PT ;  /* 0x000000ff0900720c */ /* 0x000fe20003f85270 */
[----:B------:R-:W-:Y:S01]  /*39e0*/  @!P3 IMAD.MOV R48, RZ, RZ, -R48 ;  /* 0x000000ffff30b224 */ /* 0x000fe200078e0a30 */
[----:B------:R-:W-:Y:S01]  /*39f0*/  LOP3.LUT R9, RZ, R9, RZ, 0x33, !PT ;  /* 0x00000009ff097212 */ /* 0x000fe200078e33ff */
[--C-:B------:R-:W-:Y:S01]  /*3a00*/  @!P0 IMAD.IADD R52, R52, 0x1, -R3.reuse ;  /* 0x0000000134348824 */ /* 0x100fe200078e0a03 */
[----:B------:R-:W-:Y:S01]  /*3a10*/  ISETP.GE.AND P3, PT, R51, RZ, PT ;  /* 0x000000ff3300720c */ /* 0x000fe20003f66270 */
[--C-:B------:R-:W-:Y:S01]  /*3a20*/  @!P2 IMAD.IADD R54, R54, 0x1, -R3.reuse ;  /* 0x000000013636a824 */ /* 0x100fe200078e0a03 */
[C---:B------:R-:W-:Y:S01]  /*3a30*/  SEL R27, R9.reuse, R7, !P4 ;  /* 0x00000007091b7207 */ /* 0x040fe20006000000 */
[--C-:B------:R-:W-:Y:S01]  /*3a40*/  @!P6 IMAD.IADD R56, R56, 0x1, -R3.reuse ;  /* 0x000000013838e824 */ /* 0x100fe200078e0a03 */
[C---:B------:R-:W-:Y:S01]  /*3a50*/  SEL R7, R9.reuse, R11, !P4 ;  /* 0x0000000b09077207 */ /* 0x040fe20006000000 */
[----:B------:R-:W-:Y:S01]  /*3a60*/  @!P5 IMAD.IADD R58, R58, 0x1, -R3 ;  /* 0x000000013a3ad824 */ /* 0x000fe200078e0a03 */
[C---:B------:R-:W-:Y:S01]  /*3a70*/  SEL R3, R9.reuse, R10, !P4 ;  /* 0x0000000a09037207 */ /* 0x040fe20006000000 */
[----:B------:R-:W-:Y:S01]  /*3a80*/  STL [R1], R27 ;  /* 0x0000001b01007387 */ /* 0x000fe20000100800 */
[----:B------:R-:W-:Y:S01]  /*3a90*/  SEL R10, R9, R12, !P4 ;  /* 0x0000000c090a7207 */ /* 0x000fe20006000000 */
[----:B------:R-:W-:Y:S01]  /*3aa0*/  @!P1 IMAD.MOV R52, RZ, RZ, -R52 ;  /* 0x000000ffff349224 */ /* 0x000fe200078e0a34 */
[----:B------:R-:W-:Y:S01]  /*3ab0*/  ISETP.GE.AND P0, PT, R57, RZ, PT ;  /* 0x000000ff3900720c */ /* 0x000fe20003f06270 */
[----:B------:R2:W-:Y:S01]  /*3ac0*/  STL [R1+0x4], R3 ;  /* 0x0000040301007387 */ /* 0x0005e20000100800 */
[----:B-1----:R-:W-:Y:S01]  /*3ad0*/  R2UR UR16, R6 ;  /* 0x00000000061072ca */ /* 0x002fe200000e0000 */
[----:B------:R-:W-:Y:S01]  /*3ae0*/  @!P3 IMAD.MOV R50, RZ, RZ, -R50 ;  /* 0x000000ffff32b224 */ /* 0x000fe200078e0a32 */
[----:B------:R-:W-:Y:S01]  /*3af0*/  ISETP.GE.AND P2, PT, R59, RZ, PT ;  /* 0x000000ff3b00720c */ /* 0x000fe20003f46270 */
[----:B------:R1:W-:Y:S01]  /*3b00*/  STL [R1+0x8], R7 ;  /* 0x0000080701007387 */ /* 0x0003e20000100800 */
[----:B------:R-:W-:Y:S01]  /*3b10*/  ISETP.GE.AND P6, PT, R37, RZ, PT ;  /* 0x000000ff2500720c */ /* 0x000fe20003fc6270 */
[----:B------:R-:W3:Y:S01]  /*3b20*/  LDC R6, c[0x0][0x3a0] ;  /* 0x0000e800ff067b82 */ /* 0x000ee20000000800 */
[----:B------:R-:W-:Y:S01]  /*3b30*/  SEL R4, R9, R4, !P4 ;  /* 0x0000000409047207 */ /* 0x000fe20006000000 */
[----:B------:R5:W-:Y:S01]  /*3b40*/  STL [R1+0xc], R10 ;  /* 0x00000c0a01007387 */ /* 0x000be20000100800 */
[----:B------:R-:W-:-:S02]  /*3b50*/  ISETP.GE.AND P5, PT, R61, RZ, PT ;  /* 0x000000ff3d00720c */ /* 0x000fc40003fa6270 */
[C---:B--2---:R-:W-:Y:S01]  /*3b60*/  SEL R3, R9.reuse, R13, !P4 ;  /* 0x0000000d09037207 */ /* 0x044fe20006000000 */
[----:B------:R-:W-:Y:S01]  /*3b70*/  @!P0 IMAD.MOV R54, RZ, RZ, -R54 ;  /* 0x000000ffff368224 */ /* 0x000fe200078e0a36 */
[----:B------:R-:W-:Y:S02]  /*3b80*/  ISETP.NE.AND P3, PT, R8, RZ, PT ;  /* 0x000000ff0800720c */ /* 0x000fe40003f65270 */
[C---:B-1----:R-:W-:Y:S01]  /*3b90*/  SEL R7, R9.reuse, R14, !P4 ;  /* 0x0000000e09077207 */ /* 0x042fe20006000000 */
[----:B------:R1:W-:Y:S01]  /*3ba0*/  STL [R1+0x10], R3 ;  /* 0x0000100301007387 */ /* 0x0003e20000100800 */
[----:B------:R-:W-:Y:S01]  /*3bb0*/  @!P2 IMAD.MOV R56, RZ, RZ, -R56 ;  /* 0x000000ffff38a224 */ /* 0x000fe200078e0a38 */
[C---:B-----5:R-:W-:Y:S01]  /*3bc0*/  SEL R10, R9.reuse, R15, !P4 ;  /* 0x0000000f090a7207 */ /* 0x060fe20006000000 */
[----:B------:R-:W-:Y:S01]  /*3bd0*/  @!P6 IMAD.MOV R58, RZ, RZ, -R58 ;  /* 0x000000ffff3ae224 */ /* 0x000fe200078e0a3a */
[----:B------:R2:W-:Y:S01]  /*3be0*/  STL [R1+0x14], R7 ;  /* 0x0000140701007387 */ /* 0x0005e20000100800 */
[C---:B------:R-:W-:Y:S01]  /*3bf0*/  SEL R2, R9.reuse, R2, !P4 ;  /* 0x0000000209027207 */ /* 0x040fe20006000000 */
[----:B------:R-:W-:Y:S01]  /*3c00*/  @!P5 IMAD.MOV R5, RZ, RZ, -R5 ;  /* 0x000000ffff05d224 */ /* 0x000fe200078e0a05 */
[C---:B------:R-:W-:Y:S01]  /*3c10*/  SEL R141, R9.reuse, R141, !P4 ;  /* 0x0000008d098d7207 */ /* 0x040fe20006000000 */
[----:B------:R5:W-:Y:S01]  /*3c20*/  STL [R1+0x18], R10 ;  /* 0x0000180a01007387 */ /* 0x000be20000100800 */
[----:B------:R-:W-:-:S02]  /*3c30*/  SEL R143, R9, R143, !P4 ;  /* 0x0000008f098f7207 */ /* 0x000fc40006000000 */
[C---:B-1----:R-:W-:Y:S02]  /*3c40*/  SEL R3, R9.reuse, R16, !P4 ;  /* 0x0000001009037207 */ /* 0x042fe40006000000 */
[----:B------:R-:W-:Y:S02]  /*3c50*/  @!P3 LOP3.LUT R5, RZ, R8, RZ, 0x33, !PT ;  /* 0x00000008ff05b212 */ /* 0x000fe400078e33ff */
[C---:B--2---:R-:W-:Y:S01]  /*3c60*/  SEL R7, R9.reuse, R17, !P4 ;  /* 0x0000001109077207 */ /* 0x044fe20006000000 */
[----:B------:R1:W-:Y:S01]  /*3c70*/  STL [R1+0x1c], R3 ;  /* 0x00001c0301007387 */ /* 0x0003e20000100800 */
[C---:B------:R-:W-:Y:S02]  /*3c80*/  SEL R145, R9.reuse, R145, !P4 ;  /* 0x0000009109917207 */ /* 0x040fe40006000000 */
[C---:B-----5:R-:W-:Y:S01]  /*3c90*/  SEL R10, R9.reuse, R18, !P4 ;  /* 0x00000012090a7207 */ /* 0x060fe20006000000 */
[----:B------:R2:W-:Y:S01]  /*3ca0*/  STL [R1+0x20], R7 ;  /* 0x0000200701007387 */ /* 0x0005e20000100800 */
[----:B------:R-:W-:-:S02]  /*3cb0*/  SEL R147, R9, R147, !P4 ;  /* 0x0000009309937207 */ /* 0x000fc40006000000 */
[C---:B------:R-:W-:Y:S01]  /*3cc0*/  SEL R149, R9.reuse, R149, !P4 ;  /* 0x0000009509957207 */ /* 0x040fe20006000000 */
[----:B------:R5:W-:Y:S01]  /*3cd0*/  STL [R1+0x24], R10 ;  /* 0x0000240a01007387 */ /* 0x000be20000100800 */
[C---:B------:R-:W-:Y:S02]  /*3ce0*/  SEL R151, R9.reuse, R151, !P4 ;  /* 0x0000009709977207 */ /* 0x040fe40006000000 */
[C---:B-1----:R-:W-:Y:S02]  /*3cf0*/  SEL R3, R9.reuse, R19, !P4 ;  /* 0x0000001309037207 */ /* 0x042fe40006000000 */
[C---:B------:R-:W-:Y:S02]  /*3d00*/  SEL R153, R9.reuse, R153, !P4 ;  /* 0x0000009909997207 */ /* 0x040fe40006000000 */
[C---:B--2---:R-:W-:Y:S01]  /*3d10*/  SEL R7, R9.reuse, R20, !P4 ;  /* 0x0000001409077207 */ /* 0x044fe20006000000 */
[----:B------:R1:W-:Y:S01]  /*3d20*/  STL [R1+0x28], R3 ;  /* 0x0000280301007387 */ /* 0x0003e20000100800 */
[----:B------:R-:W-:-:S02]  /*3d30*/  SEL R155, R9, R155, !P4 ;  /* 0x0000009b099b7207 */ /* 0x000fc40006000000 */
[C---:B-----5:R-:W-:Y:S01]  /*3d40*/  SEL R10, R9.reuse, R21, !P4 ;  /* 0x00000015090a7207 */ /* 0x060fe20006000000 */
[----:B------:R2:W-:Y:S01]  /*3d50*/  STL [R1+0x2c], R7 ;  /* 0x00002c0701007387 */ /* 0x0005e20000100800 */
[C---:B------:R-:W-:Y:S02]  /*3d60*/  SEL R157, R9.reuse, R157, !P4 ;  /* 0x0000009d099d7207 */ /* 0x040fe40006000000 */
[C---:B------:R-:W-:Y:S01]  /*3d70*/  SEL R159, R9.reuse, R159, !P4 ;  /* 0x0000009f099f7207 */ /* 0x040fe20006000000 */
[----:B------:R5:W-:Y:S01]  /*3d80*/  STL [R1+0x30], R10 ;  /* 0x0000300a01007387 */ /* 0x000be20000100800 */
[C---:B------:R-:W-:Y:S02]  /*3d90*/  SEL R161, R9.reuse, R161, !P4 ;  /* 0x000000a109a17207 */ /* 0x040fe40006000000 */
[C---:B-1----:R-:W-:Y:S02]  /*3da0*/  SEL R3, R9.reuse, R22, !P4 ;  /* 0x0000001609037207 */ /* 0x042fe40006000000 */
[----:B------:R-:W-:-:S02]  /*3db0*/  SEL R163, R9, R163, !P4 ;  /* 0x000000a309a37207 */ /* 0x000fc40006000000 */
[C---:B--2---:R-:W-:Y:S01]  /*3dc0*/  SEL R7, R9.reuse, R23, !P4 ;  /* 0x0000001709077207 */ /* 0x044fe20006000000 */
[----:B------:R1:W-:Y:S01]  /*3dd0*/  STL [R1+0x34], R3 ;  /* 0x0000340301007387 */ /* 0x0003e20000100800 */
[C---:B------:R-:W-:Y:S02]  /*3de0*/  SEL R165, R9.reuse, R165, !P4 ;  /* 0x000000a509a57207 */ /* 0x040fe40006000000 */
[C---:B-----5:R-:W-:Y:S01]  /*3df0*/  SEL R10, R9.reuse, R24, !P4 ;  /* 0x00000018090a7207 */ /* 0x060fe20006000000 */
[----:B------:R2:W-:Y:S01]  /*3e00*/  STL [R1+0x38], R7 ;  /* 0x0000380701007387 */ /* 0x0005e20000100800 */
[C---:B------:R-:W-:Y:S02]  /*3e10*/  SEL R138, R9.reuse, R138, !P4 ;  /* 0x0000008a098a7207 */ /* 0x040fe40006000000 */
[C---:B------:R-:W-:Y:S01]  /*3e20*/  SEL R139, R9.reuse, R139, !P4 ;  /* 0x0000008b098b7207 */ /* 0x040fe20006000000 */
[----:B------:R5:W-:Y:S01]  /*3e30*/  STL [R1+0x3c], R10 ;  /* 0x00003c0a01007387 */ /* 0x000be20000100800 */
[----:B------:R-:W-:-:S02]  /*3e40*/  SEL R140, R9, R140, !P4 ;  /* 0x0000008c098c7207 */ /* 0x000fc40006000000 */
[C---:B-1----:R-:W-:Y:S02]  /*3e50*/  SEL R3, R9.reuse, R25, !P4 ;  /* 0x0000001909037207 */ /* 0x042fe40006000000 */
[C---:B------:R-:W-:Y:S02]  /*3e60*/  SEL R142, R9.reuse, R142, !P4 ;  /* 0x0000008e098e7207 */ /* 0x040fe40006000000 */
        /* <DEDUP_REMOVED lines=25> */
[----:B-----5:R-:W-:Y:S01]  /*4000*/  SEL R10, R9, R40, !P4 ;  /* 0x00000028090a7207 */ /* 0x020fe20006000000 */
[----:B------:R2:W-:Y:S01]  /*4010*/  STL [R1+0x5c], R7 ;  /* 0x00005c0701007387 */ /* 0x0005e20000100800 */
[C---:B----4-:R-:W-:Y:S02]  /*4020*/  LEA R71, P6, R70.reuse, UR10, 0x1 ;  /* 0x0000000a46477c11 */ /* 0x050fe4000f8c08ff */
[----:B------:R-:W-:Y:S01]  /*4030*/  ISETP.NE.U32.AND P2, PT, R73, RZ, PT ;  /* 0x000000ff4900720c */ /* 0x000fe20003f45070 */
[----:B------:R4:W-:Y:S01]  /*4040*/  STL [R1+0x60], R10 ;  /* 0x0000600a01007387 */ /* 0x0009e20000100800 */
[----:B------:R-:W-:-:S02]  /*4050*/  LEA.HI.X.SX32 R70, R70, UR11, 0x1, P6 ;  /* 0x0000000b46467c11 */ /* 0x000fc4000b0f0eff */
[C---:B-1----:R-:W-:Y:S02]  /*4060*/  SEL R3, R9.reuse, R42, !P4 ;  /* 0x0000002a09037207 */ /* 0x042fe40006000000 */
[----:B--2---:R-:W-:-:S03]  /*4070*/  SEL R7, R9, R44, !P4 ;  /* 0x0000002c09077207 */ /* 0x004fc60006000000 */
[----:B------:R1:W-:Y:S01]  /*4080*/  STL [R1+0x64], R3 ;  /* 0x0000640301007387 */ /* 0x0003e20000100800 */
[----:B----4-:R-:W-:-:S03]  /*4090*/  SEL R10, R9, R46, !P4 ;  /* 0x0000002e090a7207 */ /* 0x010fc60006000000 */
[----:B------:R2:W-:Y:S04]  /*40a0*/  STL [R1+0x68], R7 ;  /* 0x0000680701007387 */ /* 0x0005e80000100800 */
[----:B------:R-:W-:Y:S01]  /*40b0*/  STL [R1+0x6c], R10 ;  /* 0x00006c0a01007387 */ /* 0x000fe20000100800 */
[C---:B-1----:R-:W-:Y:S02]  /*40c0*/  SEL R3, R9.reuse, R48, !P4 ;  /* 0x0000003009037207 */ /* 0x042fe40006000000 */
[----:B--2---:R-:W-:-:S03]  /*40d0*/  SEL R7, R9, R50, !P4 ;  /* 0x0000003209077207 */ /* 0x004fc60006000000 */
[----:B------:R1:W-:Y:S04]  /*40e0*/  STL [R1+0x70], R3 ;  /* 0x0000700301007387 */ /* 0x0003e80000100800 */
[----:B------:R2:W-:Y:S04]  /*40f0*/  STL [R1+0x74], R7 ;  /* 0x0000740701007387 */ /* 0x0005e80000100800 */
[----:B------:R4:W-:Y:S01]  /*4100*/  STL [R1+0x78], R4 ;  /* 0x0000780401007387 */ /* 0x0009e20000100800 */
[C---:B-1----:R-:W-:Y:S02]  /*4110*/  SEL R3, R9.reuse, R52, !P4 ;  /* 0x0000003409037207 */ /* 0x042fe40006000000 */
[----:B--2---:R-:W-:-:S03]  /*4120*/  SEL R7, R9, R54, !P4 ;  /* 0x0000003609077207 */ /* 0x004fc60006000000 */
[----:B------:R1:W-:Y:S01]  /*4130*/  STL [R1+0x7c], R3 ;  /* 0x00007c0301007387 */ /* 0x0003e20000100800 */
[----:B----4-:R-:W-:-:S03]  /*4140*/  SEL R4, R9, R56, !P4 ;  /* 0x0000003809047207 */ /* 0x010fc60006000000 */
[----:B------:R-:W-:Y:S04]  /*4150*/  STL [R1+0x80], R7 ;  /* 0x0000800701007387 */ /* 0x000fe80000100800 */
[----:B------:R3:W-:Y:S01]  /*4160*/  STL [R1+0x84], R4 ;  /* 0x0000840401007387 */ /* 0x0007e20000100800 */
[----:B-1----:R-:W-:-:S05]  /*4170*/  SEL R3, R9, R58, !P4 ;  /* 0x0000003a09037207 */ /* 0x002fca0006000000 */
[----:B------:R1:W-:Y:S01]  /*4180*/  STL [R1+0x88], R3 ;  /* 0x0000880301007387 */ /* 0x0003e20000100800 */
[----:B---3--:R-:W-:-:S03]  /*4190*/  VIADD R4, R6, 0xffffff80 ;  /* 0xffffff8006047836 */ /* 0x008fc60000000000 */
[----:B------:R2:W-:Y:S02]  /*41a0*/  STL [R1+0x8c], R2 ;  /* 0x00008c0201007387 */ /* 0x0005e40000100800 */
[----:B------:R-:W-:Y:S01]  /*41b0*/  ISETP.GE.U32.AND P3, PT, R4, 0x7fffff01, PT ;  /* 0x7fffff010400780c */ /* 0x000fe20003f66070 */
[C---:B------:R-:W-:Y:S02]  /*41c0*/  VIADD R4, R6.reuse, 0xffffff83 ;  /* 0xffffff8306047836 */ /* 0x040fe40000000000 */
[C---:B-1----:R-:W-:Y:S02]  /*41d0*/  VIADD R3, R6.reuse, 0xffffff81 ;  /* 0xffffff8106037836 */ /* 0x042fe40000000000 */
[----:B--2---:R-:W-:Y:S01]  /*41e0*/  VIADD R2, R6, 0xffffff82 ;  /* 0xffffff8206027836 */ /* 0x004fe20000000000 */
[----:B------:R-:W-:Y:S02]  /*41f0*/  ISETP.GE.U32.AND P1, PT, R4, 0x7fffff04, PT ;  /* 0x7fffff040400780c */ /* 0x000fe40003f26070 */
[----:B------:R-:W-:Y:S01]  /*4200*/  ISETP.GE.U32.AND P0, PT, R3, 0x7fffff02, PT ;  /* 0x7fffff020300780c */ /* 0x000fe20003f06070 */
[----:B------:R-:W-:Y:S01]  /*4210*/  VIADD R3, R6, 0xffffff84 ;  /* 0xffffff8406037836 */ /* 0x000fe20000000000 */
[----:B------:R-:W-:Y:S01]  /*4220*/  ISETP.GE.U32.AND P4, PT, R2, 0x7fffff03, PT ;  /* 0x7fffff030200780c */ /* 0x000fe20003f86070 */
[----:B0-----:R-:W-:Y:S01]  /*4230*/  IMAD R2, R5, UR4, RZ ;  /* 0x0000000405027c24 */ /* 0x001fe2000f8e02ff */
[----:B------:R-:W-:-:S02]  /*4240*/  UMOV UR4, 0x1 ;  /* 0x0000000100047882 */ /* 0x000fc40000000000 */
[----:B------:R-:W-:Y:S02]  /*4250*/  ISETP.GE.U32.AND P5, PT, R3, 0x7fffff05, PT ;  /* 0x7fffff050300780c */ /* 0x000fe40003fa6070 */
[----:B------:R-:W-:-:S04]  /*4260*/  LEA R3, P6, R2, UR8, 0x1 ;  /* 0x0000000802037c11 */ /* 0x000fc8000f8c08ff */
[----:B------:R-:W-:Y:S01]  /*4270*/  LEA.HI.X.SX32 R2, R2, UR9, 0x1, P6 ;  /* 0x0000000902027c11 */ /* 0x000fe2000b0f0eff */
[----:B------:R-:W-:Y:S08]  /*4280*/  BRA.U UP0, `(.L_x_11) ;  /* 0x0000000100187547 */ /* 0x000ff0000b800000 */
[----:B------:R-:W-:Y:S01]  /*4290*/  ELECT P6, URZ, PT ;  /* 0x0000000000ff782f */ /* 0x000fe200038c0000 */
[----:B------:R-:W-:Y:S01]  /*42a0*/  IMAD.MOV.U32 R4, RZ, RZ, 0x1 ;  /* 0x00000001ff047424 */ /* 0x000fe200078e00ff */
[----:B------:R-:W-:Y:S11]  /*42b0*/  UVIRTCOUNT.DEALLOC.SMPOOL 0x80 ;  /* 0x000000800000784c */ /* 0x000ff60000000000 */
[----:B------:R-:W-:-:S04]  /*42c0*/  @P6 MOV R5, 0x40 ;  /* 0x0000004000056802 */ /* 0x000fc80000000f00 */
[----:B------:R-:W-:-:S05]  /*42d0*/  @P6 LEA R5, R60, R5, 0x18 ;  /* 0x000000053c056211 */ /* 0x000fca00078ec0ff */
[----:B------:R0:W-:Y:S02]  /*42e0*/  @P6 STS.U8 [R5], R4 ;  /* 0x0000000405006388 */ /* 0x0001e40000000000 */
.L_x_11:
[----:B------:R-:W-:Y:S01]  /*42f0*/  UIADD3 UR7, UPT, UPT, UR16, UR7, URZ ;  /* 0x0000000710077290 */ /* 0x000fe2000fffe0ff */
[C---:B------:R-:W-:Y:S01]  /*4300*/  IMAD R10, R68.reuse, 0xfe, RZ ;  /* 0x000000fe440a7824 */ /* 0x040fe200078e02ff */
[----:B------:R-:W-:Y:S01]  /*4310*/  VOTEU.ALL UP1, P2 ;  /* 0x0000000000ff7886 */ /* 0x000fe20001020000 */
[----:B------:R-:W-:Y:S01]  /*4320*/  UIADD3 UR8, UPT, UPT, UR6, 0x8000, URZ ;  /* 0x0000800006087890 */ /* 0x000fe2000fffe0ff */
[----:B0-----:R-:W-:Y:S01]  /*4330*/  IMAD R5, R68, 0x7f, RZ ;  /* 0x0000007f44057824 */ /* 0x001fe200078e02ff */
[----:B------:R-:W-:Y:S01]  /*4340*/  VOTEU.ALL UP2, P2 ;  /* 0x0000000000ff7886 */ /* 0x000fe20001040000 */
[----:B------:R-:W-:Y:S01]  /*4350*/  IADD3 R9, P6, PT, R10, R3, RZ ;  /* 0x000000030a097210 */ /* 0x000fe20007fde0ff */
[----:B------:R-:W-:Y:S01]  /*4360*/  IMAD R4, R68, 0xfc, RZ ;  /* 0x000000fc44047824 */ /* 0x000fe200078e02ff */
[----:B------:R-:W-:-:S04]  /*4370*/  @!UP1 UIADD3 UR10, UPT, UPT, -UR4, 0x100000, URZ ;  /* 0x00100000040a9890 */ /* 0x000fc8000fffe1ff */
[----:B------:R-:W-:Y:S02]  /*4380*/  @!UP1 USHF.L.U32 UR11, UR10, 0xb, URZ ;  /* 0x0000000b0a0b9899 */ /* 0x000fe400080006ff */
[----:B------:R-:W-:Y:S01]  /*4390*/  @!UP1 USHF.L.U32 UR10, UR10, 0x1, URZ ;  /* 0x000000010a0a9899 */ /* 0x000fe200080006ff */
[----:B------:R-:W-:Y:S01]  /*43a0*/  STTM.x128 tmem[UR7], RZ ;  /* 0x000000ff000079ed */ /* 0x000fe200083c0007 */
[----:B------:R-:W0:Y:S02]  /*43b0*/  FENCE.VIEW.ASYNC.T ;  /* 0x00000000000073c6 */ /* 0x000e240000000200 */
[----:B0-----:R-:W-:Y:S01]  /*43c0*/  BAR.SYNC.DEFER_BLOCKING 0x0 ;  /* 0x0000000000007b1d */ /* 0x001fe20000010000 */
[----:B------:R-:W-:Y:S01]  /*43d0*/  LEA.HI.X.SX32 R11, R5, R2, 0x1, P6 ;  /* 0x00000002050b7211 */ /* 0x000fe200030f0eff */
[----:B------:R-:W-:Y:S01]  /*43e0*/  IMAD R8, R68, 0x7e, RZ ;  /* 0x0000007e44087824 */ /* 0x000fe200078e02ff */
[----:B------:R-:W-:Y:S01]  /*43f0*/  IADD3 R12, P6, PT, R4, R3, RZ ;  /* 0x00000003040c7210 */ /* 0x000fe20007fde0ff */
[----:B------:R-:W-:Y:S01]  /*4400*/  @!P3 IMAD.MOV.U32 R4, RZ, RZ, R9 ;  /* 0x000000ffff04b224 */ /* 0x000fe200078e0009 */
[----:B------:R-:W-:Y:S01]  /*4410*/  PRMT R136, RZ, 0x7610, R136 ;  /* 0x00007610ff887816 */ /* 0x000fe20000000088 */
[----:B------:R-:W-:Y:S01]  /*4420*/  @!P3 IMAD.MOV.U32 R5, RZ, RZ, R11 ;  /* 0x000000ffff05b224 */ /* 0x000fe200078e000b */
[----:B------:R-:W-:Y:S01]  /*4430*/  STL [R1+0x5c0], R70 ;  /* 0x0005c04601007387 */ /* 0x000fe20000100800 */
[----:B------:R-:W-:Y:S01]  /*4440*/  VIADD R7, R6, 0xffffff85 ;  /* 0xffffff8506077836 */ /* 0x000fe20000000000 */
[----:B------:R-:W-:-:S02]  /*4450*/  PRMT R137, RZ, 0x7610, R137 ;  /* 0x00007610ff897816 */ /* 0x000fc40000000089 */
[----:B------:R-:W-:Y:S01]  /*4460*/  PRMT R134, RZ, 0x7610, R134 ;  /* 0x00007610ff867816 */ /* 0x000fe20000000086 */
[----:B------:R-:W-:Y:S01]  /*4470*/  STL [R1+0x5bc], R69 ;  /* 0x0005bc4501007387 */ /* 0x000fe20000100800 */
[----:B------:R-:W-:Y:S01]  /*4480*/  IMAD R10, R68, 0xfa, RZ ;  /* 0x000000fa440a7824 */ /* 0x000fe200078e02ff */
[----:B------:R-:W-:Y:S02]  /*4490*/  PRMT R135, RZ, 0x7610, R135 ;  /* 0x00007610ff877816 */ /* 0x000fe40000000087 */
[----:B------:R-:W-:Y:S01]  /*44a0*/  PRMT R132, RZ, 0x7610, R132 ;  /* 0x00007610ff847816 */ /* 0x000fe20000000084 */
[----:B------:R0:W-:Y:S01]  /*44b0*/  STL [R1+0x5b8], R0 ;  /* 0x0005b80001007387 */ /* 0x0001e20000100800 */
[----:B------:R-:W-:Y:S02]  /*44c0*/  PRMT R133, RZ, 0x7610, R133 ;  /* 0x00007610ff857816 */ /* 0x000fe40000000085 */
[----:B------:R-:W-:Y:S01]  /*44d0*/  PRMT R130, RZ, 0x7610, R130 ;  /* 0x00007610ff827816 */ /* 0x000fe20000000082 */
[----:B------:R1:W-:Y:S01]  /*44e0*/  STL [R1+0x590], R9 ;  /* 0x0005900901007387 */ /* 0x0003e20000100800 */
[----:B------:R-:W-:-:S03]  /*44f0*/  PRMT R131, RZ, 0x7610, R131 ;  /* 0x00007610ff837816 */ /* 0x000fc60000000083 */
[----:B------:R-:W2:Y:S02]  /*4500*/  FENCE.VIEW.ASYNC.S ;  /* 0x00000000000073c6 */ /* 0x000ea40000000000 */
[----:B--2---:R2:W3:Y:S01]  /*4510*/  @!UP2 SYNCS.EXCH.64 URZ, [UR8], UR10 ;  /* 0x0000000a08ffa5b2 */ /* 0x0044e20008000100 */
[----:B------:R-:W-:Y:S01]  /*4520*/  PRMT R128, RZ, 0x7610, R128 ;  /* 0x00007610ff807816 */ /* 0x000fe20000000080 */
[----:B---3--:R-:W-:Y:S01]  /*4530*/  BAR.SYNC.DEFER_BLOCKING 0x0 ;  /* 0x0000000000007b1d */ /* 0x008fe20000010000 */
[----:B0-----:R-:W-:Y:S01]  /*4540*/  LEA.HI.X.SX32 R0, R8, R2, 0x1, P6 ;  /* 0x0000000208007211 */ /* 0x001fe200030f0eff */
[----:B-1----:R-:W-:Y:S01]  /*4550*/  VIADD R9, R6, 0xffffff86 ;  /* 0xffffff8606097836 */ /* 0x002fe20000000000 */
[----:B------:R-:W-:-:S03]  /*4560*/  PRMT R129, RZ, 0x7610, R129 ;  /* 0x00007610ff817816 */ /* 0x000fc60000000081 */
[----:B------:R0:W-:Y:S01]  /*4570*/  STL [R1+0x58c], R11 ;  /* 0x00058c0b01007387 */ /* 0x0001e20000100800 */
[----:B------:R-:W-:Y:S02]  /*4580*/  PRMT R126, RZ, 0x7610, R126 ;  /* 0x00007610ff7e7816 */ /* 0x000fe4000000007e */
[----:B------:R-:W-:Y:S01]  /*4590*/  PRMT R127, RZ, 0x7610, R127 ;  /* 0x00007610ff7f7816 */ /* 0x000fe2000000007f */
[----:B------:R1:W-:Y:S01]  /*45a0*/  STL [R1+0x588], R12 ;  /* 0x0005880c01007387 */ /* 0x0003e20000100800 */
[----:B------:R-:W-:Y:S02]  /*45b0*/  PRMT R124, RZ, 0x7610, R124 ;  /* 0x00007610ff7c7816 */ /* 0x000fe4000000007c */
[----:B------:R-:W-:Y:S02]  /*45c0*/  PRMT R125, RZ, 0x7610, R125 ;  /* 0x00007610ff7d7816 */ /* 0x000fe4000000007d */
[----:B------:R-:W-:Y:S02]  /*45d0*/  PRMT R122, RZ, 0x7610, R122 ;  /* 0x00007610ff7a7816 */ /* 0x000fe4000000007a */
[----:B------:R-:W-:-:S02]  /*45e0*/  PRMT R123, RZ, 0x7610, R123 ;  /* 0x00007610ff7b7816 */ /* 0x000fc4000000007b */
[----:B------:R-:W-:Y:S02]  /*45f0*/  PRMT R120, RZ, 0x7610, R120 ;  /* 0x00007610ff787816 */ /* 0x000fe40000000078 */
[----:B------:R-:W-:Y:S01]  /*4600*/  PRMT R121, RZ, 0x7610, R121 ;  /* 0x00007610ff797816 */ /* 0x000fe20000000079 */
[----:B------:R3:W5:Y:S01]  /*4610*/  @!P3 LDG.E.U16 R136, desc[UR14][R4.64] ;  /* 0x0000000e0488b981 */ /* 0x000762000c1e1500 */
[----:B------:R-:W-:Y:S01]  /*4620*/  ISETP.GE.U32.AND P3, PT, R7, 0x7fffff06, PT ;  /* 0x7fffff060700780c */ /* 0x000fe20003f66070 */
[----:B------:R-:W-:Y:S01]  /*4630*/  IMAD R7, R68, 0x7d, RZ ;  /* 0x0000007d44077824 */ /* 0x000fe200078e02ff */
[----:B0-----:R-:W-:Y:S01]  /*4640*/  IADD3 R11, P6, PT, R10, R3, RZ ;  /* 0x000000030a0b7210 */ /* 0x001fe20007fde0ff */
[----:B------:R-:W-:Y:S01]  /*4650*/  IMAD R10, R68, 0xf8, RZ ;  /* 0x000000f8440a7824 */ /* 0x000fe200078e02ff */
[----:B------:R0:W-:Y:S01]  /*4660*/  STL [R1+0x584], R0 ;  /* 0x0005840001007387 */ /* 0x0001e20000100800 */
[----:B------:R-:W-:Y:S02]  /*4670*/  PRMT R118, RZ, 0x7610, R118 ;  /* 0x00007610ff767816 */ /* 0x000fe40000000076 */
[----:B------:R-:W-:-:S02]  /*4680*/  PRMT R119, RZ, 0x7610, R119 ;  /* 0x00007610ff777816 */ /* 0x000fc40000000077 */
[----:B------:R-:W-:Y:S01]  /*4690*/  PRMT R116, RZ, 0x7610, R116 ;  /* 0x00007610ff747816 */ /* 0x000fe20000000074 */
[----:B---3--:R-:W-:Y:S01]  /*46a0*/  @!P0 IMAD.MOV.U32 R4, RZ, RZ, R12 ;  /* 0x000000ffff048224 */ /* 0x008fe200078e000c */
[----:B------:R-:W-:Y:S01]  /*46b0*/  PRMT R117, RZ, 0x7610, R117 ;  /* 0x00007610ff757816 */ /* 0x000fe20000000075 */
[----:B------:R-:W-:Y:S01]  /*46c0*/  @!P0 IMAD.MOV.U32 R5, RZ, RZ, R0 ;  /* 0x000000ffff058224 */ /* 0x000fe200078e0000 */
[----:B-1----:R-:W-:Y:S02]  /*46d0*/  LEA.HI.X.SX32 R12, R7, R2, 0x1, P6 ;  /* 0x00000002070c7211 */ /* 0x002fe400030f0eff */
[----:B------:R-:W-:Y:S02]  /*46e0*/  PRMT R114, RZ, 0x7610, R114 ;  /* 0x00007610ff727816 */ /* 0x000fe40000000072 */
[----:B------:R-:W-:Y:S01]  /*46f0*/  PRMT R115, RZ, 0x7610, R115 ;  /* 0x00007610ff737816 */ /* 0x000fe20000000073 */
[----:B------:R1:W5:Y:S01]  /*4700*/  @!P0 LDG.E.U16 R137, desc[UR14][R4.64] ;  /* 0x0000000e04898981 */ /* 0x000362000c1e1500 */
[----:B------:R-:W-:Y:S01]  /*4710*/  ISETP.GE.U32.AND P0, PT, R9, 0x7fffff07, PT ;  /* 0x7fffff070900780c */ /* 0x000fe20003f06070 */
[----:B------:R-:W-:Y:S01]  /*4720*/  IMAD R9, R68, 0x7c, RZ ;  /* 0x0000007c44097824 */ /* 0x000fe200078e02ff */
[----:B0-----:R-:W-:Y:S01]  /*4730*/  IADD3 R0, P6, PT, R10, R3, RZ ;  /* 0x000000030a007210 */ /* 0x001fe20007fde0ff */
[----:B------:R-:W-:Y:S01]  /*4740*/  STL [R1+0x580], R11 ;  /* 0x0005800b01007387 */ /* 0x000fe20000100800 */
[----:B------:R-:W-:Y:S01]  /*4750*/  VIADD R7, R6, 0xffffff87 ;  /* 0xffffff8706077836 */ /* 0x000fe20000000000 */
[----:B------:R-:W-:-:S02]  /*4760*/  PRMT R112, RZ, 0x7610, R112 ;  /* 0x00007610ff707816 */ /* 0x000fc40000000070 */
[----:B------:R-:W-:Y:S01]  /*4770*/  PRMT R113, RZ, 0x7610, R113 ;  /* 0x00007610ff717816 */ /* 0x000fe20000000071 */
[----:B------:R0:W-:Y:S01]  /*4780*/  STL [R1+0x57c], R12 ;  /* 0x00057c0c01007387 */ /* 0x0001e20000100800 */
[----:B-1----:R-:W-:Y:S01]  /*4790*/  @!P4 IMAD.MOV.U32 R4, RZ, RZ, R11 ;  /* 0x000000ffff04c224 */ /* 0x002fe200078e000b */
[----:B------:R-:W-:Y:S01]  /*47a0*/  LEA.HI.X.SX32 R13, R9, R2, 0x1, P6 ;  /* 0x00000002090d7211 */ /* 0x000fe200030f0eff */
[----:B------:R-:W-:Y:S01]  /*47b0*/  @!P4 IMAD.MOV.U32 R5, RZ, RZ, R12 ;  /* 0x000000ffff05c224 */ /* 0x000fe200078e000c */
[----:B------:R-:W-:Y:S01]  /*47c0*/  PRMT R110, RZ, 0x7610, R110 ;  /* 0x00007610ff6e7816 */ /* 0x000fe2000000006e */
[----:B------:R-:W-:Y:S01]  /*47d0*/  VIADD R10, R6, 0xffffff88 ;  /* 0xffffff88060a7836 */ /* 0x000fe20000000000 */
[----:B------:R-:W-:Y:S02]  /*47e0*/  PRMT R111, RZ, 0x7610, R111 ;  /* 0x00007610ff6f7816 */ /* 0x000fe4000000006f */
[----:B------:R-:W-:Y:S01]  /*47f0*/  PRMT R108, RZ, 0x7610, R108 ;  /* 0x00007610ff6c7816 */ /* 0x000fe2000000006c */
[----:B------:R1:W5:Y:S01]  /*4800*/  @!P4 LDG.E.U16 R134, desc[UR14][R4.64] ;  /* 0x0000000e0486c981 */ /* 0x000362000c1e1500 */
[C---:B0-----:R-:W-:Y:S01]  /*4810*/  IMAD R12, R68.reuse, 0xf6, RZ ;  /* 0x000000f6440c7824 */ /* 0x041fe200078e02ff */
[----:B------:R-:W-:Y:S01]  /*4820*/  ISETP.GE.U32.AND P4, PT, R7, 0x7fffff08, PT ;  /* 0x7fffff080700780c */ /* 0x000fe20003f86070 */
[----:B------:R-:W-:Y:S01]  /*4830*/  IMAD R7, R68, 0x7b, RZ ;  /* 0x0000007b44077824 */ /* 0x000fe200078e02ff */
[----:B------:R-:W-:Y:S01]  /*4840*/  STL [R1+0x578], R0 ;  /* 0x0005780001007387 */ /* 0x000fe20000100800 */
[----:B------:R-:W-:-:S02]  /*4850*/  PRMT R109, RZ, 0x7610, R109 ;  /* 0x00007610ff6d7816 */ /* 0x000fc4000000006d */
[----:B------:R-:W-:Y:S01]  /*4860*/  PRMT R106, RZ, 0x7610, R106 ;  /* 0x00007610ff6a7816 */ /* 0x000fe2000000006a */
[----:B------:R0:W-:Y:S01]  /*4870*/  STL [R1+0x574], R13 ;  /* 0x0005740d01007387 */ /* 0x0001e20000100800 */
[-C--:B------:R-:W-:Y:S01]  /*4880*/  IADD3 R11, P6, PT, R12, R3.reuse, RZ ;  /* 0x000000030c0b7210 */ /* 0x080fe20007fde0ff */
[----:B-1----:R-:W-:Y:S01]  /*4890*/  @!P1 IMAD.MOV.U32 R4, RZ, RZ, R0 ;  /* 0x000000ffff049224 */ /* 0x002fe200078e0000 */
[----:B------:R-:W-:Y:S01]  /*48a0*/  PRMT R107, RZ, 0x7610, R107 ;  /* 0x00007610ff6b7816 */ /* 0x000fe2000000006b */
[----:B------:R-:W-:Y:S01]  /*48b0*/  @!P1 IMAD.MOV.U32 R5, RZ, RZ, R13 ;  /* 0x000000ffff059224 */ /* 0x000fe200078e000d */
[----:B------:R-:W-:Y:S01]  /*48c0*/  PRMT R104, RZ, 0x7610, R104 ;  /* 0x00007610ff687816 */ /* 0x000fe20000000068 */
[----:B------:R-:W-:Y:S01]  /*48d0*/  IMAD R12, R68, 0xf4, RZ ;  /* 0x000000f4440c7824 */ /* 0x000fe200078e02ff */
[----:B------:R-:W-:Y:S02]  /*48e0*/  PRMT R105, RZ, 0x7610, R105 ;  /* 0x00007610ff697816 */ /* 0x000fe40000000069 */
[----:B------:R-:W-:Y:S01]  /*48f0*/  PRMT R102, RZ, 0x7610, R102 ;  /* 0x00007610ff667816 */ /* 0x000fe20000000066 */
[----:B------:R1:W5:Y:S01]  /*4900*/  @!P1 LDG.E.U16 R135, desc[UR14][R4.64] ;  /* 0x0000000e04879981 */ /* 0x000362000c1e1500 */
[----:B------:R-:W-:Y:S01]  /*4910*/  ISETP.GE.U32.AND P1, PT, R10, 0x7fffff09, PT ;  /* 0x7fffff090a00780c */ /* 0x000fe20003f26070 */
[----:B------:R-:W-:Y:S01]  /*4920*/  IMAD R10, R68, 0x7a, RZ ;  /* 0x0000007a440a7824 */ /* 0x000fe200078e02ff */
[-C--:B0-----:R-:W-:Y:S01]  /*4930*/  LEA.HI.X.SX32 R13, R7, R2.reuse, 0x1, P6 ;  /* 0x00000002070d7211 */ /* 0x081fe200030f0eff */
[----:B------:R-:W-:Y:S01]  /*4940*/  VIADD R7, R6, 0xffffff89 ;  /* 0xffffff8906077836 */ /* 0x000fe20000000000 */
[----:B------:R-:W-:Y:S01]  /*4950*/  IADD3 R0, P6, PT, R12, R3, RZ ;  /* 0x000000030c007210 */ /* 0x000fe20007fde0ff */
[C---:B------:R-:W-:Y:S01]  /*4960*/  IMAD R12, R68.reuse, 0xf2, RZ ;  /* 0x000000f2440c7824 */ /* 0x040fe200078e02ff */
[----:B------:R0:W-:Y:S01]  /*4970*/  STL [R1+0x570], R11 ;  /* 0x0005700b01007387 */ /* 0x0001e20000100800 */
[----:B------:R-:W-:Y:S01]  /*4980*/  IMAD R29, R68, 0x5c, RZ ;  /* 0x0000005c441d7824 */ /* 0x000fe200078e02ff */
[----:B------:R-:W-:Y:S01]  /*4990*/  LEA.HI.X.SX32 R14, R10, R2, 0x1, P6 ;  /* 0x000000020a0e7211 */ /* 0x000fe200030f0eff */
[----:B-1----:R-:W-:Y:S01]  /*49a0*/  @!P5 IMAD.MOV.U32 R4, RZ, RZ, R11 ;  /* 0x000000ffff04d224 */ /* 0x002fe200078e000b */
[----:B------:R1:W-:Y:S01]  /*49b0*/  STL [R1+0x56c], R13 ;  /* 0x00056c0d01007387 */ /* 0x0003e20000100800 */
[----:B------:R-:W-:Y:S01]  /*49c0*/  @!P5 IMAD.MOV.U32 R5, RZ, RZ, R13 ;  /* 0x000000ffff05d224 */ /* 0x000fe200078e000d */
[----:B------:R-:W-:-:S02]  /*49d0*/  PRMT R103, RZ, 0x7610, R103 ;  /* 0x00007610ff677816 */ /* 0x000fc40000000067 */
[----:B------:R-:W-:Y:S01]  /*49e0*/  PRMT R101, RZ, 0x7610, R101 ;  /* 0x00007610ff657816 */ /* 0x000fe20000000065 */
[C---:B------:R-:W-:Y:S01]  /*49f0*/  IMAD R30, R68.reuse, 0x5a, RZ ;  /* 0x0000005a441e7824 */ /* 0x040fe200078e02ff */
[----:B------:R3:W5:Y:S01]  /*4a00*/  @!P5 LDG.E.U16 R132, desc[UR14][R4.64] ;  /* 0x0000000e0484d981 */ /* 0x000762000c1e1500 */
[----:B------:R-:W-:Y:S01]  /*4a10*/  ISETP.GE.U32.AND P5, PT, R7, 0x7fffff0a, PT ;  /* 0x7fffff0a0700780c */ /* 0x000fe20003fa6070 */
[----:B------:R-:W-:Y:S01]  /*4a20*/  IMAD R7, R68, 0x79, RZ ;  /* 0x0000007944077824 */ /* 0x000fe200078e02ff */
[----:B------:R-:W-:Y:S01]  /*4a30*/  PRMT R100, RZ, 0x7610, R100 ;  /* 0x00007610ff647816 */ /* 0x000fe20000000064 */
[----:B0-----:R-:W-:Y:S01]  /*4a40*/  VIADD R11, R6, 0xffffff8a ;  /* 0xffffff8a060b7836 */ /* 0x001fe20000000000 */
[----:B-1----:R-:W-:Y:S01]  /*4a50*/  IADD3 R13, P6, PT, R12, R3, RZ ;  /* 0x000000030c0d7210 */ /* 0x002fe20007fde0ff */
[C---:B------:R-:W-:Y:S01]  /*4a60*/  IMAD R12, R68.reuse, 0xf0, RZ ;  /* 0x000000f0440c7824 */ /* 0x040fe200078e02ff */
[----:B------:R-:W-:Y:S01]  /*4a70*/  STL [R1+0x568], R0 ;  /* 0x0005680001007387 */ /* 0x000fe20000100800 */
[----:B------:R-:W-:Y:S01]  /*4a80*/  PRMT R99, RZ, 0x7610, R99 ;  /* 0x00007610ff637816 */ /* 0x000fe20000000063 */
[C---:B------:R-:W-:Y:S01]  /*4a90*/  IMAD R43, R68.reuse, 0x58, RZ ;  /* 0x00000058442b7824 */ /* 0x040fe200078e02ff */
[----:B------:R-:W-:Y:S01]  /*4aa0*/  PRMT R98, RZ, 0x7610, R98 ;  /* 0x00007610ff627816 */ /* 0x000fe20000000062 */
[----:B---3--:R-:W-:Y:S01]  /*4ab0*/  @!P3 IMAD.MOV.U32 R4, RZ, RZ, R0 ;  /* 0x000000ffff04b224 */ /* 0x008fe200078e0000 */
[----:B------:R0:W-:Y:S01]  /*4ac0*/  STL [R1+0x564], R14 ;  /* 0x0005640e01007387 */ /* 0x0001e20000100800 */
[----:B------:R-:W-:Y:S01]  /*4ad0*/  @!P3 IMAD.MOV.U32 R5, RZ, RZ, R14 ;  /* 0x000000ffff05b224 */ /* 0x000fe200078e000e */
[----:B------:R-:W-:Y:S01]  /*4ae0*/  PRMT R97, RZ, 0x7610, R97 ;  /* 0x00007610ff617816 */ /* 0x000fe20000000061 */
[----:B------:R-:W-:Y:S01]  /*4af0*/  IMAD R42, R68, 0x56, RZ ;  /* 0x00000056442a7824 */ /* 0x000fe200078e02ff */
[----:B------:R-:W-:-:S02]  /*4b00*/  PRMT R96, RZ, 0x7610, R96 ;  /* 0x00007610ff607816 */ /* 0x000fc40000000060 */
[----:B------:R-:W-:Y:S01]  /*4b10*/  PRMT R95, RZ, 0x7610, R95 ;  /* 0x00007610ff5f7816 */ /* 0x000fe2000000005f */
[----:B------:R1:W5:Y:S01]  /*4b20*/  @!P3 LDG.E.U16 R133, desc[UR14][R4.64] ;  /* 0x0000000e0485b981 */ /* 0x000362000c1e1500 */
[----:B------:R-:W-:Y:S01]  /*4b30*/  ISETP.GE.U32.AND P3, PT, R11, 0x7fffff0b, PT ;  /* 0x7fffff0b0b00780c */ /* 0x000fe20003f66070 */
[----:B------:R-:W-:Y:S01]  /*4b40*/  IMAD R11, R68, 0x78, RZ ;  /* 0x00000078440b7824 */ /* 0x000fe200078e02ff */
[-C--:B0-----:R-:W-:Y:S01]  /*4b50*/  LEA.HI.X.SX32 R14, R7, R2.reuse, 0x1, P6 ;  /* 0x00000002070e7211 */ /* 0x081fe200030f0eff */
[----:B------:R-:W-:Y:S01]  /*4b60*/  STL [R1+0x560], R13 ;  /* 0x0005600d01007387 */ /* 0x000fe20000100800 */
[-C--:B------:R-:W-:Y:S01]  /*4b70*/  IADD3 R0, P6, PT, R12, R3.reuse, RZ ;  /* 0x000000030c007210 */ /* 0x080fe20007fde0ff */
[----:B------:R-:W-:Y:S02]  /*4b80*/  VIADD R7, R6, 0xffffff8b ;  /* 0xffffff8b06077836 */ /* 0x000fe40000000000 */
[----:B------:R-:W-:Y:S01]  /*4b90*/  IMAD R41, R68, 0x54, RZ ;  /* 0x0000005444297824 */ /* 0x000fe200078e02ff */
[----:B------:R-:W-:Y:S01]  /*4ba0*/  LEA.HI.X.SX32 R15, R11, R2, 0x1, P6 ;  /* 0x000000020b0f7211 */ /* 0x000fe200030f0eff */
[----:B-1----:R-:W-:Y:S01]  /*4bb0*/  @!P0 IMAD.MOV.U32 R4, RZ, RZ, R13 ;  /* 0x000000ffff048224 */ /* 0x002fe200078e000d */
[----:B------:R0:W-:Y:S01]  /*4bc0*/  STL [R1+0x55c], R14 ;  /* 0x00055c0e01007387 */ /* 0x0001e20000100800 */
[----:B------:R-:W-:Y:S01]  /*4bd0*/  @!P0 IMAD.MOV.U32 R5, RZ, RZ, R14 ;  /* 0x000000ffff058224 */ /* 0x000fe200078e000e */
[----:B------:R-:W-:Y:S01]  /*4be0*/  PRMT R94, RZ, 0x7610, R94 ;  /* 0x00007610ff5e7816 */ /* 0x000fe2000000005e */
[----:B------:R-:W-:Y:S01]  /*4bf0*/  VIADD R12, R6, 0xffffff8c ;  /* 0xffffff8c060c7836 */ /* 0x000fe20000000000 */
[----:B------:R-:W-:Y:S01]  /*4c00*/  PRMT R93, RZ, 0x7610, R93 ;  /* 0x00007610ff5d7816 */ /* 0x000fe2000000005d */
[C---:B------:R-:W-:Y:S01]  /*4c10*/  IMAD R40, R68.reuse, 0x52, RZ ;  /* 0x0000005244287824 */ /* 0x040fe200078e02ff */
[----:B------:R1:W5:Y:S01]  /*4c20*/  @!P0 LDG.E.U16 R130, desc[UR14][R4.64] ;  /* 0x0000000e04828981 */ /* 0x000362000c1e1500 */
[----:B------:R-:W-:Y:S01]  /*4c30*/  ISETP.GE.U32.AND P0, PT, R7, 0x7fffff0c, PT ;  /* 0x7fffff0c0700780c */ /* 0x000fe20003f06070 */
[C---:B------:R-:W-:Y:S01]  /*4c40*/  IMAD R7, R68.reuse, 0x77, RZ ;  /* 0x0000007744077824 */ /* 0x040fe200078e02ff */
[----:B------:R-:W-:Y:S01]  /*4c50*/  PRMT R92, RZ, 0x7610, R92 ;  /* 0x00007610ff5c7816 */ /* 0x000fe2000000005c */
[C---:B0-----:R-:W-:Y:S01]  /*4c60*/  IMAD R14, R68.reuse, 0xee, RZ ;  /* 0x000000ee440e7824 */ /* 0x041fe200078e02ff */
[----:B------:R-:W-:Y:S01]  /*4c70*/  STL [R1+0x558], R0 ;  /* 0x0005580001007387 */ /* 0x000fe20000100800 */
[----:B------:R-:W-:Y:S01]  /*4c80*/  PRMT R91, RZ, 0x7610, R91 ;  /* 0x00007610ff5b7816 */ /* 0x000fe2000000005b */
[----:B------:R-:W-:Y:S01]  /*4c90*/  IMAD R39, R68, 0x50, RZ ;  /* 0x0000005044277824 */ /* 0x000fe200078e02ff */
[----:B------:R-:W-:Y:S01]  /*4ca0*/  PRMT R90, RZ, 0x7610, R90 ;  /* 0x00007610ff5a7816 */ /* 0x000fe2000000005a */
[----:B------:R0:W-:Y:S01]  /*4cb0*/  STL [R1+0x554], R15 ;  /* 0x0005540f01007387 */ /* 0x0001e20000100800 */
[----:B-1----:R-:W-:Y:S01]  /*4cc0*/  @!P4 IMAD.MOV.U32 R4, RZ, RZ, R0 ;  /* 0x000000ffff04c224 */ /* 0x002fe200078e0000 */
[----:B------:R-:W-:Y:S01]  /*4cd0*/  IADD3 R13, P6, PT, R14, R3, RZ ;  /* 0x000000030e0d7210 */ /* 0x000fe20007fde0ff */
[----:B------:R-:W-:Y:S01]  /*4ce0*/  @!P4 IMAD.MOV.U32 R5, RZ, RZ, R15 ;  /* 0x000000ffff05c224 */ /* 0x000fe200078e000f */
[----:B------:R-:W-:Y:S01]  /*4cf0*/  PRMT R89, RZ, 0x7610, R89 ;  /* 0x00007610ff597816 */ /* 0x000fe20000000059 */
[----:B------:R-:W-:-:S02]  /*4d00*/  IMAD R14, R68, 0xec, RZ ;  /* 0x000000ec440e7824 */ /* 0x000fc400078e02ff */
[----:B------:R-:W-:Y:S01]  /*4d10*/  IMAD R38, R68, 0x4e, RZ ;  /* 0x0000004e44267824 */ /* 0x000fe200078e02ff */
[----:B------:R1:W5:Y:S01]  /*4d20*/  @!P4 LDG.E.U16 R131, desc[UR14][R4.64] ;  /* 0x0000000e0483c981 */ /* 0x000362000c1e1500 */
[----:B------:R-:W-:Y:S01]  /*4d30*/  ISETP.GE.U32.AND P4, PT, R12, 0x7fffff0d, PT ;  /* 0x7fffff0d0c00780c */ /* 0x000fe20003f86070 */
[----:B------:R-:W-:Y:S01]  /*4d40*/  IMAD R12, R68, 0x76, RZ ;  /* 0x00000076440c7824 */ /* 0x000fe200078e02ff */
[-C--:B0-----:R-:W-:Y:S01]  /*4d50*/  LEA.HI.X.SX32 R15, R7, R2.reuse, 0x1, P6 ;  /* 0x00000002070f7211 */ /* 0x081fe200030f0eff */
[----:B------:R-:W-:Y:S01]  /*4d60*/  VIADD R7, R6, 0xffffff8d ;  /* 0xffffff8d06077836 */ /* 0x000fe20000000000 */
[----:B------:R-:W-:Y:S01]  /*4d70*/  IADD3 R0, P6, PT, R14, R3, RZ ;  /* 0x000000030e007210 */ /* 0x000fe20007fde0ff */
[----:B------:R-:W-:Y:S01]  /*4d80*/  IMAD R14, R68, 0xea, RZ ;  /* 0x000000ea440e7824 */ /* 0x000fe200078e02ff */
[----:B------:R-:W-:Y:S01]  /*4d90*/  STL [R1+0x550], R13 ;  /* 0x0005500d01007387 */ /* 0x000fe20000100800 */
[----:B------:R-:W-:Y:S02]  /*4da0*/  PRMT R88, RZ, 0x7610, R88 ;  /* 0x00007610ff587816 */ /* 0x000fe40000000058 */
[----:B------:R-:W-:Y:S01]  /*4db0*/  PRMT R87, RZ, 0x7610, R87 ;  /* 0x00007610ff577816 */ /* 0x000fe20000000057 */
[----:B-1----:R-:W-:Y:S01]  /*4dc0*/  @!P1 IMAD.MOV.U32 R4, RZ, RZ, R13 ;  /* 0x000000ffff049224 */ /* 0x002fe200078e000d */
[----:B------:R-:W-:Y:S01]  /*4dd0*/  LEA.HI.X.SX32 R16, R12, R2, 0x1, P6 ;  /* 0x000000020c107211 */ /* 0x000fe200030f0eff */
[----:B------:R-:W-:Y:S01]  /*4de0*/  @!P1 IMAD.MOV.U32 R5, RZ, RZ, R15 ;  /* 0x000000ffff059224 */ /* 0x000fe200078e000f */
[----:B------:R0:W-:Y:S01]  /*4df0*/  STL [R1+0x54c], R15 ;  /* 0x00054c0f01007387 */ /* 0x0001e20000100800 */
[----:B------:R-:W-:Y:S01]  /*4e00*/  IMAD R37, R68, 0x4c, RZ ;  /* 0x0000004c44257824 */ /* 0x000fe200078e02ff */
[----:B------:R-:W-:-:S02]  /*4e10*/  PRMT R86, RZ, 0x7610, R86 ;  /* 0x00007610ff567816 */ /* 0x000fc40000000056 */
[----:B------:R-:W-:Y:S01]  /*4e20*/  PRMT R85, RZ, 0x7610, R85 ;  /* 0x00007610ff557816 */ /* 0x000fe20000000055 */
[----:B------:R1:W5:Y:S01]  /*4e30*/  @!P1 LDG.E.U16 R128, desc[UR14][R4.64] ;  /* 0x0000000e04809981 */ /* 0x000362000c1e1500 */
[----:B------:R-:W-:Y:S01]  /*4e40*/  ISETP.GE.U32.AND P1, PT, R7, 0x7fffff0e, PT ;  /* 0x7fffff0e0700780c */ /* 0x000fe20003f26070 */
[C---:B------:R-:W-:Y:S02]  /*4e50*/  IMAD R7, R68.reuse, 0x75, RZ ;  /* 0x0000007544077824 */ /* 0x040fe400078e02ff */
[----:B------:R-:W-:Y:S01]  /*4e60*/  IMAD R36, R68, 0x4a, RZ ;  /* 0x0000004a44247824 */ /* 0x000fe200078e02ff */
[----:B0-----:R-:W-:Y:S01]  /*4e70*/  IADD3 R15, P6, PT, R14, R3, RZ ;  /* 0x000000030e0f7210 */ /* 0x001fe20007fde0ff */
[----:B------:R-:W-:Y:S01]  /*4e80*/  VIADD R13, R6, 0xffffff8e ;  /* 0xffffff8e060d7836 */ /* 0x000fe20000000000 */
[----:B------:R-:W-:Y:S01]  /*4e90*/  STL [R1+0x548], R0 ;  /* 0x0005480001007387 */ /* 0x000fe20000100800 */
[----:B------:R-:W-:Y:S02]  /*4ea0*/  PRMT R84, RZ, 0x7610, R84 ;  /* 0x00007610ff547816 */ /* 0x000fe40000000054 */
[----:B------:R-:W-:Y:S01]  /*4eb0*/  PRMT R83, RZ, 0x7610, R83 ;  /* 0x00007610ff537816 */ /* 0x000fe20000000053 */
[----:B-1----:R-:W-:Y:S01]  /*4ec0*/  @!P5 IMAD.MOV.U32 R4, RZ, RZ, R0 ;  /* 0x000000ffff04d224 */ /* 0x002fe200078e0000 */
[----:B------:R0:W-:Y:S01]  /*4ed0*/  STL [R1+0x544], R16 ;  /* 0x0005441001007387 */ /* 0x0001e20000100800 */
[----:B------:R-:W-:-:S02]  /*4ee0*/  @!P5 IMAD.MOV.U32 R5, RZ, RZ, R16 ;  /* 0x000000ffff05d224 */ /* 0x000fc400078e0010 */
[C---:B------:R-:W-:Y:S01]  /*4ef0*/  IMAD R35, R68.reuse, 0x48, RZ ;  /* 0x0000004844237824 */ /* 0x040fe200078e02ff */
[----:B------:R-:W-:Y:S01]  /*4f00*/  PRMT R82, RZ, 0x7610, R82 ;  /* 0x00007610ff527816 */ /* 0x000fe20000000052 */
[C---:B------:R-:W-:Y:S01]  /*4f10*/  IMAD R14, R68.reuse, 0xe8, RZ ;  /* 0x000000e8440e7824 */ /* 0x040fe200078e02ff */
[----:B------:R1:W5:Y:S01]  /*4f20*/  @!P5 LDG.E.U16 R129, desc[UR14][R4.64] ;  /* 0x0000000e0481d981 */ /* 0x000362000c1e1500 */
[----:B------:R-:W-:Y:S01]  /*4f30*/  ISETP.GE.U32.AND P5, PT, R13, 0x7fffff0f, PT ;  /* 0x7fffff0f0d00780c */ /* 0x000fe20003fa6070 */
[----:B------:R-:W-:Y:S01]  /*4f40*/  IMAD R13, R68, 0x74, RZ ;  /* 0x00000074440d7824 */ /* 0x000fe200078e02ff */
[----:B------:R-:W-:Y:S01]  /*4f50*/  PRMT R81, RZ, 0x7610, R81 ;  /* 0x00007610ff517816 */ /* 0x000fe20000000051 */
[----:B------:R-:W-:Y:S01]  /*4f60*/  STL [R1+0x540], R15 ;  /* 0x0005400f01007387 */ /* 0x000fe20000100800 */
[-C--:B0-----:R-:W-:Y:S01]  /*4f70*/  LEA.HI.X.SX32 R16, R7, R2.reuse, 0x1, P6 ;  /* 0x0000000207107211 */ /* 0x081fe200030f0eff */
[----:B------:R-:W-:Y:S01]  /*4f80*/  VIADD R7, R6, 0xffffff8f ;  /* 0xffffff8f06077836 */ /* 0x000fe20000000000 */
[----:B------:R-:W-:Y:S01]  /*4f90*/  IADD3 R0, P6, PT, R14, R3, RZ ;  /* 0x000000030e007210 */ /* 0x000fe20007fde0ff */
[----:B------:R-:W-:Y:S01]  /*4fa0*/  IMAD R33, R68, 0x46, RZ ;  /* 0x0000004644217824 */ /* 0x000fe200078e02ff */
[----:B------:R-:W-:Y:S01]  /*4fb0*/  PRMT R80, RZ, 0x7610, R80 ;  /* 0x00007610ff507816 */ /* 0x000fe20000000050 */
[----:B-1----:R-:W-:Y:S01]  /*4fc0*/  @!P3 IMAD.MOV.U32 R4, RZ, RZ, R15 ;  /* 0x000000ffff04b224 */ /* 0x002fe200078e000f */
[----:B------:R-:W-:Y:S01]  /*4fd0*/  LEA.HI.X.SX32 R17, R13, R2, 0x1, P6 ;  /* 0x000000020d117211 */ /* 0x000fe200030f0eff */
[----:B------:R-:W-:Y:S01]  /*4fe0*/  @!P3 IMAD.MOV.U32 R5, RZ, RZ, R16 ;  /* 0x000000ffff05b224 */ /* 0x000fe200078e0010 */
[----:B------:R0:W-:Y:S01]  /*4ff0*/  STL [R1+0x53c], R16 ;  /* 0x00053c1001007387 */ /* 0x0001e20000100800 */
[----:B------:R-:W-:Y:S01]  /*5000*/  VIADD R14, R6, 0xffffff90 ;  /* 0xffffff90060e7836 */ /* 0x000fe20000000000 */
[----:B------:R-:W-:Y:S01]  /*5010*/  PRMT R79, RZ, 0x7610, R79 ;  /* 0x00007610ff4f7816 */ /* 0x000fe2000000004f */
[C---:B------:R-:W-:Y:S01]  /*5020*/  IMAD R31, R68.reuse, 0x44, RZ ;  /* 0x00000044441f7824 */ /* 0x040fe200078e02ff */
[----:B------:R1:W5:Y:S01]  /*5030*/  @!P3 LDG.E.U16 R126, desc[UR14][R4.64] ;  /* 0x0000000e047eb981 */ /* 0x000362000c1e1500 */
[----:B------:R-:W-:Y:S01]  /*5040*/  ISETP.GE.U32.AND P3, PT, R7, 0x7fffff10, PT ;  /* 0x7fffff100700780c */ /* 0x000fe20003f66070 */
[C---:B------:R-:W-:Y:S01]  /*5050*/  IMAD R7, R68.reuse, 0x73, RZ ;  /* 0x0000007344077824 */ /* 0x040fe200078e02ff */
[----:B------:R-:W-:Y:S01]  /*5060*/  PRMT R78, RZ, 0x7610, R78 ;  /* 0x00007610ff4e7816 */ /* 0x000fe2000000004e */
[----:B------:R-:W-:Y:S01]  /*5070*/  STL [R1+0x538], R0 ;  /* 0x0005380001007387 */ /* 0x000fe20000100800 */
[----:B------:R-:W-:Y:S01]  /*5080*/  PRMT R77, RZ, 0x7610, R77 ;  /* 0x00007610ff4d7816 */ /* 0x000fe2000000004d */
[----:B0-----:R-:W-:-:S02]  /*5090*/  IMAD R16, R68, 0xe6, RZ ;  /* 0x000000e644107824 */ /* 0x001fc400078e02ff */
[----:B------:R-:W-:Y:S01]  /*50a0*/  IMAD R34, R68, 0x42, RZ ;  /* 0x0000004244227824 */ /* 0x000fe200078e02ff */
[----:B------:R0:W-:Y:S01]  /*50b0*/  STL [R1+0x534], R17 ;  /* 0x0005341101007387 */ /* 0x0001e20000100800 */
[----:B-1----:R-:W-:Y:S01]  /*50c0*/  @!P0 IMAD.MOV.U32 R4, RZ, RZ, R0 ;  /* 0x000000ffff048224 */ /* 0x002fe200078e0000 */
[-C--:B------:R-:W-:Y:S01]  /*50d0*/  IADD3 R15, P6, PT, R16, R3.reuse, RZ ;  /* 0x00000003100f7210 */ /* 0x080fe20007fde0ff */
        /* <DEDUP_REMOVED lines=12> */
[----:B------:R-:W-:Y:S01]  /*51a0*/  STL [R1+0x530], R15 ;  /* 0x0005300f01007387 */ /* 0x000fe20000100800 */
[----:B------:R-:W-:Y:S01]  /*51b0*/  PRMT R67, RZ, 0x7610, R67 ;  /* 0x00007610ff437816 */ /* 0x000fe20000000043 */
[----:B------:R-:W-:Y:S01]  /*51c0*/  IMAD R32, R68, 0x3e, RZ ;  /* 0x0000003e44207824 */ /* 0x000fe200078e02ff */
[----:B------:R-:W-:Y:S01]  /*51d0*/  LEA.HI.X.SX32 R18, R14, R2, 0x1, P6 ;  /* 0x000000020e127211 */ /* 0x000fe200030f0eff */
[----:B-1----:R-:W-:Y:S01]  /*51e0*/  @!P4 IMAD.MOV.U32 R4, RZ, RZ, R15 ;  /* 0x000000ffff04c224 */ /* 0x002fe200078e000f */
[----:B------:R0:W-:Y:S01]  /*51f0*/  STL [R1+0x52c], R17 ;  /* 0x00052c1101007387 */ /* 0x0001e20000100800 */
[----:B------:R-:W-:Y:S01]  /*5200*/  @!P4 IMAD.MOV.U32 R5, RZ, RZ, R17 ;  /* 0x000000ffff05c224 */ /* 0x000fe200078e0011 */
[----:B------:R-:W-:-:S02]  /*5210*/  PRMT R66, RZ, 0x7610, R66 ;  /* 0x00007610ff427816 */ /* 0x000fc40000000042 */
[----:B------:R-:W-:Y:S02]  /*5220*/  PRMT R65, RZ, 0x7610, R65 ;  /* 0x00007610ff417816 */ /* 0x000fe40000000041 */
[----:B------:R-:W-:Y:S01]  /*5230*/  PRMT R64, RZ, 0x7610, R64 ;  /* 0x00007610ff407816 */ /* 0x000fe20000000040 */
[----:B------:R1:W5:Y:S01]  /*5240*/  @!P4 LDG.E.U16 R124, desc[UR14][R4.64] ;  /* 0x0000000e047cc981 */ /* 0x000362000c1e1500 */
[----:B------:R-:W-:Y:S01]  /*5250*/  ISETP.GE.U32.AND P4, PT, R7, 0x7fffff12, PT ;  /* 0x7fffff120700780c */ /* 0x000fe20003f86070 */
[----:B------:R-:W-:Y:S01]  /*5260*/  IMAD R7, R68, 0x71, RZ ;  /* 0x0000007144077824 */ /* 0x000fe200078e02ff */
[-C--:B0-----:R-:W-:Y:S01]  /*5270*/  IADD3 R17, P6, PT, R16, R3.reuse, RZ ;  /* 0x0000000310117210 */ /* 0x081fe20007fde0ff */
[----:B------:R-:W-:Y:S01]  /*5280*/  VIADD R15, R6, 0xffffff92 ;  /* 0xffffff92060f7836 */ /* 0x000fe20000000000 */
[----:B------:R-:W-:Y:S01]  /*5290*/  STL [R1+0x528], R0 ;  /* 0x0005280001007387 */ /* 0x000fe20000100800 */
[C---:B------:R-:W-:Y:S01]  /*52a0*/  IMAD R16, R68.reuse, 0xe0, RZ ;  /* 0x000000e044107824 */ /* 0x040fe200078e02ff */
[----:B------:R-:W-:Y:S01]  /*52b0*/  PRMT R63, RZ, 0x7610, R63 ;  /* 0x00007610ff3f7816 */ /* 0x000fe2000000003f */
[C---:B------:R-:W-:Y:S01]  /*52c0*/  IMAD R28, R68.reuse, 0x3a, RZ ;  /* 0x0000003a441c7824 */ /* 0x040fe200078e02ff */
[----:B------:R0:W-:Y:S01]  /*52d0*/  STL [R1+0x524], R18 ;  /* 0x0005241201007387 */ /* 0x0001e20000100800 */
[----:B-1----:R-:W-:Y:S01]  /*52e0*/  @!P1 IMAD.MOV.U32 R4, RZ, RZ, R0 ;  /* 0x000000ffff049224 */ /* 0x002fe200078e0000 */
[----:B------:R-:W-:Y:S01]  /*52f0*/  PRMT R62, RZ, 0x7610, R62 ;  /* 0x00007610ff3e7816 */ /* 0x000fe2000000003e */
[----:B------:R-:W-:Y:S01]  /*5300*/  @!P1 IMAD.MOV.U32 R5, RZ, RZ, R18 ;  /* 0x000000ffff059224 */ /* 0x000fe200078e0012 */
[----:B------:R-:W-:Y:S01]  /*5310*/  PRMT R61, RZ, 0x7610, R61 ;  /* 0x00007610ff3d7816 */ /* 0x000fe2000000003d */
[----:B------:R-:W1:Y:S03]  /*5320*/  LDCU UR9, c[0x0][0x3b0] ;  /* 0x00007600ff0977ac */ /* 0x000e660008000800 */
[----:B------:R3:W5:Y:S01]  /*5330*/  @!P1 LDG.E.U16 R125, desc[UR14][R4.64] ;  /* 0x0000000e047d9981 */ /* 0x000762000c1e1500 */
[----:B------:R-:W-:Y:S01]  /*5340*/  ISETP.GE.U32.AND P1, PT, R15, 0x7fffff13, PT ;  /* 0x7fffff130f00780c */ /* 0x000fe20003f26070 */
[----:B------:R-:W-:Y:S01]  /*5350*/  IMAD R15, R68, 0x70, RZ ;  /* 0x00000070440f7824 */ /* 0x000fe200078e02ff */
[-C--:B0-----:R-:W-:Y:S01]  /*5360*/  LEA.HI.X.SX32 R18, R7, R2.reuse, 0x1, P6 ;  /* 0x0000000207127211 */ /* 0x081fe200030f0eff */
[----:B------:R-:W-:Y:S01]  /*5370*/  STL [R1+0x520], R17 ;  /* 0x0005201101007387 */ /* 0x000fe20000100800 */
[-C--:B------:R-:W-:Y:S01]  /*5380*/  IADD3 R0, P6, PT, R16, R3.reuse, RZ ;  /* 0x0000000310007210 */ /* 0x080fe20007fde0ff */
[C---:B------:R-:W-:Y:S01]  /*5390*/  VIADD R7, R6.reuse, 0xffffff93 ;  /* 0xffffff9306077836 */ /* 0x040fe20000000000 */
[----:B------:R-:W-:Y:S01]  /*53a0*/  PRMT R60, RZ, 0x7610, R60 ;  /* 0x00007610ff3c7816 */ /* 0x000fe2000000003c */
[----:B------:R0:W-:Y:S01]  /*53b0*/  STL [R1+0x51c], R18 ;  /* 0x00051c1201007387 */ /* 0x0001e20000100800 */
[-C--:B------:R-:W-:Y:S01]  /*53c0*/  LEA.HI.X.SX32 R19, R15, R2.reuse, 0x1, P6 ;  /* 0x000000020f137211 */ /* 0x080fe200030f0eff */
[----:B---3--:R-:W-:Y:S01]  /*53d0*/  @!P5 IMAD.MOV.U32 R4, RZ, RZ, R17 ;  /* 0x000000ffff04d224 */ /* 0x008fe200078e0011 */
[----:B------:R-:W-:Y:S01]  /*53e0*/  PRMT R59, RZ, 0x7610, R59 ;  /* 0x00007610ff3b7816 */ /* 0x000fe2000000003b */
[----:B------:R-:W-:Y:S01]  /*53f0*/  @!P5 IMAD.MOV.U32 R5, RZ, RZ, R18 ;  /* 0x000000ffff05d224 */ /* 0x000fe200078e0012 */
[----:B------:R-:W-:Y:S01]  /*5400*/  PRMT R58, RZ, 0x7610, R58 ;  /* 0x00007610ff3a7816 */ /* 0x000fe2000000003a */
[----:B------:R-:W-:Y:S01]  /*5410*/  VIADD R16, R6, 0xffffff94 ;  /* 0xffffff9406107836 */ /* 0x000fe20000000000 */
[----:B------:R-:W-:Y:S01]  /*5420*/  PRMT R57, RZ, 0x7610, R57 ;  /* 0x00007610ff397816 */ /* 0x000fe20000000039 */
[----:B--2---:R-:W2:Y:S01]  /*5430*/  LDCU UR10, c[0x0][0x3b0] ;  /* 0x00007600ff0a77ac */ /* 0x004ea20008000800 */
[----:B------:R3:W5:Y:S01]  /*5440*/  @!P5 LDG.E.U16 R122, desc[UR14][R4.64] ;  /* 0x0000000e047ad981 */ /* 0x000762000c1e1500 */
[C---:B0-----:R-:W-:Y:S01]  /*5450*/  IMAD R18, R68.reuse, 0xde, RZ ;  /* 0x000000de44127824 */ /* 0x041fe200078e02ff */
[----:B------:R-:W-:Y:S01]  /*5460*/  ISETP.GE.U32.AND P5, PT, R7, 0x7fffff14, PT ;  /* 0x7fffff140700780c */ /* 0x000fe20003fa6070 */
[----:B------:R-:W-:Y:S01]  /*5470*/  IMAD R7, R68, 0x6f, RZ ;  /* 0x0000006f44077824 */ /* 0x000fe200078e02ff */
[----:B------:R-:W-:Y:S01]  /*5480*/  STL [R1+0x518], R0 ;  /* 0x0005180001007387 */ /* 0x000fe20000100800 */
[----:B------:R-:W-:Y:S01]  /*5490*/  PRMT R56, RZ, 0x7610, R56 ;  /* 0x00007610ff387816 */ /* 0x000fe20000000038 */
[----:B------:R-:W0:Y:S01]  /*54a0*/  LDCU UR11, c[0x0][0x3b0] ;  /* 0x00007600ff0b77ac */ /* 0x000e220008000800 */
[-C--:B------:R-:W-:Y:S01]  /*54b0*/  IADD3 R17, P6, PT, R18, R3.reuse, RZ ;  /* 0x0000000312117210 */ /* 0x080fe20007fde0ff */
[----:B---3--:R-:W-:Y:S01]  /*54c0*/  @!P3 IMAD.MOV.U32 R4, RZ, RZ, R0 ;  /* 0x000000ffff04b224 */ /* 0x008fe200078e0000 */
[----:B------:R3:W-:Y:S01]  /*54d0*/  STL [R1+0x514], R19 ;  /* 0x0005141301007387 */ /* 0x0007e20000100800 */
[----:B------:R-:W-:Y:S01]  /*54e0*/  @!P3 IMAD.MOV.U32 R5, RZ, RZ, R19 ;  /* 0x000000ffff05b224 */ /* 0x000fe200078e0013 */
[----:B------:R-:W-:Y:S01]  /*54f0*/  PRMT R55, RZ, 0x7610, R55 ;  /* 0x00007610ff377816 */ /* 0x000fe20000000037 */
[----:B------:R-:W-:Y:S01]  /*5500*/  IMAD R18, R68, 0xdc, RZ ;  /* 0x000000dc44127824 */ /* 0x000fe200078e02ff */
[----:B------:R-:W-:Y:S01]  /*5510*/  PRMT R54, RZ, 0x7610, R54 ;  /* 0x00007610ff367816 */ /* 0x000fe20000000036 */
[----:B------:R-:W4:Y:S01]  /*5520*/  LDCU UR12, c[0x0][0x3b0] ;  /* 0x00007600ff0c77ac */ /* 0x000f220008000800 */
[----:B------:R0:W5:Y:S01]  /*5530*/  @!P3 LDG.E.U16 R123, desc[UR14][R4.64] ;  /* 0x0000000e047bb981 */ /* 0x000162000c1e1500 */
[----:B------:R-:W-:Y:S01]  /*5540*/  ISETP.GE.U32.AND P3, PT, R16, 0x7fffff15, PT ;  /* 0x7fffff151000780c */ /* 0x000fe20003f66070 */
[----:B------:R-:W-:Y:S01]  /*5550*/  IMAD R16, R68, 0x6e, RZ ;  /* 0x0000006e44107824 */ /* 0x000fe200078e02ff */
[----:B------:R-:W-:Y:S01]  /*5560*/  PRMT R53, RZ, 0x7610, R53 ;  /* 0x00007610ff357816 */ /* 0x000fe20000000035 */
[----:B------:R1:W-:Y:S01]  /*5570*/  STL [R1+0x510], R17 ;  /* 0x0005101101007387 */ /* 0x0003e20000100800 */
[----:B---3--:R-:W-:Y:S01]  /*5580*/  LEA.HI.X.SX32 R19, R7, R2, 0x1, P6 ;  /* 0x0000000207137211 */ /* 0x008fe200030f0eff */
[----:B------:R-:W-:Y:S01]  /*5590*/  VIADD R7, R6, 0xffffff95 ;  /* 0xffffff9506077836 */ /* 0x000fe20000000000 */
[----:B------:R-:W-:Y:S01]  /*55a0*/  IADD3 R0, P6, PT, R18, R3, RZ ;  /* 0x0000000312007210 */ /* 0x000fe20007fde0ff */
[----:B------:R-:W3:Y:S01]  /*55b0*/  LDCU UR13, c[0x0][0x3b0] ;  /* 0x00007600ff0d77ac */ /* 0x000ee20008000800 */
[----:B0-----:R-:W-:-:S02]  /*55c0*/  @!P0 IMAD.MOV.U32 R4, RZ, RZ, R17 ;  /* 0x000000ffff048224 */ /* 0x001fc400078e0011 */
[-C--:B------:R-:W-:Y:S01]  /*55d0*/  LEA.HI.X.SX32 R20, R16, R2.reuse, 0x1, P6 ;  /* 0x0000000210147211 */ /* 0x080fe200030f0eff */
[----:B------:R-:W-:Y:S01]  /*55e0*/  @!P0 IMAD.MOV.U32 R5, RZ, RZ, R19 ;  /* 0x000000ffff058224 */ /* 0x000fe200078e0013 */
[----:B------:R0:W-:Y:S01]  /*55f0*/  STL [R1+0x50c], R19 ;  /* 0x00050c1301007387 */ /* 0x0001e20000100800 */
[C---:B------:R-:W-:Y:S01]  /*5600*/  IMAD R18, R68.reuse, 0xda, RZ ;  /* 0x000000da44127824 */ /* 0x040fe200078e02ff */
[----:B------:R-:W-:Y:S01]  /*5610*/  PRMT R52, RZ, 0x7610, R52 ;  /* 0x00007610ff347816 */ /* 0x000fe20000000034 */
[----:B------:R-:W2:Y:S01]  /*5620*/  LDCU UR17, c[0x0][0x3b0] ;  /* 0x00007600ff1177ac */ /* 0x000ea20008000800 */
[----:B------:R3:W5:Y:S01]  /*5630*/  @!P0 LDG.E.U16 R120, desc[UR14][R4.64] ;  /* 0x0000000e04788981 */ /* 0x000762000c1e1500 */
[----:B------:R-:W-:Y:S01]  /*5640*/  ISETP.GE.U32.AND P0, PT, R7, 0x7fffff16, PT ;  /* 0x7fffff160700780c */ /* 0x000fe20003f06070 */
[----:B------:R-:W-:Y:S01]  /*5650*/  IMAD R7, R68, 0x6d, RZ ;  /* 0x0000006d44077824 */ /* 0x000fe200078e02ff */
[----:B------:R-:W-:Y:S01]  /*5660*/  PRMT R51, RZ, 0x7610, R51 ;  /* 0x00007610ff337816 */ /* 0x000fe20000000033 */
[----:B-1----:R-:W-:Y:S01]  /*5670*/  VIADD R17, R6, 0xffffff96 ;  /* 0xffffff9606117836 */ /* 0x002fe20000000000 */
[----:B------:R-:W-:Y:S01]  /*5680*/  STL [R1+0x508], R0 ;  /* 0x0005080001007387 */ /* 0x000fe20000100800 */
[-C--:B0-----:R-:W-:Y:S01]  /*5690*/  IADD3 R19, P6, PT, R18, R3.reuse, RZ ;  /* 0x0000000312137210 */ /* 0x081fe20007fde0ff */
[C---:B------:R-:W-:Y:S01]  /*56a0*/  IMAD R18, R68.reuse, 0xd8, RZ ;  /* 0x000000d844127824 */ /* 0x040fe200078e02ff */
[----:B------:R-:W-:Y:S01]  /*56b0*/  PRMT R50, RZ, 0x7610, R50 ;  /* 0x00007610ff327816 */ /* 0x000fe20000000032 */
[----:B------:R0:W-:Y:S01]  /*56c0*/  STL [R1+0x504], R20 ;  /* 0x0005041401007387 */ /* 0x0001e20000100800 */
[----:B---3--:R-:W-:Y:S01]  /*56d0*/  @!P4 IMAD.MOV.U32 R4, RZ, RZ, R0 ;  /* 0x000000ffff04c224 */ /* 0x008fe200078e0000 */
        /* <DEDUP_REMOVED lines=13> */
[----:B------:R-:W-:Y:S01]  /*57b0*/  LEA.HI.X.SX32 R21, R17, R2, 0x1, P6 ;  /* 0x0000000211157211 */ /* 0x000fe200030f0eff */
[----:B---3--:R-:W-:Y:S01]  /*57c0*/  @!P1 IMAD.MOV.U32 R4, RZ, RZ, R19 ;  /* 0x000000ffff049224 */ /* 0x008fe200078e0013 */
[----:B------:R-:W-:Y:S01]  /*57d0*/  PRMT R46, RZ, 0x7610, R46 ;  /* 0x00007610ff2e7816 */ /* 0x000fe2000000002e */
[----:B------:R-:W-:Y:S01]  /*57e0*/  @!P1 IMAD.MOV.U32 R5, RZ, RZ, R20 ;  /* 0x000000ffff059224 */ /* 0x000fe200078e0014 */
[----:B------:R-:W-:Y:S01]  /*57f0*/  PRMT R45, RZ, 0x7610, R45 ;  /* 0x00007610ff2d7816 */ /* 0x000fe2000000002d */
[----:B------:R-:W-:Y:S01]  /*5800*/  VIADD R18, R6, 0xffffff98 ;  /* 0xffffff9806127836 */ /* 0x000fe20000000000 */
[----:B------:R-:W-:Y:S01]  /*5810*/  PRMT R44, RZ, 0x7610, R44 ;  /* 0x00007610ff2c7816 */ /* 0x000fe2000000002c */
[----:B------:R-:W3:Y:S01]  /*5820*/  LDCU UR19, c[0x0][0x3b0] ;  /* 0x00007600ff1377ac */ /* 0x000ee20008000800 */
[----:B------:R1:W5:Y:S01]  /*5830*/  @!P1 LDG.E.U16 R118, desc[UR14][R4.64] ;  /* 0x0000000e04769981 */ /* 0x000362000c1e1500 */
[C---:B0-----:R-:W-:Y:S01]  /*5840*/  IMAD R20, R68.reuse, 0xd6, RZ ;  /* 0x000000d644147824 */ /* 0x041fe200078e02ff */
[----:B------:R-:W-:Y:S01]  /*5850*/  ISETP.GE.U32.AND P1, PT, R7, 0x7fffff18, PT ;  /* 0x7fffff180700780c */ /* 0x000fe20003f26070 */
[----:B------:R-:W-:Y:S01]  /*5860*/  IMAD R7, R68, 0x6b, RZ ;  /* 0x0000006b44077824 */ /* 0x000fe200078e02ff */
[----:B------:R-:W-:Y:S01]  /*5870*/  STL [R1+0x4f8], R0 ;  /* 0x0004f80001007387 */ /* 0x000fe20000100800 */
[----:B------:R-:W0:Y:S01]  /*5880*/  LDCU UR20, c[0x0][0x3b0] ;  /* 0x00007600ff1477ac */ /* 0x000e220008000800 */
[----:B------:R-:W-:Y:S01]  /*5890*/  IADD3 R19, P6, PT, R20, R3, RZ ;  /* 0x0000000314137210 */ /* 0x000fe20007fde0ff */
[----:B------:R-:W-:Y:S01]  /*58a0*/  IMAD R20, R68, 0xd4, RZ ;  /* 0x000000d444147824 */ /* 0x000fe200078e02ff */
[----:B------:R2:W-:Y:S01]  /*58b0*/  STL [R1+0x4f4], R21 ;  /* 0x0004f41501007387 */ /* 0x0005e20000100800 */
[----:B------:R-:W0:Y:S01]  /*58c0*/  LDCU UR21, c[0x0][0x3b0] ;  /* 0x00007600ff1577ac */ /* 0x000e220008000800 */
[----:B-1----:R-:W-:-:S02]  /*58d0*/  @!P5 IMAD.MOV.U32 R4, RZ, RZ, R0 ;  /* 0x000000ffff04d224 */ /* 0x002fc400078e0000 */
[----:B------:R-:W-:Y:S01]  /*58e0*/  @!P5 IMAD.MOV.U32 R5, RZ, RZ, R21 ;  /* 0x000000ffff05d224 */ /* 0x000fe200078e0015 */
[----:B------:R-:W1:Y:S04]  /*58f0*/  LDCU UR22, c[0x0][0x3b0] ;  /* 0x00007600ff1677ac */ /* 0x000e680008000800 */
[----:B------:R0:W5:Y:S01]  /*5900*/  @!P5 LDG.E.U16 R119, desc[UR14][R4.64] ;  /* 0x0000000e0477d981 */ /* 0x000162000c1e1500 */
[----:B------:R-:W-:Y:S01]  /*5910*/  ISETP.GE.U32.AND P5, PT, R18, 0x7fffff19, PT ;  /* 0x7fffff191200780c */ /* 0x000fe20003fa6070 */
[----:B------:R-:W-:Y:S01]  /*5920*/  IMAD R18, R68, 0x6a, RZ ;  /* 0x0000006a44127824 */ /* 0x000fe200078e02ff */
[-C--:B--2---:R-:W-:Y:S01]  /*5930*/  LEA.HI.X.SX32 R21, R7, R2.reuse, 0x1, P6 ;  /* 0x0000000207157211 */ /* 0x084fe200030f0eff */
[----:B------:R-:W-:Y:S01]  /*5940*/  VIADD R7, R6, 0xffffff99 ;  /* 0xffffff9906077836 */ /* 0x000fe20000000000 */
[-C--:B------:R-:W-:Y:S01]  /*5950*/  IADD3 R0, P6, PT, R20, R3.reuse, RZ ;  /* 0x0000000314007210 */ /* 0x080fe20007fde0ff */
[----:B------:R-:W-:Y:S01]  /*5960*/  IMAD R20, R68, 0xd2, RZ ;  /* 0x000000d244147824 */ /* 0x000fe200078e02ff */
[----:B------:R2:W-:Y:S01]  /*5970*/  STL [R1+0x4f0], R19 ;  /* 0x0004f01301007387 */ /* 0x0005e20000100800 */
[----:B------:R-:W1:Y:S01]  /*5980*/  LDCU UR23, c[0x0][0x3b0] ;  /* 0x00007600ff1777ac */ /* 0x000e620008000800 */
[----:B------:R-:W-:Y:S01]  /*5990*/  LEA.HI.X.SX32 R22, R18, R2, 0x1, P6 ;  /* 0x0000000212167211 */ /* 0x000fe200030f0eff */
[----:B0-----:R-:W-:Y:S01]  /*59a0*/  @!P3 IMAD.MOV.U32 R4, RZ, RZ, R19 ;  /* 0x000000ffff04b224 */ /* 0x001fe200078e0013 */
[----:B------:R0:W-:Y:S01]  /*59b0*/  STL [R1+0x4ec], R21 ;  /* 0x0004ec1501007387 */ /* 0x0001e20000100800 */
[----:B------:R-:W-:Y:S01]  /*59c0*/  @!P3 IMAD.MOV.U32 R5, RZ, RZ, R21 ;  /* 0x000000ffff05b224 */ /* 0x000fe200078e0015 */
[----:B------:R-:W1:Y:S04]  /*59d0*/  LDCU UR24, c[0x0][0x3b0] ;  /* 0x00007600ff1877ac */ /* 0x000e680008000800 */
[----:B------:R3:W5:Y:S01]  /*59e0*/  @!P3 LDG.E.U16 R116, desc[UR14][R4.64] ;  /* 0x0000000e0474b981 */ /* 0x000762000c1e1500 */
[----:B------:R-:W-:Y:S01]  /*59f0*/  ISETP.GE.U32.AND P3, PT, R7, 0x7fffff1a, PT ;  /* 0x7fffff1a0700780c */ /* 0x000fe20003f66070 */
[----:B------:R-:W-:Y:S01]  /*5a00*/  IMAD R7, R68, 0x69, RZ ;  /* 0x0000006944077824 */ /* 0x000fe200078e02ff */
[----:B------:R-:W1:Y:S01]  /*5a10*/  LDCU UR25, c[0x0][0x3b0] ;  /* 0x00007600ff1977ac */ /* 0x000e620008000800 */
[----:B--2---:R-:W-:Y:S01]  /*5a20*/  VIADD R19, R6, 0xffffff9a ;  /* 0xffffff9a06137836 */ /* 0x004fe20000000000 */
[----:B0-----:R-:W-:Y:S01]  /*5a30*/  IADD3 R21, P6, PT, R20, R3, RZ ;  /* 0x0000000314157210 */ /* 0x001fe20007fde0ff */
[----:B------:R-:W-:Y:S01]  /*5a40*/  IMAD R20, R68, 0xd0, RZ ;  /* 0x000000d044147824 */ /* 0x000fe200078e02ff */
[----:B------:R-:W-:Y:S01]  /*5a50*/  STL [R1+0x4e8], R0 ;  /* 0x0004e80001007387 */ /* 0x000fe20000100800 */
[----:B------:R-:W0:Y:S01]  /*5a60*/  LDCU UR26, c[0x0][0x3b0] ;  /* 0x00007600ff1a77ac */ /* 0x000e220008000800 */
[----:B---3--:R-:W-:-:S02]  /*5a70*/  @!P0 IMAD.MOV.U32 R4, RZ, RZ, R0 ;  /* 0x000000ffff048224 */ /* 0x008fc400078e0000 */
[----:B------:R2:W-:Y:S01]  /*5a80*/  STL [R1+0x4e4], R22 ;  /* 0x0004e41601007387 */ /* 0x0005e20000100800 */
[----:B------:R-:W-:Y:S01]  /*5a90*/  @!P0 IMAD.MOV.U32 R5, RZ, RZ, R22 ;  /* 0x000000ffff058224 */ /* 0x000fe200078e0016 */
[----:B------:R-:W3:Y:S04]  /*5aa0*/  LDCU UR27, c[0x0][0x3b0] ;  /* 0x00007600ff1b77ac */ /* 0x000ee80008000800 */
[----:B------:R0:W5:Y:S01]  /*5ab0*/  @!P0 LDG.E.U16 R117, desc[UR14][R4.64] ;  /* 0x0000000e04758981 */ /* 0x000162000c1e1500 */
[----:B------:R-:W-:Y:S01]  /*5ac0*/  ISETP.GE.U32.AND P0, PT, R19, 0x7fffff1b, PT ;  /* 0x7fffff1b1300780c */ /* 0x000fe20003f06070 */
[----:B------:R-:W-:Y:S01]  /*5ad0*/  IMAD R19, R68, 0x68, RZ ;  /* 0x0000006844137824 */ /* 0x000fe200078e02ff */
[----:B------:R-:W1:Y:S01]  /*5ae0*/  LDCU UR28, c[0x0][0x3b0] ;  /* 0x00007600ff1c77ac */ /* 0x000e620008000800 */
[-C--:B--2---:R-:W-:Y:S01]  /*5af0*/  LEA.HI.X.SX32 R22, R7, R2.reuse, 0x1, P6 ;  /* 0x0000000207167211 */ /* 0x084fe200030f0eff */
[----:B------:R-:W-:Y:S01]  /*5b00*/  STL [R1+0x4e0], R21 ;  /* 0x0004e01501007387 */ /* 0x000fe20000100800 */
[-C--:B------:R-:W-:Y:S01]  /*5b10*/  IADD3 R0, P6, PT, R20, R3.reuse, RZ ;  /* 0x0000000314007210 */ /* 0x080fe20007fde0ff */
[----:B------:R-:W-:Y:S01]  /*5b20*/  VIADD R7, R6, 0xffffff9b ;  /* 0xffffff9b06077836 */ /* 0x000fe20000000000 */
[----:B------:R-:W2:Y:S01]  /*5b30*/  LDCU UR29, c[0x0][0x3b0] ;  /* 0x00007600ff1d77ac */ /* 0x000ea20008000800 */
[----:B------:R3:W-:Y:S01]  /*5b40*/  STL [R1+0x4dc], R22 ;  /* 0x0004dc1601007387 */ /* 0x0007e20000100800 */
[----:B0-----:R-:W-:Y:S01]  /*5b50*/  @!P4 IMAD.MOV.U32 R4, RZ, RZ, R21 ;  /* 0x000000ffff04c224 */ /* 0x001fe200078e0015 */
[----:B------:R-:W-:Y:S01]  /*5b60*/  LEA.HI.X.SX32 R23, R19, R2, 0x1, P6 ;  /* 0x0000000213177211 */ /* 0x000fe200030f0eff */
[----:B------:R-:W-:Y:S01]  /*5b70*/  @!P4 IMAD.MOV.U32 R5, RZ, RZ, R22 ;  /* 0x000000ffff05c224 */ /* 0x000fe200078e0016 */
[----:B------:R-:W0:Y:S04]  /*5b80*/  LDCU UR30, c[0x0][0x3b0] ;  /* 0x00007600ff1e77ac */ /* 0x000e280008000800 */
[----:B------:R1:W5:Y:S01]  /*5b90*/  @!P4 LDG.E.U16 R114, desc[UR14][R4.64] ;  /* 0x0000000e0472c981 */ /* 0x000362000c1e1500 */
[----:B------:R-:W-:Y:S01]  /*5ba0*/  ISETP.GE.U32.AND P4, PT, R7, 0x7fffff1c, PT ;  /* 0x7fffff1c0700780c */ /* 0x000fe20003f86070 */
[C---:B---3--:R-:W-:Y:S01]  /*5bb0*/  IMAD R22, R68.reuse, 0xce, RZ ;  /* 0x000000ce44167824 */ /* 0x048fe200078e02ff */
[----:B------:R-:W3:Y:S01]  /*5bc0*/  LDCU UR31, c[0x0][0x3b0] ;  /* 0x00007600ff1f77ac */ /* 0x000ee20008000800 */
[----:B------:R-:W-:Y:S01]  /*5bd0*/  IMAD R7, R68, 0x67, RZ ;  /* 0x0000006744077824 */ /* 0x000fe200078e02ff */
[----:B------:R0:W-:Y:S01]  /*5be0*/  STL [R1+0x4d8], R0 ;  /* 0x0004d80001007387 */ /* 0x0001e20000100800 */
[----:B------:R-:W-:Y:S01]  /*5bf0*/  VIADD R20, R6, 0xffffff9c ;  /* 0xffffff9c06147836 */ /* 0x000fe20000000000 */
[----:B------:R-:W-:Y:S01]  /*5c00*/  IADD3 R21, P6, PT, R22, R3, RZ ;  /* 0x0000000316157210 */ /* 0x000fe20007fde0ff */
[----:B------:R-:W0:Y:S01]  /*5c10*/  LDCU UR32, c[0x0][0x3b0] ;  /* 0x00007600ff2077ac */ /* 0x000e220008000800 */
[----:B------:R0:W-:Y:S01]  /*5c20*/  STL [R1+0x4d4], R23 ;  /* 0x0004d41701007387 */ /* 0x0001e20000100800 */
[----:B-1----:R-:W-:-:S02]  /*5c30*/  @!P1 IMAD.MOV.U32 R4, RZ, RZ, R0 ;  /* 0x000000ffff049224 */ /* 0x002fc400078e0000 */
[----:B------:R-:W-:Y:S01]  /*5c40*/  @!P1 IMAD.MOV.U32 R5, RZ, RZ, R23 ;  /* 0x000000ffff059224 */ /* 0x000fe200078e0017 */
[----:B------:R-:W-:Y:S01]  /*5c50*/  LEA.HI.X.SX32 R22, R7, R2, 0x1, P6 ;  /* 0x0000000207167211 */ /* 0x000fe200030f0eff */
[----:B------:R-:W1:Y:S03]  /*5c60*/  LDCU UR33, c[0x0][0x3b0] ;  /* 0x00007600ff2177ac */ /* 0x000e660008000800 */
[----:B------:R0:W5:Y:S01]  /*5c70*/  @!P1 LDG.E.U16 R115, desc[UR14][R4.64] ;  /* 0x0000000e04739981 */ /* 0x000162000c1e1500 */
[----:B------:R-:W-:Y:S01]  /*5c80*/  ISETP.GE.U32.AND P1, PT, R20, 0x7fffff1d, PT ;  /* 0x7fffff1d1400780c */ /* 0x000fe20003f26070 */
[----:B------:R-:W-:Y:S01]  /*5c90*/  IMAD R20, R68, 0x66, RZ ;  /* 0x0000006644147824 */ /* 0x000fe200078e02ff */
[----:B------:R-:W1:Y:S01]  /*5ca0*/  LDCU UR34, c[0x0][0x3b0] ;  /* 0x00007600ff2277ac */ /* 0x000e620008000800 */
[----:B------:R-:W-:Y:S01]  /*5cb0*/  VIADD R7, R6, 0xffffff9d ;  /* 0xffffff9d06077836 */ /* 0x000fe20000000000 */
[----:B------:R1:W-:Y:S01]  /*5cc0*/  STL [R1+0x4d0], R21 ;  /* 0x0004d01501007387 */ /* 0x0003e20000100800 */
[----:B------:R-:W1:Y:S03]  /*5cd0*/  LDCU UR35, c[0x0][0x3b0] ;  /* 0x00007600ff2377ac */ /* 0x000e660008000800 */
[----:B------:R1:W-:Y:S01]  /*5ce0*/  STL [R1+0x4cc], R22 ;  /* 0x0004cc1601007387 */ /* 0x0003e20000100800 */
[----:B0-----:R-:W-:Y:S01]  /*5cf0*/  IMAD R4, R68, 0xcc, RZ ;  /* 0x000000cc44047824 */ /* 0x001fe200078e02ff */
[----:B------:R-:W0:Y:S01]  /*5d00*/  LDCU UR36, c[0x0][0x3b0] ;  /* 0x00007600ff2477ac */ /* 0x000e220008000800 */
[----:B------:R-:W-:-:S03]  /*5d10*/  @!P5 IMAD.MOV.U32 R5, RZ, RZ, R22 ;  /* 0x000000ffff05d224 */ /* 0x000fc600078e0016 */
[----:B------:R-:W-:Y:S01]  /*5d20*/  IADD3 R0, P6, PT, R4, R3, RZ ;  /* 0x0000000304007210 */ /* 0x000fe20007fde0ff */
[----:B------:R-:W-:Y:S01]  /*5d30*/  @!P5 IMAD.MOV.U32 R4, RZ, RZ, R21 ;  /* 0x000000ffff04d224 */ /* 0x000fe200078e0015 */
[----:B------:R-:W0:Y:S02]  /*5d40*/  LDCU UR37, c[0x0][0x3b0] ;  /* 0x00007600ff2577ac */ /* 0x000e240008000800 */
[----:B------:R-:W-:Y:S02]  /*5d50*/  LEA.HI.X.SX32 R23, R20, R2, 0x1, P6 ;  /* 0x0000000214177211 */ /* 0x000fe400030f0eff */
[----:B------:R2:W5:Y:S01]  /*5d60*/  @!P5 LDG.E.U16 R112, desc[UR14][R4.64] ;  /* 0x0000000e0470d981 */ /* 0x000562000c1e1500 */
[----:B------:R-:W-:Y:S01]  /*5d70*/  ISETP.GE.U32.AND P5, PT, R7, 0x7fffff1e, PT ;  /* 0x7fffff1e0700780c */ /* 0x000fe20003fa6070 */
[----:B------:R-:W-:Y:S01]  /*5d80*/  IMAD R7, R68, 0x65, RZ ;  /* 0x0000006544077824 */ /* 0x000fe200078e02ff */
[----:B------:R-:W0:Y:S01]  /*5d90*/  LDCU UR38, c[0x0][0x3b0] ;  /* 0x00007600ff2677ac */ /* 0x000e220008000800 */
[----:B------:R-:W-:Y:S01]  /*5da0*/  STL [R1+0x4c8], R0 ;  /* 0x0004c80001007387 */ /* 0x000fe20000100800 */
[----:B-1----:R-:W-:Y:S01]  /*5db0*/  VIADD R21, R6, 0xffffff9e ;  /* 0xffffff9e06157836 */ /* 0x002fe20000000000 */
[----:B------:R-:W1:Y:S02]  /*5dc0*/  LDCU UR39, c[0x0][0x3b0] ;  /* 0x00007600ff2777ac */ /* 0x000e640008000800 */
[----:B------:R3:W-:Y:S01]  /*5dd0*/  STL [R1+0x4c4], R23 ;  /* 0x0004c41701007387 */ /* 0x0007e20000100800 */
[----:B--2---:R-:W-:Y:S01]  /*5de0*/  IMAD R4, R68, 0xca, RZ ;  /* 0x000000ca44047824 */ /* 0x004fe200078e02ff */
[----:B------:R-:W2:Y:S01]  /*5df0*/  LDCU UR40, c[0x0][0x3b0] ;  /* 0x00007600ff2877ac */ /* 0x000ea20008000800 */
[----:B------:R-:W-:-:S03]  /*5e00*/  @!P3 IMAD.MOV.U32 R5, RZ, RZ, R23 ;  /* 0x000000ffff05b224 */ /* 0x000fc600078e0017 */
[----:B------:R-:W-:Y:S01]  /*5e10*/  IADD3 R22, P6, PT, R4, R3, RZ ;  /* 0x0000000304167210 */ /* 0x000fe20007fde0ff */
[----:B------:R-:W-:Y:S01]  /*5e20*/  @!P3 IMAD.MOV.U32 R4, RZ, RZ, R0 ;  /* 0x000000ffff04b224 */ /* 0x000fe200078e0000 */
[----:B------:R-:W0:Y:S02]  /*5e30*/  LDCU UR41, c[0x0][0x3b0] ;  /* 0x00007600ff2977ac */ /* 0x000e240008000800 */
[----:B---3--:R-:W-:Y:S02]  /*5e40*/  LEA.HI.X.SX32 R23, R7, R2, 0x1, P6 ;  /* 0x0000000207177211 */ /* 0x008fe400030f0eff */
[----:B------:R3:W5:Y:S01]  /*5e50*/  @!P3 LDG.E.U16 R113, desc[UR14][R4.64] ;  /* 0x0000000e0471b981 */ /* 0x000762000c1e1500 */
[----:B------:R-:W-:Y:S01]  /*5e60*/  ISETP.GE.U32.AND P3, PT, R21, 0x7fffff1f, PT ;  /* 0x7fffff1f1500780c */ /* 0x000fe20003f66070 */
[----:B------:R-:W-:Y:S01]  /*5e70*/  IMAD R21, R68, 0x64, RZ ;  /* 0x0000006444157824 */ /* 0x000fe200078e02ff */
[----:B------:R-:W0:Y:S01]  /*5e80*/  LDCU UR42, c[0x0][0x3b0] ;  /* 0x00007600ff2a77ac */ /* 0x000e220008000800 */
[----:B------:R-:W-:Y:S01]  /*5e90*/  VIADD R7, R6, 0xffffff9f ;  /* 0xffffff9f06077836 */ /* 0x000fe20000000000 */
[----:B------:R0:W-:Y:S01]  /*5ea0*/  STL [R1+0x4c0], R22 ;  /* 0x0004c01601007387 */ /* 0x0001e20000100800 */
[----:B------:R-:W0:Y:S03]  /*5eb0*/  LDCU UR43, c[0x0][0x3b0] ;  /* 0x00007600ff2b77ac */ /* 0x000e260008000800 */
[----:B------:R0:W-:Y:S01]  /*5ec0*/  STL [R1+0x4bc], R23 ;  /* 0x0004bc1701007387 */ /* 0x0001e20000100800 */
[----:B---3--:R-:W-:Y:S01]  /*5ed0*/  IMAD R4, R68, 0xc8, RZ ;  /* 0x000000c844047824 */ /* 0x008fe200078e02ff */
[----:B------:R-:W3:Y:S01]  /*5ee0*/  LDCU UR44, c[0x0][0x3b0] ;  /* 0x00007600ff2c77ac */ /* 0x000ee20008000800 */
[----:B------:R-:W-:-:S03]  /*5ef0*/  @!P0 IMAD.MOV.U32 R5, RZ, RZ, R23 ;  /* 0x000000ffff058224 */ /* 0x000fc600078e0017 */
[----:B------:R-:W-:Y:S01]  /*5f00*/  IADD3 R0, P6, PT, R4, R3, RZ ;  /* 0x0000000304007210 */ /* 0x000fe20007fde0ff */
[----:B------:R-:W-:Y:S01]  /*5f10*/  @!P0 IMAD.MOV.U32 R4, RZ, RZ, R22 ;  /* 0x000000ffff048224 */ /* 0x000fe200078e0016 */
[----:B------:R-:W1:Y:S02]  /*5f20*/  LDCU UR45, c[0x0][0x3b0] ;  /* 0x00007600ff2d77ac */ /* 0x000e640008000800 */
[----:B------:R-:W-:Y:S02]  /*5f30*/  LEA.HI.X.SX32 R24, R21, R2, 0x1, P6 ;  /* 0x0000000215187211 */ /* 0x000fe400030f0eff */
[----:B------:R2:W5:Y:S01]  /*5f40*/  @!P0 LDG.E.U16 R110, desc[UR14][R4.64] ;  /* 0x0000000e046e8981 */ /* 0x000562000c1e1500 */
[----:B------:R-:W-:Y:S01]  /*5f50*/  ISETP.GE.U32.AND P0, PT, R7, 0x7fffff20, PT ;  /* 0x7fffff200700780c */ /* 0x000fe20003f06070 */
[----:B------:R-:W-:Y:S01]  /*5f60*/  IMAD R7, R68, 0x63, RZ ;  /* 0x0000006344077824 */ /* 0x000fe200078e02ff */
[----:B------:R-:W1:Y:S01]  /*5f70*/  LDCU UR46, c[0x0][0x3b0] ;  /* 0x00007600ff2e77ac */ /* 0x000e620008000800 */
[----:B------:R-:W-:Y:S01]  /*5f80*/  STL [R1+0x4b8], R0 ;  /* 0x0004b80001007387 */ /* 0x000fe20000100800 */
[----:B0-----:R-:W-:Y:S01]  /*5f90*/  VIADD R22, R6, 0xffffffa0 ;  /* 0xffffffa006167836 */ /* 0x001fe20000000000 */
[----:B------:R-:W0:Y:S02]  /*5fa0*/  LDCU UR47, c[0x0][0x3b0] ;  /* 0x00007600ff2f77ac */ /* 0x000e240008000800 */
        /* <DEDUP_REMOVED lines=12> */
[----:B------:R-:W-:Y:S01]  /*6070*/  STL [R1+0x4b0], R23 ;  /* 0x0004b01701007387 */ /* 0x000fe20000100800 */
[----:B------:R-:W-:Y:S01]  /*6080*/  VIADD R7, R6, 0xffffffa1 ;  /* 0xffffffa106077836 */ /* 0x000fe20000000000 */
[----:B------:R-:W0:Y:S02]  /*6090*/  LDCU UR51, c[0x0][0x3b0] ;  /* 0x00007600ff3377ac */ /* 0x000e240008000800 */
[----:B------:R1:W-:Y:S01]  /*60a0*/  STL [R1+0x4ac], R24 ;  /* 0x0004ac1801007387 */ /* 0x0003e20000100800 */
[----:B---3--:R-:W-:Y:S01]  /*60b0*/  IMAD R4, R68, 0xc4, RZ ;  /* 0x000000c444047824 */ /* 0x008fe200078e02ff */
[----:B------:R-:W3:Y:S01]  /*60c0*/  LDCU UR52, c[0x0][0x3b0] ;  /* 0x00007600ff3477ac */ /* 0x000ee20008000800 */
[----:B------:R-:W-:-:S03]  /*60d0*/  @!P1 IMAD.MOV.U32 R5, RZ, RZ, R24 ;  /* 0x000000ffff059224 */ /* 0x000fc600078e0018 */
[----:B------:R-:W-:Y:S01]  /*60e0*/  IADD3 R0, P6, PT, R4, R3, RZ ;  /* 0x0000000304007210 */ /* 0x000fe20007fde0ff */
[----:B------:R-:W-:Y:S01]  /*60f0*/  @!P1 IMAD.MOV.U32 R4, RZ, RZ, R23 ;  /* 0x000000ffff049224 */ /* 0x000fe200078e0017 */
[----:B------:R-:W0:Y:S02]  /*6100*/  LDCU UR53, c[0x0][0x3b0] ;  /* 0x00007600ff3577ac */ /* 0x000e240008000800 */
[----:B-1----:R-:W-:Y:S02]  /*6110*/  LEA.HI.X.SX32 R24, R22, R2, 0x1, P6 ;  /* 0x0000000216187211 */ /* 0x002fe400030f0eff */
        /* <DEDUP_REMOVED lines=8> */
[----:B-1----:R-:W-:Y:S01]  /*61a0*/  IMAD R4, R68, 0xc2, RZ ;  /* 0x000000c244047824 */ /* 0x002fe200078e02ff */
[----:B------:R-:W1:Y:S01]  /*61b0*/  LDCU UR56, c[0x0][0x3b0] ;  /* 0x00007600ff3877ac */ /* 0x000e620008000800 */
[----:B------:R-:W-:-:S03]  /*61c0*/  @!P5 IMAD.MOV.U32 R5, RZ, RZ, R24 ;  /* 0x000000ffff05d224 */ /* 0x000fc600078e0018 */
[----:B------:R-:W-:Y:S01]  /*61d0*/  IADD3 R25, P6, PT, R4, R3, RZ ;  /* 0x0000000304197210 */ /* 0x000fe20007fde0ff */
[----:B------:R-:W-:Y:S01]  /*61e0*/  @!P5 IMAD.MOV.U32 R4, RZ, RZ, R0 ;  /* 0x000000ffff04d224 */ /* 0x000fe200078e0000 */
[----:B------:R-:W0:Y:S02]  /*61f0*/  LDCU UR57, c[0x0][0x3b0] ;  /* 0x00007600ff3977ac */ /* 0x000e240008000800 */
[----:B------:R-:W-:Y:S02]  /*6200*/  LEA.HI.X.SX32 R26, R7, R2, 0x1, P6 ;  /* 0x00000002071a7211 */ /* 0x000fe400030f0eff */
[----:B------:R1:W5:Y:S01]  /*6210*/  @!P5 LDG.E.U16 R109, desc[UR14][R4.64] ;  /* 0x0000000e046dd981 */ /* 0x000362000c1e1500 */
[----:B--2---:R-:W-:Y:S01]  /*6220*/  IMAD R24, R68, 0x60, RZ ;  /* 0x0000006044187824 */ /* 0x004fe200078e02ff */
[----:B------:R-:W-:Y:S01]  /*6230*/  ISETP.GE.U32.AND P5, PT, R23, 0x7fffff23, PT ;  /* 0x7fffff231700780c */ /* 0x000fe20003fa6070 */
[----:B------:R-:W-:Y:S01]  /*6240*/  VIADD R7, R6, 0xffffffa3 ;  /* 0xffffffa306077836 */ /* 0x000fe20000000000 */
[----:B------:R2:W-:Y:S01]  /*6250*/  STL [R1+0x4a0], R25 ;  /* 0x0004a01901007387 */ /* 0x0005e20000100800 */
[----:B------:R-:W0:Y:S03]  /*6260*/  LDCU UR58, c[0x0][0x3b0] ;  /* 0x00007600ff3a77ac */ /* 0x000e260008000800 */
[----:B------:R0:W-:Y:S01]  /*6270*/  STL [R1+0x49c], R26 ;  /* 0x00049c1a01007387 */ /* 0x0001e20000100800 */
[----:B------:R-:W0:Y:S01]  /*6280*/  LDCU UR59, c[0x0][0x3b0] ;  /* 0x00007600ff3b77ac */ /* 0x000e220008000800 */
[----:B-1----:R-:W-:-:S02]  /*6290*/  IMAD R4, R68, 0xc0, RZ ;  /* 0x000000c044047824 */ /* 0x002fc400078e02ff */
[----:B------:R-:W-:Y:S01]  /*62a0*/  @!P3 IMAD.MOV.U32 R5, RZ, RZ, R26 ;  /* 0x000000ffff05b224 */ /* 0x000fe200078e001a */
[----:B------:R-:W1:Y:S02]  /*62b0*/  LDCU UR60, c[0x0][0x3b0] ;  /* 0x00007600ff3c77ac */ /* 0x000e640008000800 */
[----:B------:R-:W-:Y:S01]  /*62c0*/  IADD3 R0, P6, PT, R4, R3, RZ ;  /* 0x0000000304007210 */ /* 0x000fe20007fde0ff */
[----:B------:R-:W-:Y:S01]  /*62d0*/  @!P3 IMAD.MOV.U32 R4, RZ, RZ, R25 ;  /* 0x000000ffff04b224 */ /* 0x000fe200078e0019 */
[----:B------:R-:W0:Y:S02]  /*62e0*/  LDCU UR61, c[0x0][0x3b0] ;  /* 0x00007600ff3d77ac */ /* 0x000e240008000800 */
[----:B--2---:R-:W-:Y:S02]  /*62f0*/  LEA.HI.X.SX32 R25, R24, R2, 0x1, P6 ;  /* 0x0000000218197211 */ /* 0x004fe400030f0eff */
[----:B------:R2:W5:Y:S01]  /*6300*/  @!P3 LDG.E.U16 R106, desc[UR14][R4.64] ;  /* 0x0000000e046ab981 */ /* 0x000562000c1e1500 */
[----:B------:R-:W-:Y:S01]  /*6310*/  ISETP.GE.U32.AND P3, PT, R7, 0x7fffff24, PT ;  /* 0x7fffff240700780c */ /* 0x000fe20003f66070 */
[----:B------:R-:W-:-:S02]  /*6320*/  IMAD R7, R68, 0x5f, RZ ;  /* 0x0000005f44077824 */ /* 0x000fc400078e02ff */
[----:B------:R-:W-:Y:S01]  /*6330*/  STL [R1+0x498], R0 ;  /* 0x0004980001007387 */ /* 0x000fe20000100800 */
[----:B------:R-:W-:-:S03]  /*6340*/  VIADD R23, R6, 0xffffffa4 ;  /* 0xffffffa406177836 */ /* 0x000fc60000000000 */
[----:B------:R1:W-:Y:S01]  /*6350*/  STL [R1+0x494], R25 ;  /* 0x0004941901007387 */ /* 0x0003e20000100800 */
[----:B--2---:R-:W-:Y:S02]  /*6360*/  IMAD R4, R68, 0xbe, RZ ;  /* 0x000000be44047824 */ /* 0x004fe400078e02ff */
[----:B------:R-:W-:-:S03]  /*6370*/  @!P0 IMAD.MOV.U32 R5, RZ, RZ, R25 ;  /* 0x000000ffff058224 */ /* 0x000fc600078e0019 */
[----:B0-----:R-:W-:Y:S01]  /*6380*/  IADD3 R26, P6, PT, R4, R3, RZ ;  /* 0x00000003041a7210 */ /* 0x001fe20007fde0ff */
[----:B------:R-:W-:-:S03]  /*6390*/  @!P0 IMAD.MOV.U32 R4, RZ, RZ, R0 ;  /* 0x000000ffff048224 */ /* 0x000fc600078e0000 */
[----:B------:R-:W-:Y:S02]  /*63a0*/  LEA.HI.X.SX32 R27, R7, R2, 0x1, P6 ;  /* 0x00000002071b7211 */ /* 0x000fe400030f0eff */
[----:B------:R0:W5:Y:S01]  /*63b0*/  @!P0 LDG.E.U16 R107, desc[UR14][R4.64] ;  /* 0x0000000e046b8981 */ /* 0x000162000c1e1500 */
[----:B-1----:R-:W-:Y:S01]  /*63c0*/  IMAD R25, R68, 0x5e, RZ ;  /* 0x0000005e44197824 */ /* 0x002fe200078e02ff */
[----:B------:R-:W-:Y:S01]  /*63d0*/  ISETP.GE.U32.AND P0, PT, R23, 0x7fffff25, PT ;  /* 0x7fffff251700780c */ /* 0x000fe20003f06070 */
[----:B------:R-:W-:Y:S01]  /*63e0*/  VIADD R7, R6, 0xffffffa5 ;  /* 0xffffffa506077836 */ /* 0x000fe20000000000 */
[----:B------:R-:W-:Y:S04]  /*63f0*/  STL [R1+0x490], R26 ;  /* 0x0004901a01007387 */ /* 0x000fe80000100800 */
[----:B------:R1:W-:Y:S01]  /*6400*/  STL [R1+0x48c], R27 ;  /* 0x00048c1b01007387 */ /* 0x0003e20000100800 */
[----:B0-----:R-:W-:-:S02]  /*6410*/  IMAD R4, R68, 0xbc, RZ ;  /* 0x000000bc44047824 */ /* 0x001fc400078e02ff */
[----:B------:R-:W-:-:S03]  /*6420*/  @!P4 IMAD.MOV.U32 R5, RZ, RZ, R27 ;  /* 0x000000ffff05c224 */ /* 0x000fc600078e001b */
[----:B------:R-:W-:Y:S01]  /*6430*/  IADD3 R0, P6, PT, R4, R3, RZ ;  /* 0x0000000304007210 */ /* 0x000fe20007fde0ff */
[----:B------:R-:W-:-:S03]  /*6440*/  @!P4 IMAD.MOV.U32 R4, RZ, RZ, R26 ;  /* 0x000000ffff04c224 */ /* 0x000fc600078e001a */
[----:B-1----:R-:W-:Y:S02]  /*6450*/  LEA.HI.X.SX32 R27, R25, R2, 0x1, P6 ;  /* 0x00000002191b7211 */ /* 0x002fe400030f0eff */
[----:B------:R0:W5:Y:S01]  /*6460*/  @!P4 LDG.E.U16 R104, desc[UR14][R4.64] ;  /* 0x0000000e0468c981 */ /* 0x000162000c1e1500 */
[----:B------:R-:W-:Y:S01]  /*6470*/  ISETP.GE.U32.AND P4, PT, R7, 0x7fffff26, PT ;  /* 0x7fffff260700780c */ /* 0x000fe20003f86070 */
[----:B------:R-:W-:Y:S02]  /*6480*/  IMAD R7, R68, 0x5d, RZ ;  /* 0x0000005d44077824 */ /* 0x000fe400078e02ff */
[----:B------:R-:W-:Y:S01]  /*6490*/  STL [R1+0x488], R0 ;  /* 0x0004880001007387 */ /* 0x000fe20000100800 */
[----:B------:R-:W-:-:S03]  /*64a0*/  VIADD R23, R6, 0xffffffa6 ;  /* 0xffffffa606177836 */ /* 0x000fc60000000000 */
[----:B------:R1:W-:Y:S01]  /*64b0*/  STL [R1+0x484], R27 ;  /* 0x0004841b01007387 */ /* 0x0003e20000100800 */
[----:B0-----:R-:W-:Y:S02]  /*64c0*/  IMAD R4, R68, 0xba, RZ ;  /* 0x000000ba44047824 */ /* 0x001fe400078e02ff */
[----:B------:R-:W-:-:S03]  /*64d0*/  @!P1 IMAD.MOV.U32 R5, RZ, RZ, R27 ;  /* 0x000000ffff059224 */ /* 0x000fc600078e001b */
[----:B------:R-:W-:Y:S01]  /*64e0*/  IADD3 R26, P6, PT, R4, R3, RZ ;  /* 0x00000003041a7210 */ /* 0x000fe20007fde0ff */
[----:B------:R-:W-:-:S03]  /*64f0*/  @!P1 IMAD.MOV.U32 R4, RZ, RZ, R0 ;  /* 0x000000ffff049224 */ /* 0x000fc600078e0000 */
[----:B-1----:R-:W-:Y:S02]  /*6500*/  LEA.HI.X.SX32 R27, R7, R2, 0x1, P6 ;  /* 0x00000002071b7211 */ /* 0x002fe400030f0eff */
[----:B------:R0:W5:Y:S01]  /*6510*/  @!P1 LDG.E.U16 R105, desc[UR14][R4.64] ;  /* 0x0000000e04699981 */ /* 0x000162000c1e1500 */
[----:B------:R-:W-:Y:S01]  /*6520*/  VIADD R7, R6, 0xffffffa7 ;  /* 0xffffffa706077836 */ /* 0x000fe20000000000 */
[----:B------:R-:W-:Y:S02]  /*6530*/  ISETP.GE.U32.AND P1, PT, R23, 0x7fffff27, PT ;  /* 0x7fffff271700780c */ /* 0x000fe40003f26070 */
        /* <DEDUP_REMOVED lines=278> */
[----:B------:R-:W-:-:S05]  /*76a0*/  @!P3 IMAD.MOV.U32 R4, RZ, RZ, R26 ;  /* 0x000000ffff04b224 */ /* 0x000fca00078e001a */
[----:B------:R0:W5:Y:S01]  /*76b0*/  @!P3 LDG.E.U16 R77, desc[UR14][R4.64] ;  /* 0x0000000e044db981 */ /* 0x000162000c1e1500 */
[----:B------:R-:W-:Y:S01]  /*76c0*/  ISETP.GE.U32.AND P3, PT, R7, 0x7fffff42, PT ;  /* 0x7fffff420700780c */ /* 0x000fe20003f66070 */
[----:B------:R-:W-:Y:S01]  /*76d0*/  IMAD R7, R68, 0x41, RZ ;  /* 0x0000004144077824 */ /* 0x000fe200078e02ff */
[----:B-1----:R-:W-:Y:S01]  /*76e0*/  LEA.HI.X.SX32 R27, R34, R2, 0x1, P6 ;  /* 0x00000002221b7211 */ /* 0x002fe200030f0eff */
[----:B------:R-:W-:Y:S01]  /*76f0*/  STL [R1+0x3a8], R0 ;  /* 0x0003a80001007387 */ /* 0x000fe20000100800 */
[----:B------:R-:W-:-:S03]  /*7700*/  VIADD R23, R6, 0xffffffc2 ;  /* 0xffffffc206177836 */ /* 0x000fc60000000000 */
[----:B------:R1:W-:Y:S01]  /*7710*/  STL [R1+0x3a4], R27 ;  /* 0x0003a41b01007387 */ /* 0x0003e20000100800 */
[----:B0-----:R-:W-:Y:S02]  /*7720*/  IMAD R4, R68, 0x82, RZ ;  /* 0x0000008244047824 */ /* 0x001fe400078e02ff */
[----:B------:R-:W-:-:S03]  /*7730*/  @!P0 IMAD.MOV.U32 R5, RZ, RZ, R27 ;  /* 0x000000ffff058224 */ /* 0x000fc600078e001b */
[----:B------:R-:W-:Y:S01]  /*7740*/  IADD3 R26, P6, PT, R4, R3, RZ ;  /* 0x00000003041a7210 */ /* 0x000fe20007fde0ff */
[----:B------:R-:W-:-:S03]  /*7750*/  @!P0 IMAD.MOV.U32 R4, RZ, RZ, R0 ;  /* 0x000000ffff048224 */ /* 0x000fc600078e0000 */
[----:B-1----:R-:W-:Y:S01]  /*7760*/  LEA.HI.X.SX32 R27, R7, R2, 0x1, P6 ;  /* 0x00000002071b7211 */ /* 0x002fe200030f0eff */
[C---:B------:R-:W-:Y:S01]  /*7770*/  IMAD.SHL.U32 R7, R68.reuse, 0x40, RZ ;  /* 0x0000004044077824 */ /* 0x040fe200078e00ff */
[----:B------:R-:W-:Y:S01]  /*7780*/  LEA R0, P6, R68, R3, 0x7 ;  /* 0x0000000344007211 */ /* 0x000fe200078c38ff */
[----:B------:R0:W5:Y:S01]  /*7790*/  @!P0 LDG.E.U16 R76, desc[UR14][R4.64] ;  /* 0x0000000e044c8981 */ /* 0x000162000c1e1500 */
[----:B------:R-:W-:Y:S01]  /*77a0*/  ISETP.GE.U32.AND P0, PT, R23, 0x7fffff43, PT ;  /* 0x7fffff431700780c */ /* 0x000fe20003f06070 */
[----:B------:R-:W-:Y:S02]  /*77b0*/  VIADD R23, R6, 0xffffffc3 ;  /* 0xffffffc306177836 */ /* 0x000fe40000000000 */
[----:B------:R1:W-:Y:S04]  /*77c0*/  STL [R1+0x3a0], R26 ;  /* 0x0003a01a01007387 */ /* 0x0003e80000100800 */
[----:B------:R-:W-:Y:S01]  /*77d0*/  STL [R1+0x39c], R27 ;  /* 0x00039c1b01007387 */ /* 0x000fe20000100800 */
[----:B0-----:R-:W-:-:S02]  /*77e0*/  @!P4 IMAD.MOV.U32 R4, RZ, RZ, R26 ;  /* 0x000000ffff04c224 */ /* 0x001fc400078e001a */
[----:B------:R-:W-:Y:S01]  /*77f0*/  @!P4 IMAD.MOV.U32 R5, RZ, RZ, R27 ;  /* 0x000000ffff05c224 */ /* 0x000fe200078e001b */
[----:B-1----:R-:W-:Y:S01]  /*7800*/  LEA.HI.X.SX32 R26, R7, R2, 0x1, P6 ;  /* 0x00000002071a7211 */ /* 0x002fe200030f0eff */
[----:B------:R-:W-:Y:S01]  /*7810*/  IMAD R7, R68, 0x3f, RZ ;  /* 0x0000003f44077824 */ /* 0x000fe200078e02ff */
[----:B------:R-:W-:Y:S02]  /*7820*/  IADD3 R8, P6, PT, R8, R3, RZ ;  /* 0x0000000308087210 */ /* 0x000fe40007fde0ff */
[----:B------:R0:W5:Y:S01]  /*7830*/  @!P4 LDG.E.U16 R75, desc[UR14][R4.64] ;  /* 0x0000000e044bc981 */ /* 0x000162000c1e1500 */
[----:B------:R-:W-:Y:S01]  /*7840*/  ISETP.GE.U32.AND P4, PT, R23, 0x7fffff44, PT ;  /* 0x7fffff441700780c */ /* 0x000fe20003f86070 */
[----:B------:R-:W-:Y:S02]  /*7850*/  VIADD R23, R6, 0xffffffc4 ;  /* 0xffffffc406177836 */ /* 0x000fe40000000000 */
[----:B------:R-:W-:Y:S04]  /*7860*/  STL [R1+0x398], R0 ;  /* 0x0003980001007387 */ /* 0x000fe80000100800 */
[----:B------:R1:W-:Y:S01]  /*7870*/  STL [R1+0x394], R26 ;  /* 0x0003941a01007387 */ /* 0x0003e20000100800 */
[----:B0-----:R-:W-:-:S02]  /*7880*/  @!P1 IMAD.MOV.U32 R4, RZ, RZ, R0 ;  /* 0x000000ffff049224 */ /* 0x001fc400078e0000 */
[----:B------:R-:W-:-:S05]  /*7890*/  @!P1 IMAD.MOV.U32 R5, RZ, RZ, R26 ;  /* 0x000000ffff059224 */ /* 0x000fca00078e001a */
[----:B------:R0:W5:Y:S01]  /*78a0*/  @!P1 LDG.E.U16 R74, desc[UR14][R4.64] ;  /* 0x0000000e044a9981 */ /* 0x000162000c1e1500 */
[-C--:B-1----:R-:W-:Y:S01]  /*78b0*/  LEA.HI.X.SX32 R26, R7, R2.reuse, 0x1, P6 ;  /* 0x00000002071a7211 */ /* 0x082fe200030f0eff */
[----:B------:R-:W-:Y:S01]  /*78c0*/  VIADD R7, R6, 0xffffffc5 ;  /* 0xffffffc506077836 */ /* 0x000fe20000000000 */
[-C--:B------:R-:W-:Y:S01]  /*78d0*/  IADD3 R0, P6, PT, R9, R3.reuse, RZ ;  /* 0x0000000309007210 */ /* 0x080fe20007fde0ff */
[----:B------:R1:W-:Y:S01]  /*78e0*/  STL [R1+0x390], R8 ;  /* 0x0003900801007387 */ /* 0x0003e20000100800 */
[----:B------:R-:W-:Y:S01]  /*78f0*/  ISETP.GE.U32.AND P1, PT, R23, 0x7fffff45, PT ;  /* 0x7fffff451700780c */ /* 0x000fe20003f26070 */
[----:B0-----:R-:W-:Y:S02]  /*7900*/  @!P5 IMAD.MOV.U32 R4, RZ, RZ, R8 ;  /* 0x000000ffff04d224 */ /* 0x001fe400078e0008 */
[----:B------:R-:W-:Y:S01]  /*7910*/  @!P5 IMAD.MOV.U32 R5, RZ, RZ, R26 ;  /* 0x000000ffff05d224 */ /* 0x000fe200078e001a */
[----:B------:R-:W-:Y:S01]  /*7920*/  LEA.HI.X.SX32 R23, R32, R2, 0x1, P6 ;  /* 0x0000000220177211 */ /* 0x000fe200030f0eff */
[----:B------:R0:W-:Y:S01]  /*7930*/  STL [R1+0x38c], R26 ;  /* 0x00038c1a01007387 */ /* 0x0001e20000100800 */
[----:B------:R-:W-:-:S03]  /*7940*/  IADD3 R9, P6, PT, R10, R3, RZ ;  /* 0x000000030a097210 */ /* 0x000fc60007fde0ff */
[----:B------:R2:W5:Y:S01]  /*7950*/  @!P5 LDG.E.U16 R67, desc[UR14][R4.64] ;  /* 0x0000000e0443d981 */ /* 0x000562000c1e1500 */
[----:B------:R-:W-:Y:S01]  /*7960*/  ISETP.GE.U32.AND P5, PT, R7, 0x7fffff46, PT ;  /* 0x7fffff460700780c */ /* 0x000fe20003fa6070 */
[----:B------:R-:W-:Y:S02]  /*7970*/  IMAD R7, R68, 0x3d, RZ ;  /* 0x0000003d44077824 */ /* 0x000fe400078e02ff */
[----:B------:R0:W-:Y:S01]  /*7980*/  STL [R1+0x388], R0 ;  /* 0x0003880001007387 */ /* 0x0001e20000100800 */
[----:B-1----:R-:W-:Y:S02]  /*7990*/  VIADD R8, R6, 0xffffffc6 ;  /* 0xffffffc606087836 */ /* 0x002fe40000000000 */
[----:B------:R-:W-:Y:S01]  /*79a0*/  LEA.HI.X.SX32 R10, R7, R2, 0x1, P6 ;  /* 0x00000002070a7211 */ /* 0x000fe200030f0eff */
[----:B--2---:R-:W-:Y:S01]  /*79b0*/  @!P3 IMAD.MOV.U32 R4, RZ, RZ, R0 ;  /* 0x000000ffff04b224 */ /* 0x004fe200078e0000 */
[----:B------:R-:W-:Y:S01]  /*79c0*/  STL [R1+0x384], R23 ;  /* 0x0003841701007387 */ /* 0x000fe20000100800 */
[----:B------:R-:W-:-:S02]  /*79d0*/  @!P3 IMAD.MOV.U32 R5, RZ, RZ, R23 ;  /* 0x000000ffff05b224 */ /* 0x000fc400078e0017 */
[----:B0-----:R-:W-:-:S03]  /*79e0*/  IMAD R26, R68, 0x3c, RZ ;  /* 0x0000003c441a7824 */ /* 0x001fc600078e02ff */
[----:B------:R0:W5:Y:S01]  /*79f0*/  @!P3 LDG.E.U16 R66, desc[UR14][R4.64] ;  /* 0x0000000e0442b981 */ /* 0x000162000c1e1500 */
[----:B------:R-:W-:Y:S01]  /*7a00*/  VIADD R7, R6, 0xffffffc7 ;  /* 0xffffffc706077836 */ /* 0x000fe20000000000 */
[----:B------:R-:W-:Y:S02]  /*7a10*/  IADD3 R0, P6, PT, R11, R3, RZ ;  /* 0x000000030b007210 */ /* 0x000fe40007fde0ff */
[----:B------:R-:W-:Y:S01]  /*7a20*/  STL [R1+0x380], R9 ;  /* 0x0003800901007387 */ /* 0x000fe20000100800 */
[----:B------:R-:W-:-:S03]  /*7a30*/  ISETP.GE.U32.AND P3, PT, R8, 0x7fffff47, PT ;  /* 0x7fffff470800780c */ /* 0x000fc60003f66070 */
[----:B------:R1:W-:Y:S01]  /*7a40*/  STL [R1+0x37c], R10 ;  /* 0x00037c0a01007387 */ /* 0x0003e20000100800 */
[----:B0-----:R-:W-:Y:S02]  /*7a50*/  @!P0 IMAD.MOV.U32 R4, RZ, RZ, R9 ;  /* 0x000000ffff048224 */ /* 0x001fe400078e0009 */
[----:B------:R-:W-:-:S05]  /*7a60*/  @!P0 IMAD.MOV.U32 R5, RZ, RZ, R10 ;  /* 0x000000ffff058224 */ /* 0x000fca00078e000a */
[----:B------:R0:W5:Y:S01]  /*7a70*/  @!P0 LDG.E.U16 R65, desc[UR14][R4.64] ;  /* 0x0000000e04418981 */ /* 0x000162000c1e1500 */
[----:B------:R-:W-:Y:S01]  /*7a80*/  ISETP.GE.U32.AND P0, PT, R7, 0x7fffff48, PT ;  /* 0x7fffff480700780c */ /* 0x000fe20003f06070 */
[----:B------:R-:W-:Y:S01]  /*7a90*/  IMAD R7, R68, 0x3b, RZ ;  /* 0x0000003b44077824 */ /* 0x000fe200078e02ff */
[----:B-1----:R-:W-:Y:S01]  /*7aa0*/  LEA.HI.X.SX32 R10, R26, R2, 0x1, P6 ;  /* 0x000000021a0a7211 */ /* 0x002fe200030f0eff */
[----:B------:R-:W-:Y:S01]  /*7ab0*/  STL [R1+0x378], R0 ;  /* 0x0003780001007387 */ /* 0x000fe20000100800 */
[----:B------:R-:W-:Y:S01]  /*7ac0*/  IADD3 R9, P6, PT, R12, R3, RZ ;  /* 0x000000030c097210 */ /* 0x000fe20007fde0ff */
[----:B------:R-:W-:Y:S02]  /*7ad0*/  VIADD R8, R6, 0xffffffc8 ;  /* 0xffffffc806087836 */ /* 0x000fe40000000000 */
[----:B------:R1:W-:Y:S01]  /*7ae0*/  STL [R1+0x374], R10 ;  /* 0x0003740a01007387 */ /* 0x0003e20000100800 */
[----:B0-----:R-:W-:Y:S02]  /*7af0*/  @!P4 IMAD.MOV.U32 R4, RZ, RZ, R0 ;  /* 0x000000ffff04c224 */ /* 0x001fe400078e0000 */
[----:B------:R-:W-:-:S05]  /*7b00*/  @!P4 IMAD.MOV.U32 R5, RZ, RZ, R10 ;  /* 0x000000ffff05c224 */ /* 0x000fca00078e000a */
[----:B------:R0:W5:Y:S01]  /*7b10*/  @!P4 LDG.E.U16 R64, desc[UR14][R4.64] ;  /* 0x0000000e0440c981 */ /* 0x000162000c1e1500 */
[----:B-1----:R-:W-:Y:S01]  /*7b20*/  LEA.HI.X.SX32 R10, R7, R2, 0x1, P6 ;  /* 0x00000002070a7211 */ /* 0x002fe200030f0eff */
[----:B------:R-:W-:Y:S01]  /*7b30*/  VIADD R7, R6, 0xffffffc9 ;  /* 0xffffffc906077836 */ /* 0x000fe20000000000 */
[----:B------:R-:W-:Y:S01]  /*7b40*/  IADD3 R0, P6, PT, R13, R3, RZ ;  /* 0x000000030d007210 */ /* 0x000fe20007fde0ff */
[----:B------:R-:W-:Y:S01]  /*7b50*/  STL [R1+0x370], R9 ;  /* 0x0003700901007387 */ /* 0x000fe20000100800 */
[----:B------:R-:W-:Y:S01]  /*7b60*/  IMAD R23, R68, 0x38, RZ ;  /* 0x0000003844177824 */ /* 0x000fe200078e02ff */
[----:B------:R-:W-:Y:S02]  /*7b70*/  ISETP.GE.U32.AND P4, PT, R8, 0x7fffff49, PT ;  /* 0x7fffff490800780c */ /* 0x000fe40003f86070 */
        /* <DEDUP_REMOVED lines=53> */
[-C--:B-1----:R-:W-:Y:S01]  /*7ed0*/  LEA.HI.X.SX32 R10, R7, R2.reuse, 0x1, P6 ;  /* 0x00000002070a7211 */ /* 0x082fe200030f0eff */
[----:B------:R-:W-:Y:S01]  /*7ee0*/  VIADD R7, R6, 0xffffffcf ;  /* 0xffffffcf06077836 */ /* 0x000fe20000000000 */
[----:B------:R-:W-:Y:S01]  /*7ef0*/  ISETP.GE.U32.AND P1, PT, R8, 0x7fffff4f, PT ;  /* 0x7fffff4f0800780c */ /* 0x000fe20003f26070 */
[----:B------:R-:W-:Y:S01]  /*7f00*/  IMAD R8, R68, 0x34, RZ ;  /* 0x0000003444087824 */ /* 0x000fe200078e02ff */
[----:B------:R-:W-:Y:S01]  /*7f10*/  IADD3 R0, P6, PT, R19, R3, RZ ;  /* 0x0000000313007210 */ /* 0x000fe20007fde0ff */
[----:B------:R-:W-:Y:S01]  /*7f20*/  STL [R1+0x340], R9 ;  /* 0x0003400901007387 */ /* 0x000fe20000100800 */
[----:B0-----:R-:W-:Y:S02]  /*7f30*/  @!P5 IMAD.MOV.U32 R4, RZ, RZ, R9 ;  /* 0x000000ffff04d224 */ /* 0x001fe400078e0009 */
[----:B------:R-:W-:Y:S01]  /*7f40*/  @!P5 IMAD.MOV.U32 R5, RZ, RZ, R10 ;  /* 0x000000ffff05d224 */ /* 0x000fe200078e000a */
[----:B------:R-:W-:Y:S01]  /*7f50*/  LEA.HI.X.SX32 R11, R8, R2, 0x1, P6 ;  /* 0x00000002080b7211 */ /* 0x000fe200030f0eff */
[----:B------:R0:W-:Y:S04]  /*7f60*/  STL [R1+0x33c], R10 ;  /* 0x00033c0a01007387 */ /* 0x0001e80000100800 */
[----:B------:R1:W5:Y:S01]  /*7f70*/  @!P5 LDG.E.U16 R57, desc[UR14][R4.64] ;  /* 0x0000000e0439d981 */ /* 0x000362000c1e1500 */
[----:B------:R-:W-:Y:S01]  /*7f80*/  ISETP.GE.U32.AND P5, PT, R7, 0x7fffff50, PT ;  /* 0x7fffff500700780c */ /* 0x000fe20003fa6070 */
[----:B------:R-:W-:-:S02]  /*7f90*/  IMAD R7, R68, 0x33, RZ ;  /* 0x0000003344077824 */ /* 0x000fc400078e02ff */
[----:B------:R-:W-:Y:S01]  /*7fa0*/  STL [R1+0x338], R0 ;  /* 0x0003380001007387 */ /* 0x000fe20000100800 */
[----:B------:R-:W-:Y:S01]  /*7fb0*/  IMAD R13, R68, 0x32, RZ ;  /* 0x00000032440d7824 */ /* 0x000fe200078e02ff */
[----:B0-----:R-:W-:Y:S01]  /*7fc0*/  IADD3 R10, P6, PT, R20, R3, RZ ;  /* 0x00000003140a7210 */ /* 0x001fe20007fde0ff */
[----:B------:R-:W-:Y:S01]  /*7fd0*/  VIADD R9, R6, 0xffffffd0 ;  /* 0xffffffd006097836 */ /* 0x000fe20000000000 */
[----:B------:R0:W-:Y:S01]  /*7fe0*/  STL [R1+0x334], R11 ;  /* 0x0003340b01007387 */ /* 0x0001e20000100800 */
[----:B-1----:R-:W-:Y:S02]  /*7ff0*/  @!P3 IMAD.MOV.U32 R4, RZ, RZ, R0 ;  /* 0x000000ffff04b224 */ /* 0x002fe400078e0000 */
[----:B------:R-:W-:-:S05]  /*8000*/  @!P3 IMAD.MOV.U32 R5, RZ, RZ, R11 ;  /* 0x000000ffff05b224 */ /* 0x000fca00078e000b */
[----:B------:R1:W5:Y:S01]  /*8010*/  @!P3 LDG.E.U16 R56, desc[UR14][R4.64] ;  /* 0x0000000e0438b981 */ /* 0x000362000c1e1500 */
[----:B0-----:R-:W-:Y:S01]  /*8020*/  LEA.HI.X.SX32 R11, R7, R2, 0x1, P6 ;  /* 0x00000002070b7211 */ /* 0x001fe200030f0eff */
[----:B------:R-:W-:Y:S01]  /*8030*/  VIADD R7, R6, 0xffffffd1 ;  /* 0xffffffd106077836 */ /* 0x000fe20000000000 */
[----:B------:R-:W-:Y:S01]  /*8040*/  IADD3 R0, P6, PT, R21, R3, RZ ;  /* 0x0000000315007210 */ /* 0x000fe20007fde0ff */
[----:B------:R-:W-:Y:S01]  /*8050*/  STL [R1+0x330], R10 ;  /* 0x0003300a01007387 */ /* 0x000fe20000100800 */
[----:B------:R-:W-:-:S03]  /*8060*/  ISETP.GE.U32.AND P3, PT, R9, 0x7fffff51, PT ;  /* 0x7fffff510900780c */ /* 0x000fc60003f66070 */
[----:B------:R0:W-:Y:S01]  /*8070*/  STL [R1+0x32c], R11 ;  /* 0x00032c0b01007387 */ /* 0x0001e20000100800 */
[----:B-1----:R-:W-:Y:S02]  /*8080*/  @!P0 IMAD.MOV.U32 R4, RZ, RZ, R10 ;  /* 0x000000ffff048224 */ /* 0x002fe400078e000a */
[----:B------:R-:W-:-:S05]  /*8090*/  @!P0 IMAD.MOV.U32 R5, RZ, RZ, R11 ;  /* 0x000000ffff058224 */ /* 0x000fca00078e000b */
[----:B------:R1:W5:Y:S01]  /*80a0*/  @!P0 LDG.E.U16 R55, desc[UR14][R4.64] ;  /* 0x0000000e04378981 */ /* 0x000362000c1e1500 */
[----:B------:R-:W-:Y:S01]  /*80b0*/  ISETP.GE.U32.AND P0, PT, R7, 0x7fffff52, PT ;  /* 0x7fffff520700780c */ /* 0x000fe20003f06070 */
[----:B------:R-:W-:Y:S01]  /*80c0*/  IMAD R7, R68, 0x31, RZ ;  /* 0x0000003144077824 */ /* 0x000fe200078e02ff */
[----:B0-----:R-:W-:Y:S01]  /*80d0*/  LEA.HI.X.SX32 R11, R13, R2, 0x1, P6 ;  /* 0x000000020d0b7211 */ /* 0x001fe200030f0eff */
[----:B------:R-:W-:Y:S01]  /*80e0*/  STL [R1+0x328], R0 ;  /* 0x0003280001007387 */ /* 0x000fe20000100800 */
[----:B------:R-:W-:Y:S01]  /*80f0*/  IADD3 R10, P6, PT, R22, R3, RZ ;  /* 0x00000003160a7210 */ /* 0x000fe20007fde0ff */
[----:B------:R-:W-:Y:S02]  /*8100*/  VIADD R9, R6, 0xffffffd2 ;  /* 0xffffffd206097836 */ /* 0x000fe40000000000 */
[----:B------:R0:W-:Y:S01]  /*8110*/  STL [R1+0x324], R11 ;  /* 0x0003240b01007387 */ /* 0x0001e20000100800 */
[----:B-1----:R-:W-:Y:S02]  /*8120*/  @!P4 IMAD.MOV.U32 R4, RZ, RZ, R0 ;  /* 0x000000ffff04c224 */ /* 0x002fe400078e0000 */
[----:B------:R-:W-:-:S05]  /*8130*/  @!P4 IMAD.MOV.U32 R5, RZ, RZ, R11 ;  /* 0x000000ffff05c224 */ /* 0x000fca00078e000b */
[----:B------:R1:W5:Y:S01]  /*8140*/  @!P4 LDG.E.U16 R54, desc[UR14][R4.64] ;  /* 0x0000000e0436c981 */ /* 0x000362000c1e1500 */
[-C--:B0-----:R-:W-:Y:S01]  /*8150*/  LEA.HI.X.SX32 R11, R7, R2.reuse, 0x1, P6 ;  /* 0x00000002070b7211 */ /* 0x081fe200030f0eff */
[----:B------:R-:W-:Y:S01]  /*8160*/  VIADD R7, R6, 0xffffffd3 ;  /* 0xffffffd306077836 */ /* 0x000fe20000000000 */
[----:B------:R-:W-:Y:S01]  /*8170*/  ISETP.GE.U32.AND P4, PT, R9, 0x7fffff53, PT ;  /* 0x7fffff530900780c */ /* 0x000fe20003f86070 */
[----:B------:R-:W-:Y:S01]  /*8180*/  IMAD R9, R68, 0x30, RZ ;  /* 0x0000003044097824 */ /* 0x000fe200078e02ff */
[----:B------:R-:W-:Y:S01]  /*8190*/  IADD3 R0, P6, PT, R24, R3, RZ ;  /* 0x0000000318007210 */ /* 0x000fe20007fde0ff */
[----:B------:R-:W-:Y:S01]  /*81a0*/  STL [R1+0x320], R10 ;  /* 0x0003200a01007387 */ /* 0x000fe20000100800 */
[----:B-1----:R-:W-:Y:S02]  /*81b0*/  @!P1 IMAD.MOV.U32 R4, RZ, RZ, R10 ;  /* 0x000000ffff049224 */ /* 0x002fe400078e000a */
        /* <DEDUP_REMOVED lines=38> */
[----:B------:R0:W-:Y:S01]  /*8420*/  STL [R1+0x300], R11 ;  /* 0x0003000b01007387 */ /* 0x0001e20000100800 */
        /* <DEDUP_REMOVED lines=8> */
[----:B0-----:R-:W-:Y:S01]  /*84b0*/  VIADD R11, R6, 0xffffffd8 ;  /* 0xffffffd8060b7836 */ /* 0x001fe20000000000 */
[----:B-1----:R-:W-:Y:S02]  /*84c0*/  IADD3 R12, P6, PT, R42, R3, RZ ;  /* 0x000000032a0c7210 */ /* 0x002fe40007fde0ff */
[----:B------:R0:W-:Y:S01]  /*84d0*/  STL [R1+0x2f4], R15 ;  /* 0x0002f40f01007387 */ /* 0x0001e20000100800 */
[----:B--2---:R-:W-:Y:S01]  /*84e0*/  @!P1 IMAD.MOV.U32 R4, RZ, RZ, R0 ;  /* 0x000000ffff049224 */ /* 0x004fe200078e0000 */
[----:B------:R-:W-:Y:S01]  /*84f0*/  LEA.HI.X.SX32 R16, R7, R2, 0x1, P6 ;  /* 0x0000000207107211 */ /* 0x000fe200030f0eff */
[----:B------:R-:W-:Y:S02]  /*8500*/  @!P1 IMAD.MOV.U32 R5, RZ, RZ, R15 ;  /* 0x000000ffff059224 */ /* 0x000fe400078e000f */
[----:B------:R-:W-:-:S03]  /*8510*/  VIADD R7, R6, 0xffffffd9 ;  /* 0xffffffd906077836 */ /* 0x000fc60000000000 */
[----:B------:R1:W5:Y:S01]  /*8520*/  @!P1 LDG.E.U16 R48, desc[UR14][R4.64] ;  /* 0x0000000e04309981 */ /* 0x000362000c1e1500 */
[----:B0-----:R-:W-:Y:S01]  /*8530*/  IMAD R15, R68, 0x2a, RZ ;  /* 0x0000002a440f7824 */ /* 0x001fe200078e02ff */
[----:B------:R-:W-:Y:S02]  /*8540*/  IADD3 R0, P6, PT, R41, R3, RZ ;  /* 0x0000000329007210 */ /* 0x000fe40007fde0ff */
        /* <DEDUP_REMOVED lines=16> */
[----:B0-----:R-:W-:Y:S01]  /*8650*/  LEA.HI.X.SX32 R16, R7, R2, 0x1, P6 ;  /* 0x0000000207107211 */ /* 0x001fe200030f0eff */
[----:B------:R-:W-:Y:S01]  /*8660*/  VIADD R7, R6, 0xffffffdb ;  /* 0xffffffdb06077836 */ /* 0x000fe20000000000 */
[----:B------:R-:W-:Y:S01]  /*8670*/  ISETP.GE.U32.AND P3, PT, R11, 0x7fffff5b, PT ;  /* 0x7fffff5b0b00780c */ /* 0x000fe20003f66070 */
[----:B------:R-:W-:Y:S01]  /*8680*/  IMAD R11, R68, 0x28, RZ ;  /* 0x00000028440b7824 */ /* 0x000fe200078e02ff */
[----:B------:R-:W-:Y:S01]  /*8690*/  IADD3 R0, P6, PT, R39, R3, RZ ;  /* 0x0000000327007210 */ /* 0x000fe20007fde0ff */
[----:B------:R-:W-:Y:S01]  /*86a0*/  STL [R1+0x2e0], R12 ;  /* 0x0002e00c01007387 */ /* 0x000fe20000100800 */
[----:B-1----:R-:W-:-:S03]  /*86b0*/  @!P0 IMAD.MOV.U32 R4, RZ, RZ, R12 ;  /* 0x000000ffff048224 */ /* 0x002fc600078e000c */
[----:B------:R0:W-:Y:S01]  /*86c0*/  STL [R1+0x2dc], R16 ;  /* 0x0002dc1001007387 */ /* 0x0001e20000100800 */
[----:B------:R-:W-:-:S05]  /*86d0*/  @!P0 IMAD.MOV.U32 R5, RZ, RZ, R16 ;  /* 0x000000ffff058224 */ /* 0x000fca00078e0010 */
[----:B------:R1:W5:Y:S01]  /*86e0*/  @!P0 LDG.E.U16 R45, desc[UR14][R4.64] ;  /* 0x0000000e042d8981 */ /* 0x000362000c1e1500 */
[----:B------:R-:W-:Y:S01]  /*86f0*/  ISETP.GE.U32.AND P0, PT, R7, 0x7fffff5c, PT ;  /* 0x7fffff5c0700780c */ /* 0x000fe20003f06070 */
[----:B------:R-:W-:Y:S01]  /*8700*/  IMAD R7, R68, 0x27, RZ ;  /* 0x0000002744077824 */ /* 0x000fe200078e02ff */
[-C--:B0-----:R-:W-:Y:S01]  /*8710*/  LEA.HI.X.SX32 R16, R11, R2.reuse, 0x1, P6 ;  /* 0x000000020b107211 */ /* 0x081fe200030f0eff */
[----:B------:R0:W-:Y:S01]  /*8720*/  STL [R1+0x2d8], R0 ;  /* 0x0002d80001007387 */ /* 0x0001e20000100800 */
[----:B------:R-:W-:Y:S01]  /*8730*/  IADD3 R17, P6, PT, R38, R3, RZ ;  /* 0x0000000326117210 */ /* 0x000fe20007fde0ff */
[----:B------:R-:W-:Y:S01]  /*8740*/  VIADD R12, R6, 0xffffffdc ;  /* 0xffffffdc060c7836 */ /* 0x000fe20000000000 */
[----:B------:R-:W-:Y:S01]  /*8750*/  PRMT R43, RZ, 0x7610, R43 ;  /* 0x00007610ff2b7816 */ /* 0x000fe2000000002b */
[----:B------:R2:W-:Y:S01]  /*8760*/  STL [R1+0x2d4], R16 ;  /* 0x0002d41001007387 */ /* 0x0005e20000100800 */
[----:B-1----:R-:W-:Y:S01]  /*8770*/  @!P4 IMAD.MOV.U32 R4, RZ, RZ, R0 ;  /* 0x000000ffff04c224 */ /* 0x002fe200078e0000 */
[----:B------:R-:W-:Y:S01]  /*8780*/  LEA.HI.X.SX32 R18, R7, R2, 0x1, P6 ;  /* 0x0000000207127211 */ /* 0x000fe200030f0eff */
[----:B------:R-:W-:-:S02]  /*8790*/  @!P4 IMAD.MOV.U32 R5, RZ, RZ, R16 ;  /* 0x000000ffff05c224 */ /* 0x000fc400078e0010 */
[----:B------:R-:W-:-:S03]  /*87a0*/  VIADD R7, R6, 0xffffffdd ;  /* 0xffffffdd06077836 */ /* 0x000fc60000000000 */
[----:B------:R1:W5:Y:S01]  /*87b0*/  @!P4 LDG.E.U16 R44, desc[UR14][R4.64] ;  /* 0x0000000e042cc981 */ /* 0x000362000c1e1500 */
[----:B0-----:R-:W-:Y:S01]  /*87c0*/  IADD3 R0, P6, PT, R37, R3, RZ ;  /* 0x0000000325007210 */ /* 0x001fe20007fde0ff */
[----:B--2---:R-:W-:Y:S01]  /*87d0*/  IMAD R16, R68, 0x26, RZ ;  /* 0x0000002644107824 */ /* 0x004fe200078e02ff */
[----:B------:R-:W-:Y:S01]  /*87e0*/  PRMT R42, RZ, 0x7610, R42 ;  /* 0x00007610ff2a7816 */ /* 0x000fe2000000002a */
        /* <DEDUP_REMOVED lines=14> */
[----:B------:R-:W-:Y:S01]  /*88d0*/  @!P5 IMAD.MOV.U32 R5, RZ, RZ, R18 ;  /* 0x000000ffff05d224 */ /* 0x000fe200078e0012 */
[----:B------:R-:W-:-:S04]  /*88e0*/  PRMT R41, RZ, 0x7610, R41 ;  /* 0x00007610ff297816 */ /* 0x000fc80000000029 */
        /* <DEDUP_REMOVED lines=13> */
[----:B------:R-:W-:Y:S01]  /*89c0*/  PRMT R40, RZ, 0x7610, R40 ;  /* 0x00007610ff287816 */ /* 0x000fe20000000028 */
[----:B------:R2:W-:Y:S01]  /*89d0*/  STL [R1+0x2b8], R0 ;  /* 0x0002b80001007387 */ /* 0x0005e20000100800 */
[-C--:B0-----:R-:W-:Y:S01]  /*89e0*/  LEA.HI.X.SX32 R18, R12, R2.reuse, 0x1, P6 ;  /* 0x000000020c127211 */ /* 0x081fe200030f0eff */
[----:B------:R-:W-:Y:S01]  /*89f0*/  VIADD R17, R6, 0xffffffe0 ;  /* 0xffffffe006117836 */ /* 0x000fe20000000000 */
[----:B------:R-:W-:Y:S01]  /*8a00*/  IADD3 R69, P6, PT, R33, R3, RZ ;  /* 0x0000000321457210 */ /* 0x000fe20007fde0ff */
[----:B-1----:R-:W-:Y:S02]  /*8a10*/  @!P0 IMAD.MOV.U32 R4, RZ, RZ, R0 ;  /* 0x000000ffff048224 */ /* 0x002fe400078e0000 */
[----:B------:R0:W-:Y:S01]  /*8a20*/  STL [R1+0x2b4], R18 ;  /* 0x0002b41201007387 */ /* 0x0001e20000100800 */
[----:B------:R-:W-:Y:S01]  /*8a30*/  @!P0 IMAD.MOV.U32 R5, RZ, RZ, R18 ;  /* 0x000000ffff058224 */ /* 0x000fe200078e0012 */
[----:B------:R-:W-:-:S02]  /*8a40*/  LEA.HI.X.SX32 R70, R7, R2, 0x1, P6 ;  /* 0x0000000207467211 */ /* 0x000fc400030f0eff */
[----:B--2---:R-:W-:Y:S02]  /*8a50*/  IADD3 R0, P6, PT, R31, R3, RZ ;  /* 0x000000031f007210 */ /* 0x004fe40007fde0ff */
[----:B------:R1:W5:Y:S01]  /*8a60*/  @!P0 LDG.E.U16 R40, desc[UR14][R4.64] ;  /* 0x0000000e04288981 */ /* 0x000362000c1e1500 */
[----:B------:R-:W-:Y:S01]  /*8a70*/  PRMT R38, RZ, 0x7610, R38 ;  /* 0x00007610ff267816 */ /* 0x000fe20000000026 */
[----:B------:R-:W-:Y:S01]  /*8a80*/  VIADD R7, R6, 0xffffffe1 ;  /* 0xffffffe106077836 */ /* 0x000fe20000000000 */
[----:B------:R-:W-:Y:S01]  /*8a90*/  PRMT R39, RZ, 0x7610, R39 ;  /* 0x00007610ff277816 */ /* 0x000fe20000000027 */
[----:B0-----:R-:W-:Y:S01]  /*8aa0*/  IMAD R18, R68, 0x22, RZ ;  /* 0x0000002244127824 */ /* 0x001fe200078e02ff */
[----:B------:R-:W-:Y:S01]  /*8ab0*/  STL [R1+0x2b0], R69 ;  /* 0x0002b04501007387 */ /* 0x000fe20000100800 */
[----:B------:R-:W-:-:S03]  /*8ac0*/  ISETP.GE.U32.AND P0, PT, R17, 0x7fffff61, PT ;  /* 0x7fffff611100780c */ /* 0x000fc60003f06070 */
[----:B------:R-:W-:Y:S01]  /*8ad0*/  LEA.HI.X.SX32 R19, R18, R2, 0x1, P6 ;  /* 0x0000000212137211 */ /* 0x000fe200030f0eff */
[----:B-1----:R-:W-:Y:S01]  /*8ae0*/  @!P4 IMAD.MOV.U32 R4, RZ, RZ, R69 ;  /* 0x000000ffff04c224 */ /* 0x002fe200078e0045 */
[----:B------:R-:W-:Y:S01]  /*8af0*/  STL [R1+0x2ac], R70 ;  /* 0x0002ac4601007387 */ /* 0x000fe20000100800 */
[----:B------:R-:W-:-:S03]  /*8b00*/  @!P4 IMAD.MOV.U32 R5, RZ, RZ, R70 ;  /* 0x000000ffff05c224 */ /* 0x000fc600078e0046 */
[----:B------:R-:W-:Y:S04]  /*8b10*/  STL [R1+0x2a8], R0 ;  /* 0x0002a80001007387 */ /* 0x000fe80000100800 */
[----:B------:R0:W5:Y:S01]  /*8b20*/  @!P4 LDG.E.U16 R38, desc[UR14][R4.64] ;  /* 0x0000000e0426c981 */ /* 0x000162000c1e1500 */
[----:B------:R-:W-:Y:S02]  /*8b30*/  PRMT R36, RZ, 0x7610, R36 ;  /* 0x00007610ff247816 */ /* 0x000fe40000000024 */
[----:B------:R-:W-:Y:S01]  /*8b40*/  PRMT R37, RZ, 0x7610, R37 ;  /* 0x00007610ff257816 */ /* 0x000fe20000000025 */
[----:B------:R1:W-:Y:S01]  /*8b50*/  STL [R1+0x2a4], R19 ;  /* 0x0002a41301007387 */ /* 0x0003e20000100800 */
[----:B------:R-:W-:Y:S01]  /*8b60*/  ISETP.GE.U32.AND P4, PT, R7, 0x7fffff62, PT ;  /* 0x7fffff620700780c */ /* 0x000fe20003f86070 */
[----:B0-----:R-:W-:-:S02]  /*8b70*/  @!P1 IMAD.MOV.U32 R4, RZ, RZ, R0 ;  /* 0x000000ffff049224 */ /* 0x001fc400078e0000 */
[----:B------:R-:W-:Y:S01]  /*8b80*/  @!P1 IMAD.MOV.U32 R5, RZ, RZ, R19 ;  /* 0x000000ffff059224 */ /* 0x000fe200078e0013 */
[----:B-1----:R-:W-:-:S04]  /*8b90*/  IADD3 R19, P6, PT, R34, R3, RZ ;  /* 0x0000000322137210 */ /* 0x002fc80007fde0ff */
[----:B------:R0:W5:Y:S01]  /*8ba0*/  @!P1 LDG.E.U16 R39, desc[UR14][R4.64] ;  /* 0x0000000e04279981 */ /* 0x000162000c1e1500 */
[----:B------:R-:W-:Y:S01]  /*8bb0*/  PRMT R35, RZ, 0x7610, R35 ;  /* 0x00007610ff237816 */ /* 0x000fe20000000023 */
[C---:B------:R-:W-:Y:S02]  /*8bc0*/  VIADD R7, R6.reuse, 0xffffffe3 ;  /* 0xffffffe306077836 */ /* 0x040fe40000000000 */
[----:B------:R1:W-:Y:S01]  /*8bd0*/  STL [R1+0x2a0], R19 ;  /* 0x0002a01301007387 */ /* 0x0003e20000100800 */
[----:B0-----:R-:W-:Y:S02]  /*8be0*/  VIADD R5, R6, 0xffffffe2 ;  /* 0xffffffe206057836 */ /* 0x001fe40000000000 */
[----:B------:R-:W-:-:S03]  /*8bf0*/  IMAD R4, R68, 0x21, RZ ;  /* 0x0000002144047824 */ /* 0x000fc600078e02ff */
[----:B------:R-:W-:Y:S01]  /*8c00*/  ISETP.GE.U32.AND P1, PT, R5, 0x7fffff63, PT ;  /* 0x7fffff630500780c */ /* 0x000fe20003f26070 */
[----:B------:R-:W-:Y:S01]  /*8c10*/  IMAD.SHL.U32 R5, R68, 0x20, RZ ;  /* 0x0000002044057824 */ /* 0x000fe200078e00ff */
[----:B------:R-:W-:Y:S01]  /*8c20*/  LEA.HI.X.SX32 R69, R4, R2, 0x1, P6 ;  /* 0x0000000204457211 */ /* 0x000fe200030f0eff */
[----:B------:R-:W-:Y:S01]  /*8c30*/  @!P5 IMAD.MOV.U32 R4, RZ, RZ, R19 ;  /* 0x000000ffff04d224 */ /* 0x000fe200078e0013 */
[----:B------:R-:W-:-:S03]  /*8c40*/  LEA R0, P6, R68, R3, 0x6 ;  /* 0x0000000344007211 */ /* 0x000fc600078c30ff */
[----:B------:R0:W-:Y:S01]  /*8c50*/  STL [R1+0x29c], R69 ;  /* 0x00029c4501007387 */ /* 0x0001e20000100800 */
[----:B------:R-:W-:Y:S01]  /*8c60*/  LEA.HI.X.SX32 R17, R5, R2, 0x1, P6 ;  /* 0x0000000205117211 */ /* 0x000fe200030f0eff */
[----:B------:R-:W-:Y:S02]  /*8c70*/  @!P5 IMAD.MOV.U32 R5, RZ, RZ, R69 ;  /* 0x000000ffff05d224 */ /* 0x000fe400078e0045 */
[----:B------:R2:W-:Y:S04]  /*8c80*/  STL [R1+0x298], R0 ;  /* 0x0002980001007387 */ /* 0x0005e80000100800 */
[----:B------:R2:W5:Y:S01]  /*8c90*/  @!P5 LDG.E.U16 R36, desc[UR14][R4.64] ;  /* 0x0000000e0424d981 */ /* 0x000562000c1e1500 */
[----:B-1----:R-:W-:Y:S01]  /*8ca0*/  IMAD R19, R68, 0x1e, RZ ;  /* 0x0000001e44137824 */ /* 0x002fe200078e02ff */
[----:B0-----:R-:W-:-:S02]  /*8cb0*/  IADD3 R69, P6, PT, R32, R3, RZ ;  /* 0x0000000320457210 */ /* 0x001fc40007fde0ff */
[----:B------:R-:W-:Y:S01]  /*8cc0*/  PRMT R34, RZ, 0x7610, R34 ;  /* 0x00007610ff227816 */ /* 0x000fe20000000022 */
[----:B------:R0:W-:Y:S01]  /*8cd0*/  STL [R1+0x294], R17 ;  /* 0x0002941101007387 */ /* 0x0001e20000100800 */
[----:B------:R-:W-:Y:S01]  /*8ce0*/  ISETP.GE.U32.AND P5, PT, R7, 0x7fffff64, PT ;  /* 0x7fffff640700780c */ /* 0x000fe20003fa6070 */
[----:B--2---:R-:W-:Y:S02]  /*8cf0*/  @!P3 IMAD.MOV.U32 R4, RZ, RZ, R0 ;  /* 0x000000ffff04b224 */ /* 0x004fe400078e0000 */
[----:B------:R-:W-:-:S05]  /*8d00*/  @!P3 IMAD.MOV.U32 R5, RZ, RZ, R17 ;  /* 0x000000ffff05b224 */ /* 0x000fca00078e0011 */
[----:B------:R1:W5:Y:S01]  /*8d10*/  @!P3 LDG.E.U16 R37, desc[UR14][R4.64] ;  /* 0x0000000e0425b981 */ /* 0x000362000c1e1500 */
[----:B------:R-:W-:Y:S01]  /*8d20*/  PRMT R32, RZ, 0x7610, R32 ;  /* 0x00007610ff207816 */ /* 0x000fe20000000020 */
[----:B------:R-:W-:Y:S02]  /*8d30*/  VIADD R7, R6, 0xffffffe5 ;  /* 0xffffffe506077836 */ /* 0x000fe40000000000 */
[----:B------:R-:W-:Y:S01]  /*8d40*/  STL [R1+0x290], R69 ;  /* 0x0002904501007387 */ /* 0x000fe20000100800 */
[----:B-1----:R-:W-:Y:S02]  /*8d50*/  IMAD R4, R68, 0x1f, RZ ;  /* 0x0000001f44047824 */ /* 0x002fe400078e02ff */
[----:B------:R-:W-:-:S03]  /*8d60*/  VIADD R5, R6, 0xffffffe4 ;  /* 0xffffffe406057836 */ /* 0x000fc60000000000 */
[-C--:B------:R-:W-:Y:S01]  /*8d70*/  LEA.HI.X.SX32 R70, R4, R2.reuse, 0x1, P6 ;  /* 0x0000000204467211 */ /* 0x080fe200030f0eff */
[----:B------:R-:W-:Y:S01]  /*8d80*/  @!P0 IMAD.MOV.U32 R4, RZ, RZ, R69 ;  /* 0x000000ffff048224 */ /* 0x000fe200078e0045 */
[----:B------:R-:W-:Y:S02]  /*8d90*/  IADD3 R0, P6, PT, R26, R3, RZ ;  /* 0x000000031a007210 */ /* 0x000fe40007fde0ff */
[----:B------:R-:W-:Y:S01]  /*8da0*/  ISETP.GE.U32.AND P3, PT, R5, 0x7fffff65, PT ;  /* 0x7fffff650500780c */ /* 0x000fe20003f66070 */
[----:B------:R-:W-:Y:S01]  /*8db0*/  @!P0 IMAD.MOV.U32 R5, RZ, RZ, R70 ;  /* 0x000000ffff058224 */ /* 0x000fe200078e0046 */
[----:B0-----:R-:W-:Y:S01]  /*8dc0*/  LEA.HI.X.SX32 R17, R19, R2, 0x1, P6 ;  /* 0x0000000213117211 */ /* 0x001fe200030f0eff */
[----:B------:R0:W-:Y:S04]  /*8dd0*/  STL [R1+0x28c], R70 ;  /* 0x00028c4601007387 */ /* 0x0001e80000100800 */
[----:B------:R1:W5:Y:S04]  /*8de0*/  @!P0 LDG.E.U16 R34, desc[UR14][R4.64] ;  /* 0x0000000e04228981 */ /* 0x000368000c1e1500 */
[----:B------:R-:W-:Y:S01]  /*8df0*/  STL [R1+0x288], R0 ;  /* 0x0002880001007387 */ /* 0x000fe20000100800 */
[----:B-1----:R-:W-:-:S02]  /*8e00*/  @!P4 IMAD.MOV.U32 R4, RZ, RZ, R0 ;  /* 0x000000ffff04c224 */ /* 0x002fc400078e0000 */
[----:B------:R-:W-:Y:S01]  /*8e10*/  @!P4 IMAD.MOV.U32 R5, RZ, RZ, R17 ;  /* 0x000000ffff05c224 */ /* 0x000fe200078e0011 */
[----:B0-----:R-:W-:-:S04]  /*8e20*/  IADD3 R70, P6, PT, R28, R3, RZ ;  /* 0x000000031c467210 */ /* 0x001fc80007fde0ff */
[----:B------:R0:W5:Y:S04]  /*8e30*/  @!P4 LDG.E.U16 R35, desc[UR14][R4.64] ;  /* 0x0000000e0423c981 */ /* 0x000168000c1e1500 */
[----:B------:R1:W-:Y:S01]  /*8e40*/  STL [R1+0x284], R17 ;  /* 0x0002841101007387 */ /* 0x0003e20000100800 */
[----:B0-----:R-:W-:Y:S02]  /*8e50*/  IMAD R4, R68, 0x1d, RZ ;  /* 0x0000001d44047824 */ /* 0x001fe400078e02ff */
[----:B------:R-:W-:Y:S02]  /*8e60*/  VIADD R5, R6, 0xffffffe6 ;  /* 0xffffffe606057836 */ /* 0x000fe40000000000 */
[----:B-1----:R-:W-:Y:S01]  /*8e70*/  IMAD R17, R68, 0x1c, RZ ;  /* 0x0000001c44117824 */ /* 0x002fe200078e02ff */
[----:B------:R-:W-:-:S02]  /*8e80*/  LEA.HI.X.SX32 R72, R4, R2, 0x1, P6 ;  /* 0x0000000204487211 */ /* 0x000fc400030f0eff */
[----:B------:R-:W-:Y:S01]  /*8e90*/  IADD3 R0, P6, PT, R23, R3, RZ ;  /* 0x0000000317007210 */ /* 0x000fe20007fde0ff */
[----:B------:R-:W-:Y:S01]  /*8ea0*/  @!P1 IMAD.MOV.U32 R4, RZ, RZ, R70 ;  /* 0x000000ffff049224 */ /* 0x000fe200078e0046 */
[----:B------:R-:W-:Y:S01]  /*8eb0*/  ISETP.GE.U32.AND P4, PT, R5, 0x7fffff67, PT ;  /* 0x7fffff670500780c */ /* 0x000fe20003f86070 */
[----:B------:R-:W-:Y:S01]  /*8ec0*/  @!P1 IMAD.MOV.U32 R5, RZ, RZ, R72 ;  /* 0x000000ffff059224 */ /* 0x000fe200078e0048 */
[----:B------:R-:W-:Y:S02]  /*8ed0*/  LEA.HI.X.SX32 R69, R17, R2, 0x1, P6 ;  /* 0x0000000211457211 */ /* 0x000fe400030f0eff */
[----:B------:R-:W-:Y:S02]  /*8ee0*/  PRMT R33, RZ, 0x7610, R33 ;  /* 0x00007610ff217816 */ /* 0x000fe40000000021 */
[----:B------:R0:W5:Y:S04]  /*8ef0*/  @!P1 LDG.E.U16 R32, desc[UR14][R4.64] ;  /* 0x0000000e04209981 */ /* 0x000168000c1e1500 */
[----:B------:R1:W-:Y:S01]  /*8f00*/  STL [R1+0x280], R70 ;  /* 0x0002804601007387 */ /* 0x0003e20000100800 */
[----:B0-----:R-:W-:-:S02]  /*8f10*/  @!P5 IMAD.MOV.U32 R4, RZ, RZ, R0 ;  /* 0x000000ffff04d224 */ /* 0x001fc400078e0000 */
[----:B------:R-:W-:Y:S01]  /*8f20*/  @!P5 IMAD.MOV.U32 R5, RZ, RZ, R69 ;  /* 0x000000ffff05d224 */ /* 0x000fe200078e0045 */
[----:B-1----:R-:W-:-:S04]  /*8f30*/  IADD3 R70, P6, PT, R27, R3, RZ ;  /* 0x000000031b467210 */ /* 0x002fc80007fde0ff */
[----:B------:R0:W5:Y:S01]  /*8f40*/  @!P5 LDG.E.U16 R33, desc[UR14][R4.64] ;  /* 0x0000000e0421d981 */ /* 0x000162000c1e1500 */
[----:B------:R-:W-:-:S03]  /*8f50*/  ISETP.GE.U32.AND P0, PT, R7, 0x7fffff66, PT ;  /* 0x7fffff660700780c */ /* 0x000fc60003f06070 */
[----:B------:R1:W-:Y:S01]  /*8f60*/  STL [R1+0x27c], R72 ;  /* 0x00027c4801007387 */ /* 0x0003e20000100800 */
[----:B0-----:R-:W-:Y:S02]  /*8f70*/  IMAD R4, R68, 0x1b, RZ ;  /* 0x0000001b44047824 */ /* 0x001fe400078e02ff */
[----:B------:R-:W-:Y:S01]  /*8f80*/  VIADD R5, R6, 0xffffffe8 ;  /* 0xffffffe806057836 */ /* 0x000fe20000000000 */
[----:B------:R0:W-:Y:S02]  /*8f90*/  STL [R1+0x278], R0 ;  /* 0x0002780001007387 */ /* 0x0001e40000100800 */
[----:B------:R-:W-:Y:S01]  /*8fa0*/  LEA.HI.X.SX32 R4, R4, R2, 0x1, P6 ;  /* 0x0000000204047211 */ /* 0x000fe200030f0eff */
[----:B-1----:R-:W-:Y:S01]  /*8fb0*/  IMAD R72, R68, 0x1a, RZ ;  /* 0x0000001a44487824 */ /* 0x002fe200078e02ff */
[----:B------:R1:W-:Y:S01]  /*8fc0*/  STL [R1+0x274], R69 ;  /* 0x0002744501007387 */ /* 0x0003e20000100800 */
[----:B------:R-:W-:Y:S02]  /*8fd0*/  ISETP.GE.U32.AND P5, PT, R5, 0x7fffff69, PT ;  /* 0x7fffff690500780c */ /* 0x000fe40003fa6070 */
[----:B------:R-:W-:Y:S01]  /*8fe0*/  PRMT R30, RZ, 0x7610, R30 ;  /* 0x00007610ff1e7816 */ /* 0x000fe2000000001e */
[----:B------:R-:W-:Y:S01]  /*8ff0*/  STL [R1+0x270], R70 ;  /* 0x0002704601007387 */ /* 0x000fe20000100800 */
[----:B0-----:R-:W-:Y:S01]  /*9000*/  IADD3 R0, P6, PT, R8, R3, RZ ;  /* 0x0000000308007210 */ /* 0x001fe20007fde0ff */
[----:B------:R-:W-:-:S02]  /*9010*/  @!P3 IMAD.MOV.U32 R5, RZ, RZ, R4 ;  /* 0x000000ffff05b224 */ /* 0x000fc400078e0004 */
[----:B------:R0:W-:Y:S01]  /*9020*/  STL [R1+0x26c], R4 ;  /* 0x00026c0401007387 */ /* 0x0001e20000100800 */
[----:B-1----:R-:W-:Y:S02]  /*9030*/  LEA.HI.X.SX32 R69, R72, R2, 0x1, P6 ;  /* 0x0000000248457211 */ /* 0x002fe400030f0eff */
[----:B------:R-:W-:Y:S01]  /*9040*/  PRMT R31, RZ, 0x7610, R31 ;  /* 0x00007610ff1f7816 */ /* 0x000fe2000000001f */
[----:B0-----:R-:W-:-:S05]  /*9050*/  @!P3 IMAD.MOV.U32 R4, RZ, RZ, R70 ;  /* 0x000000ffff04b224 */ /* 0x001fca00078e0046 */
[----:B------:R0:W5:Y:S01]  /*9060*/  @!P3 LDG.E.U16 R30, desc[UR14][R4.64] ;  /* 0x0000000e041eb981 */ /* 0x000162000c1e1500 */
[----:B------:R-:W-:-:S03]  /*9070*/  VIADD R7, R6, 0xffffffe7 ;  /* 0xffffffe706077836 */ /* 0x000fc60000000000 */
[----:B------:R-:W-:Y:S01]  /*9080*/  STL [R1+0x268], R0 ;  /* 0x0002680001007387 */ /* 0x000fe20000100800 */
[----:B0-----:R-:W-:Y:S02]  /*9090*/  @!P0 IMAD.MOV.U32 R4, RZ, RZ, R0 ;  /* 0x000000ffff048224 */ /* 0x001fe400078e0000 */
[----:B------:R-:W-:Y:S01]  /*90a0*/  @!P0 IMAD.MOV.U32 R5, RZ, RZ, R69 ;  /* 0x000000ffff058224 */ /* 0x000fe200078e0045 */
[----:B------:R0:W-:Y:S04]  /*90b0*/  STL [R1+0x264], R69 ;  /* 0x0002644501007387 */ /* 0x0001e80000100800 */
[----:B------:R1:W5:Y:S01]  /*90c0*/  @!P0 LDG.E.U16 R31, desc[UR14][R4.64] ;  /* 0x0000000e041f8981 */ /* 0x000362000c1e1500 */
[----:B------:R-:W-:Y:S02]  /*90d0*/  ISETP.GE.U32.AND P1, PT, R7, 0x7fffff68, PT ;  /* 0x7fffff680700780c */ /* 0x000fe40003f26070 */
[----:B0-----:R-:W-:Y:S01]  /*90e0*/  IADD3 R69, P6, PT, R13, R3, RZ ;  /* 0x000000030d457210 */ /* 0x001fe20007fde0ff */
[----:B-1----:R-:W-:-:S02]  /*90f0*/  IMAD R4, R68, 0x19, RZ ;  /* 0x0000001944047824 */ /* 0x002fc400078e02ff */
[----:B------:R-:W-:Y:S02]  /*9100*/  VIADD R5, R6, 0xffffffea ;  /* 0xffffffea06057836 */ /* 0x000fe40000000000 */
[----:B------:R-:W-:Y:S01]  /*9110*/  IMAD R13, R68, 0x18, RZ ;  /* 0x00000018440d7824 */ /* 0x000fe200078e02ff */
[-C--:B------:R-:W-:Y:S02]  /*9120*/  LEA.HI.X.SX32 R70, R4, R2.reuse, 0x1, P6 ;  /* 0x0000000204467211 */ /* 0x080fe400030f0eff */
[----:B------:R-:W-:Y:S01]  /*9130*/  IADD3 R0, P6, PT, R9, R3, RZ ;  /* 0x0000000309007210 */ /* 0x000fe20007fde0ff */
[----:B------:R-:W-:Y:S01]  /*9140*/  @!P4 IMAD.MOV.U32 R4, RZ, RZ, R69 ;  /* 0x000000ffff04c224 */ /* 0x000fe200078e0045 */
[----:B------:R-:W-:Y:S01]  /*9150*/  ISETP.GE.U32.AND P0, PT, R5, 0x7fffff6b, PT ;  /* 0x7fffff6b0500780c */ /* 0x000fe20003f06070 */
[----:B------:R-:W-:Y:S01]  /*9160*/  @!P4 IMAD.MOV.U32 R5, RZ, RZ, R70 ;  /* 0x000000ffff05c224 */ /* 0x000fe200078e0046 */
[----:B------:R-:W-:Y:S02]  /*9170*/  PRMT R28, RZ, 0x7610, R28 ;  /* 0x00007610ff1c7816 */ /* 0x000fe4000000001c */
[----:B------:R-:W-:-:S02]  /*9180*/  LEA.HI.X.SX32 R8, R13, R2, 0x1, P6 ;  /* 0x000000020d087211 */ /* 0x000fc400030f0eff */
[----:B------:R-:W-:Y:S02]  /*9190*/  PRMT R29, RZ, 0x7610, R29 ;  /* 0x00007610ff1d7816 */ /* 0x000fe4000000001d */
[----:B------:R0:W5:Y:S01]  /*91a0*/  @!P4 LDG.E.U16 R28, desc[UR14][R4.64] ;  /* 0x0000000e041cc981 */ /* 0x000162000c1e1500 */
[----:B------:R-:W-:Y:S01]  /*91b0*/  VIADD R7, R6, 0xffffffe9 ;  /* 0xffffffe906077836 */ /* 0x000fe20000000000 */
[----:B------:R-:W-:Y:S01]  /*91c0*/  IADD3 R9, P6, PT, R14, R3, RZ ;  /* 0x000000030e097210 */ /* 0x000fe20007fde0ff */
[----:B0-----:R-:W-:Y:S02]  /*91d0*/  @!P1 IMAD.MOV.U32 R4, RZ, RZ, R0 ;  /* 0x000000ffff049224 */ /* 0x001fe400078e0000 */
[----:B------:R-:W-:Y:S01]  /*91e0*/  @!P1 IMAD.MOV.U32 R5, RZ, RZ, R8 ;  /* 0x000000ffff059224 */ /* 0x000fe200078e0008 */
[----:B------:R-:W-:-:S04]  /*91f0*/  ISETP.GE.U32.AND P3, PT, R7, 0x7fffff6a, PT ;  /* 0x7fffff6a0700780c */ /* 0x000fc80003f66070 */
[----:B------:R0:W5:Y:S01]  /*9200*/  @!P1 LDG.E.U16 R29, desc[UR14][R4.64] ;  /* 0x0000000e041d9981 */ /* 0x000162000c1e1500 */
[----:B------:R-:W-:-:S03]  /*9210*/  IMAD R14, R68, 0x16, RZ ;  /* 0x00000016440e7824 */ /* 0x000fc600078e02ff */
[----:B------:R1:W-:Y:S01]  /*9220*/  STL [R1+0x260], R69 ;  /* 0x0002604501007387 */ /* 0x0003e20000100800 */
[----:B0-----:R-:W-:-:S03]  /*9230*/  IMAD R4, R68, 0x17, RZ ;  /* 0x0000001744047824 */ /* 0x001fc600078e02ff */
[----:B------:R-:W-:Y:S01]  /*9240*/  STL [R1+0x25c], R70 ;  /* 0x00025c4601007387 */ /* 0x000fe20000100800 */
[----:B------:R-:W-:Y:S01]  /*9250*/  VIADD R5, R6, 0xffffffec ;  /* 0xffffffec06057836 */ /* 0x000fe20000000000 */
[----:B-1----:R-:W-:Y:S02]  /*9260*/  LEA.HI.X.SX32 R69, R4, R2, 0x1, P6 ;  /* 0x0000000204457211 */ /* 0x002fe400030f0eff */
[----:B------:R0:W-:Y:S02]  /*9270*/  STL [R1+0x258], R0 ;  /* 0x0002580001007387 */ /* 0x0001e40000100800 */
[----:B------:R-:W-:Y:S01]  /*9280*/  ISETP.GE.U32.AND P1, PT, R5, 0x7fffff6d, PT ;  /* 0x7fffff6d0500780c */ /* 0x000fe20003f26070 */
[----:B------:R-:W-:Y:S01]  /*9290*/  @!P5 IMAD.MOV.U32 R4, RZ, RZ, R9 ;  /* 0x000000ffff04d224 */ /* 0x000fe200078e0009 */
[----:B------:R-:W-:Y:S01]  /*92a0*/  PRMT R26, RZ, 0x7610, R26 ;  /* 0x00007610ff1a7816 */ /* 0x000fe2000000001a */
[----:B------:R1:W-:Y:S01]  /*92b0*/  STL [R1+0x254], R8 ;  /* 0x0002540801007387 */ /* 0x0003e20000100800 */
[----:B------:R-:W-:Y:S01]  /*92c0*/  @!P5 IMAD.MOV.U32 R5, RZ, RZ, R69 ;  /* 0x000000ffff05d224 */ /* 0x000fe200078e0045 */
[----:B0-----:R-:W-:-:S04]  /*92d0*/  IADD3 R0, P6, PT, R10, R3, RZ ;  /* 0x000000030a007210 */ /* 0x001fc80007fde0ff */
[----:B------:R0:W5:Y:S01]  /*92e0*/  @!P5 LDG.E.U16 R26, desc[UR14][R4.64] ;  /* 0x0000000e041ad981 */ /* 0x000162000c1e1500 */
[----:B-1----:R-:W-:Y:S01]  /*92f0*/  LEA.HI.X.SX32 R8, R14, R2, 0x1, P6 ;  /* 0x000000020e087211 */ /* 0x002fe200030f0eff */
[C---:B------:R-:W-:Y:S01]  /*9300*/  VIADD R7, R6.reuse, 0xffffffeb ;  /* 0xffffffeb06077836 */ /* 0x040fe20000000000 */
[----:B------:R-:W-:Y:S01]  /*9310*/  PRMT R27, RZ, 0x7610, R27 ;  /* 0x00007610ff1b7816 */ /* 0x000fe2000000001b */
[----:B0-----:R-:W-:Y:S02]  /*9320*/  @!P3 IMAD.MOV.U32 R4, RZ, RZ, R0 ;  /* 0x000000ffff04b224 */ /* 0x001fe400078e0000 */
[----:B------:R-:W-:Y:S01]  /*9330*/  @!P3 IMAD.MOV.U32 R5, RZ, RZ, R8 ;  /* 0x000000ffff05b224 */ /* 0x000fe200078e0008 */
[----:B------:R-:W-:Y:S01]  /*9340*/  ISETP.GE.U32.AND P4, PT, R7, 0x7fffff6c, PT ;  /* 0x7fffff6c0700780c */ /* 0x000fe20003f86070 */
[----:B------:R-:W-:Y:S01]  /*9350*/  VIADD R7, R6, 0xffffffed ;  /* 0xffffffed06077836 */ /* 0x000fe20000000000 */
[----:B------:R-:W-:Y:S02]  /*9360*/  IADD3 R10, P6, PT, R15, R3, RZ ;  /* 0x000000030f0a7210 */ /* 0x000fe40007fde0ff */
[----:B------:R0:W5:Y:S02]  /*9370*/  @!P3 LDG.E.U16 R27, desc[UR14][R4.64] ;  /* 0x0000000e041bb981 */ /* 0x000164000c1e1500 */
[----:B------:R-:W-:-:S02]  /*9380*/  ISETP.GE.U32.AND P5, PT, R7, 0x7fffff6e, PT ;  /* 0x7fffff6e0700780c */ /* 0x000fc40003fa6070 */
[----:B------:R-:W-:Y:S01]  /*9390*/  STL [R1+0x250], R9 ;  /* 0x0002500901007387 */ /* 0x000fe20000100800 */
[----:B0-----:R-:W-:-:S03]  /*93a0*/  IMAD R4, R68, 0x15, RZ ;  /* 0x0000001544047824 */ /* 0x001fc600078e02ff */
[----:B------:R0:W-:Y:S01]  /*93b0*/  STL [R1+0x24c], R69 ;  /* 0x00024c4501007387 */ /* 0x0001e20000100800 */
[----:B------:R-:W-:Y:S02]  /*93c0*/  VIADD R5, R6, 0xffffffee ;  /* 0xffffffee06057836 */ /* 0x000fe40000000000 */
[----:B------:R-:W-:Y:S01]  /*93d0*/  IMAD R7, R68, 0x14, RZ ;  /* 0x0000001444077824 */ /* 0x000fe200078e02ff */
[----:B------:R1:W-:Y:S01]  /*93e0*/  STL [R1+0x248], R0 ;  /* 0x0002480001007387 */ /* 0x0003e20000100800 */
[----:B------:R-:W-:Y:S02]  /*93f0*/  PRMT R24, RZ, 0x7610, R24 ;  /* 0x00007610ff187816 */ /* 0x000fe40000000018 */
[----:B0-----:R-:W-:Y:S01]  /*9400*/  LEA.HI.X.SX32 R69, R4, R2, 0x1, P6 ;  /* 0x0000000204457211 */ /* 0x001fe200030f0eff */
[----:B------:R-:W-:Y:S01]  /*9410*/  @!P0 IMAD.MOV.U32 R4, RZ, RZ, R10 ;  /* 0x000000ffff048224 */ /* 0x000fe200078e000a */
[----:B------:R-:W-:Y:S02]  /*9420*/  ISETP.GE.U32.AND P3, PT, R5, 0x7fffff6f, PT ;  /* 0x7fffff6f0500780c */ /* 0x000fe40003f66070 */
[----:B-1----:R-:W-:Y:S01]  /*9430*/  IADD3 R0, P6, PT, R11, R3, RZ ;  /* 0x000000030b007210 */ /* 0x002fe20007fde0ff */
[----:B------:R-:W-:-:S03]  /*9440*/  @!P0 IMAD.MOV.U32 R5, RZ, RZ, R69 ;  /* 0x000000ffff058224 */ /* 0x000fc600078e0045 */
[----:B------:R-:W-:Y:S02]  /*9450*/  LEA.HI.X.SX32 R9, R7, R2, 0x1, P6 ;  /* 0x0000000207097211 */ /* 0x000fe400030f0eff */
[----:B------:R-:W-:Y:S01]  /*9460*/  PRMT R25, RZ, 0x7610, R25 ;  /* 0x00007610ff197816 */ /* 0x000fe20000000019 */
[----:B------:R0:W5:Y:S01]  /*9470*/  @!P0 LDG.E.U16 R24, desc[UR14][R4.64] ;  /* 0x0000000e04188981 */ /* 0x000162000c1e1500 */
[----:B------:R-:W-:Y:S01]  /*9480*/  IADD3 R11, P6, PT, R16, R3, RZ ;  /* 0x00000003100b7210 */ /* 0x000fe20007fde0ff */
[----:B0-----:R-:W-:Y:S02]  /*9490*/  @!P4 IMAD.MOV.U32 R4, RZ, RZ, R0 ;  /* 0x000000ffff04c224 */ /* 0x001fe400078e0000 */
[----:B------:R-:W-:Y:S01]  /*94a0*/  @!P4 IMAD.MOV.U32 R5, RZ, RZ, R9 ;  /* 0x000000ffff05c224 */ /* 0x000fe200078e0009 */
[----:B------:R-:W-:Y:S04]  /*94b0*/  STL [R1+0x244], R8 ;  /* 0x0002440801007387 */ /* 0x000fe80000100800 */
[----:B------:R0:W5:Y:S04]  /*94c0*/  @!P4 LDG.E.U16 R25, desc[UR14][R4.64] ;  /* 0x0000000e0419c981 */ /* 0x000168000c1e1500 */
[----:B------:R-:W-:Y:S01]  /*94d0*/  STL [R1+0x240], R10 ;  /* 0x0002400a01007387 */ /* 0x000fe20000100800 */
[----:B0-----:R-:W-:-:S03]  /*94e0*/  IMAD R4, R68, 0x13, RZ ;  /* 0x0000001344047824 */ /* 0x001fc600078e02ff */
[----:B------:R0:W-:Y:S01]  /*94f0*/  STL [R1+0x23c], R69 ;  /* 0x00023c4501007387 */ /* 0x0001e20000100800 */
[----:B------:R-:W-:-:S03]  /*9500*/  VIADD R5, R6, 0xfffffff0 ;  /* 0xfffffff006057836 */ /* 0x000fc60000000000 */
[----:B------:R1:W-:Y:S04]  /*9510*/  STL [R1+0x238], R0 ;  /* 0x0002380001007387 */ /* 0x0003e80000100800 */
[----:B------:R2:W-:Y:S01]  /*9520*/  STL [R1+0x234], R9 ;  /* 0x0002340901007387 */ /* 0x0005e20000100800 */
[----:B0-----:R-:W-:Y:S01]  /*9530*/  LEA.HI.X.SX32 R69, R4, R2, 0x1, P6 ;  /* 0x0000000204457211 */ /* 0x001fe200030f0eff */
[----:B------:R-:W-:Y:S01]  /*9540*/  @!P1 IMAD.MOV.U32 R4, RZ, RZ, R11 ;  /* 0x000000ffff049224 */ /* 0x000fe200078e000b */
[----:B------:R-:W-:Y:S02]  /*9550*/  ISETP.GE.U32.AND P4, PT, R5, 0x7fffff71, PT ;  /* 0x7fffff710500780c */ /* 0x000fe40003f86070 */
[----:B-1----:R-:W-:Y:S01]  /*9560*/  IADD3 R0, P6, PT, R12, R3, RZ ;  /* 0x000000030c007210 */ /* 0x002fe20007fde0ff */
[----:B--2---:R-:W-:Y:S01]  /*9570*/  IMAD R9, R68, 0x12, RZ ;  /* 0x0000001244097824 */ /* 0x004fe200078e02ff */
[----:B------:R-:W-:Y:S01]  /*9580*/  PRMT R22, RZ, 0x7610, R22 ;  /* 0x00007610ff167816 */ /* 0x000fe20000000016 */
[----:B------:R-:W-:-:S03]  /*9590*/  @!P1 IMAD.MOV.U32 R5, RZ, RZ, R69 ;  /* 0x000000ffff059224 */ /* 0x000fc600078e0045 */
[----:B------:R-:W-:Y:S02]  /*95a0*/  LEA.HI.X.SX32 R10, R9, R2, 0x1, P6 ;  /* 0x00000002090a7211 */ /* 0x000fe400030f0eff */
[----:B------:R-:W-:Y:S01]  /*95b0*/  PRMT R23, RZ, 0x7610, R23 ;  /* 0x00007610ff177816 */ /* 0x000fe20000000017 */
[----:B------:R0:W5:Y:S01]  /*95c0*/  @!P1 LDG.E.U16 R22, desc[UR14][R4.64] ;  /* 0x0000000e04169981 */ /* 0x000162000c1e1500 */
[----:B------:R-:W-:Y:S02]  /*95d0*/  VIADD R8, R6, 0xffffffef ;  /* 0xffffffef06087836 */ /* 0x000fe40000000000 */
[----:B0-----:R-:W-:Y:S02]  /*95e0*/  @!P5 IMAD.MOV.U32 R4, RZ, RZ, R0 ;  /* 0x000000ffff04d224 */ /* 0x001fe400078e0000 */
[----:B------:R-:W-:Y:S01]  /*95f0*/  @!P5 IMAD.MOV.U32 R5, RZ, RZ, R10 ;  /* 0x000000ffff05d224 */ /* 0x000fe200078e000a */
[----:B------:R0:W-:Y:S04]  /*9600*/  STL [R1+0x230], R11 ;  /* 0x0002300b01007387 */ /* 0x0001e80000100800 */
[----:B------:R1:W5:Y:S01]  /*9610*/  @!P5 LDG.E.U16 R23, desc[UR14][R4.64] ;  /* 0x0000000e0417d981 */ /* 0x000362000c1e1500 */
[----:B------:R-:W-:-:S02]  /*9620*/  ISETP.GE.U32.AND P0, PT, R8, 0x7fffff70, PT ;  /* 0x7fffff700800780c */ /* 0x000fc40003f06070 */
[-C--:B0-----:R-:W-:Y:S01]  /*9630*/  IADD3 R11, P6, PT, R18, R3.reuse, RZ ;  /* 0x00000003120b7210 */ /* 0x081fe20007fde0ff */
[----:B-1----:R-:W-:Y:S02]  /*9640*/  VIADD R5, R6, 0xfffffff2 ;  /* 0xfffffff206057836 */ /* 0x002fe40000000000 */
[C---:B------:R-:W-:Y:S01]  /*9650*/  IMAD R4, R68.reuse, 0x11, RZ ;  /* 0x0000001144047824 */ /* 0x040fe200078e02ff */
[----:B------:R0:W-:Y:S02]  /*9660*/  STL [R1+0x22c], R69 ;  /* 0x00022c4501007387 */ /* 0x0001e40000100800 */
[----:B------:R-:W-:Y:S01]  /*9670*/  ISETP.GE.U32.AND P5, PT, R5, 0x7fffff73, PT ;  /* 0x7fffff730500780c */ /* 0x000fe20003fa6070 */
[----:B------:R-:W-:Y:S01]  /*9680*/  IMAD.SHL.U32 R5, R68, 0x10, RZ ;  /* 0x0000001044057824 */ /* 0x000fe200078e00ff */
[----:B------:R1:W-:Y:S01]  /*9690*/  STL [R1+0x228], R0 ;  /* 0x0002280001007387 */ /* 0x0003e20000100800 */
[----:B------:R-:W-:Y:S02]  /*96a0*/  PRMT R20, RZ, 0x7610, R20 ;  /* 0x00007610ff147816 */ /* 0x000fe40000000014 */
[----:B0-----:R-:W-:Y:S01]  /*96b0*/  LEA.HI.X.SX32 R69, R4, R2, 0x1, P6 ;  /* 0x0000000204457211 */ /* 0x001fe200030f0eff */
[----:B------:R0:W-:Y:S01]  /*96c0*/  STL [R1+0x224], R10 ;  /* 0x0002240a01007387 */ /* 0x0001e20000100800 */
[----:B-1----:R-:W-:Y:S01]  /*96d0*/  LEA R0, P6, R68, R3, 0x5 ;  /* 0x0000000344007211 */ /* 0x002fe200078c28ff */
[----:B------:R-:W-:-:S03]  /*96e0*/  @!P3 IMAD.MOV.U32 R4, RZ, RZ, R11 ;  /* 0x000000ffff04b224 */ /* 0x000fc600078e000b */
[----:B0-----:R-:W-:Y:S01]  /*96f0*/  LEA.HI.X.SX32 R10, R5, R2, 0x1, P6 ;  /* 0x00000002050a7211 */ /* 0x001fe200030f0eff */
[----:B------:R-:W-:Y:S01]  /*9700*/  @!P3 IMAD.MOV.U32 R5, RZ, RZ, R69 ;  /* 0x000000ffff05b224 */ /* 0x000fe200078e0045 */
[----:B------:R-:W-:-:S04]  /*9710*/  PRMT R21, RZ, 0x7610, R21 ;  /* 0x00007610ff157816 */ /* 0x000fc80000000015 */
        /* <DEDUP_REMOVED lines=9> */
[----:B-1----:R-:W-:Y:S01]  /*97b0*/  IMAD R4, R68, 0xf, RZ ;  /* 0x0000000f44047824 */ /* 0x002fe200078e02ff */
[----:B------:R0:W-:Y:S01]  /*97c0*/  STL [R1+0x218], R0 ;  /* 0x0002180001007387 */ /* 0x0001e20000100800 */
[----:B------:R-:W-:-:S03]  /*97d0*/  VIADD R5, R6, 0xfffffff4 ;  /* 0xfffffff406057836 */ /* 0x000fc60000000000 */
[----:B------:R1:W-:Y:S01]  /*97e0*/  STL [R1+0x214], R10 ;  /* 0x0002140a01007387 */ /* 0x0003e20000100800 */
[----:B------:R-:W-:Y:S01]  /*97f0*/  LEA.HI.X.SX32 R70, R4, R2, 0x1, P6 ;  /* 0x0000000204467211 */ /* 0x000fe200030f0eff */
[----:B------:R-:W-:Y:S01]  /*9800*/  @!P4 IMAD.MOV.U32 R4, RZ, RZ, R69 ;  /* 0x000000ffff04c224 */ /* 0x000fe200078e0045 */
[----:B------:R-:W-:Y:S02]  /*9810*/  ISETP.GE.U32.AND P0, PT, R5, 0x7fffff75, PT ;  /* 0x7fffff750500780c */ /* 0x000fe40003f06070 */
[----:B0-----:R-:W-:Y:S01]  /*9820*/  IADD3 R0, P6, PT, R17, R3, RZ ;  /* 0x0000000311007210 */ /* 0x001fe20007fde0ff */
[----:B-1----:R-:W-:Y:S01]  /*9830*/  IMAD R10, R68, 0xe, RZ ;  /* 0x0000000e440a7824 */ /* 0x002fe200078e02ff */
[----:B------:R-:W-:Y:S01]  /*9840*/  PRMT R18, RZ, 0x7610, R18 ;  /* 0x00007610ff127816 */ /* 0x000fe20000000012 */
[----:B------:R-:W-:-:S03]  /*9850*/  @!P4 IMAD.MOV.U32 R5, RZ, RZ, R70 ;  /* 0x000000ffff05c224 */ /* 0x000fc600078e0046 */
[----:B------:R-:W-:Y:S02]  /*9860*/  LEA.HI.X.SX32 R11, R10, R2, 0x1, P6 ;  /* 0x000000020a0b7211 */ /* 0x000fe400030f0eff */
[----:B------:R-:W-:Y:S01]  /*9870*/  PRMT R19, RZ, 0x7610, R19 ;  /* 0x00007610ff137816 */ /* 0x000fe20000000013 */
[----:B------:R0:W5:Y:S01]  /*9880*/  @!P4 LDG.E.U16 R18, desc[UR14][R4.64] ;  /* 0x0000000e0412c981 */ /* 0x000162000c1e1500 */
[----:B------:R-:W-:-:S03]  /*9890*/  VIADD R8, R6, 0xfffffff3 ;  /* 0xfffffff306087836 */ /* 0x000fc60000000000 */
[----:B------:R-:W-:Y:S01]  /*98a0*/  STL [R1+0x210], R69 ;  /* 0x0002104501007387 */ /* 0x000fe20000100800 */
[----:B0-----:R-:W-:Y:S02]  /*98b0*/  @!P1 IMAD.MOV.U32 R4, RZ, RZ, R0 ;  /* 0x000000ffff049224 */ /* 0x001fe400078e0000 */
[----:B------:R-:W-:Y:S01]  /*98c0*/  @!P1 IMAD.MOV.U32 R5, RZ, RZ, R11 ;  /* 0x000000ffff059224 */ /* 0x000fe200078e000b */
[----:B------:R-:W-:Y:S01]  /*98d0*/  ISETP.GE.U32.AND P3, PT, R8, 0x7fffff74, PT ;  /* 0x7fffff740800780c */ /* 0x000fe20003f66070 */
[----:B------:R0:W-:Y:S01]  /*98e0*/  STL [R1+0x20c], R70 ;  /* 0x00020c4601007387 */ /* 0x0001e20000100800 */
[----:B------:R-:W-:-:S03]  /*98f0*/  VIADD R8, R6, 0xfffffff5 ;  /* 0xfffffff506087836 */ /* 0x000fc60000000000 */
[----:B------:R1:W5:Y:S01]  /*9900*/  @!P1 LDG.E.U16 R19, desc[UR14][R4.64] ;  /* 0x0000000e04139981 */ /* 0x000362000c1e1500 */
[----:B0-----:R-:W-:Y:S01]  /*9910*/  IADD3 R70, P6, PT, R72, R3, RZ ;  /* 0x0000000348467210 */ /* 0x001fe20007fde0ff */
[----:B-1----:R-:W-:Y:S02]  /*9920*/  IMAD R4, R68, 0xd, RZ ;  /* 0x0000000d44047824 */ /* 0x002fe400078e02ff */
[----:B------:R-:W-:Y:S01]  /*9930*/  VIADD R5, R6, 0xfffffff6 ;  /* 0xfffffff606057836 */ /* 0x000fe20000000000 */
[----:B------:R-:W-:Y:S02]  /*9940*/  ISETP.GE.U32.AND P4, PT, R8, 0x7fffff76, PT ;  /* 0x7fffff760800780c */ /* 0x000fe40003f86070 */
[----:B------:R-:W-:Y:S01]  /*9950*/  LEA.HI.X.SX32 R4, R4, R2, 0x1, P6 ;  /* 0x0000000204047211 */ /* 0x000fe200030f0eff */
[----:B------:R0:W-:Y:S01]  /*9960*/  STL [R1+0x208], R0 ;  /* 0x0002080001007387 */ /* 0x0001e20000100800 */
[----:B------:R-:W-:Y:S01]  /*9970*/  IMAD R8, R68, 0xc, RZ ;  /* 0x0000000c44087824 */ /* 0x000fe200078e02ff */
[----:B------:R-:W-:-:S02]  /*9980*/  ISETP.GE.U32.AND P1, PT, R5, 0x7fffff77, PT ;  /* 0x7fffff770500780c */ /* 0x000fc40003f26070 */
[----:B------:R-:W-:Y:S01]  /*9990*/  STL [R1+0x204], R11 ;  /* 0x0002040b01007387 */ /* 0x000fe20000100800 */
[----:B------:R-:W-:Y:S01]  /*99a0*/  PRMT R16, RZ, 0x7610, R16 ;  /* 0x00007610ff107816 */ /* 0x000fe20000000010 */
[----:B------:R-:W-:Y:S02]  /*99b0*/  @!P5 IMAD.MOV.U32 R5, RZ, RZ, R4 ;  /* 0x000000ffff05d224 */ /* 0x000fe400078e0004 */
[----:B------:R-:W-:Y:S01]  /*99c0*/  STL [R1+0x200], R70 ;  /* 0x0002004601007387 */ /* 0x000fe20000100800 */
[----:B0-----:R-:W-:-:S03]  /*99d0*/  IADD3 R0, P6, PT, R13, R3, RZ ;  /* 0x000000030d007210 */ /* 0x001fc60007fde0ff */
[----:B------:R0:W-:Y:S01]  /*99e0*/  STL [R1+0x1fc], R4 ;  /* 0x0001fc0401007387 */ /* 0x0001e20000100800 */
[----:B------:R-:W-:Y:S02]  /*99f0*/  LEA.HI.X.SX32 R69, R8, R2, 0x1, P6 ;  /* 0x0000000208457211 */ /* 0x000fe400030f0eff */
[----:B------:R-:W-:Y:S01]  /*9a00*/  PRMT R17, RZ, 0x7610, R17 ;  /* 0x00007610ff117816 */ /* 0x000fe20000000011 */
[----:B0-----:R-:W-:-:S05]  /*9a10*/  @!P5 IMAD.MOV.U32 R4, RZ, RZ, R70 ;  /* 0x000000ffff04d224 */ /* 0x001fca00078e0046 */
[----:B------:R0:W5:Y:S01]  /*9a20*/  @!P5 LDG.E.U16 R16, desc[UR14][R4.64] ;  /* 0x0000000e0410d981 */ /* 0x000162000c1e1500 */
[----:B------:R-:W-:Y:S01]  /*9a30*/  IADD3 R70, P6, PT, R14, R3, RZ ;  /* 0x000000030e467210 */ /* 0x000fe20007fde0ff */
[----:B0-----:R-:W-:Y:S02]  /*9a40*/  @!P3 IMAD.MOV.U32 R4, RZ, RZ, R0 ;  /* 0x000000ffff04b224 */ /* 0x001fe400078e0000 */
[----:B------:R-:W-:-:S05]  /*9a50*/  @!P3 IMAD.MOV.U32 R5, RZ, RZ, R69 ;  /* 0x000000ffff05b224 */ /* 0x000fca00078e0045 */
[----:B------:R0:W5:Y:S01]  /*9a60*/  @!P3 LDG.E.U16 R17, desc[UR14][R4.64] ;  /* 0x0000000e0411b981 */ /* 0x000162000c1e1500 */
[C---:B------:R-:W-:Y:S02]  /*9a70*/  IMAD R72, R68.reuse, 0xa, RZ ;  /* 0x0000000a44487824 */ /* 0x040fe400078e02ff */
[----:B0-----:R-:W-:Y:S02]  /*9a80*/  IMAD R4, R68, 0xb, RZ ;  /* 0x0000000b44047824 */ /* 0x001fe400078e02ff */
[----:B------:R-:W-:Y:S01]  /*9a90*/  VIADD R5, R6, 0xfffffff8 ;  /* 0xfffffff806057836 */ /* 0x000fe20000000000 */
[----:B------:R0:W-:Y:S02]  /*9aa0*/  STL [R1+0x1f8], R0 ;  /* 0x0001f80001007387 */ /* 0x0001e40000100800 */
[----:B------:R-:W-:Y:S02]  /*9ab0*/  LEA.HI.X.SX32 R4, R4, R2, 0x1, P6 ;  /* 0x0000000204047211 */ /* 0x000fe400030f0eff */
[----:B------:R1:W-:Y:S01]  /*9ac0*/  STL [R1+0x1f4], R69 ;  /* 0x0001f44501007387 */ /* 0x0003e20000100800 */
[----:B------:R-:W-:-:S02]  /*9ad0*/  ISETP.GE.U32.AND P3, PT, R5, 0x7fffff79, PT ;  /* 0x7fffff790500780c */ /* 0x000fc40003f66070 */
[----:B------:R-:W-:Y:S01]  /*9ae0*/  PRMT R14, RZ, 0x7610, R14 ;  /* 0x00007610ff0e7816 */ /* 0x000fe2000000000e */
[----:B------:R-:W-:Y:S01]  /*9af0*/  STL [R1+0x1f0], R70 ;  /* 0x0001f04601007387 */ /* 0x000fe20000100800 */
[----:B0-----:R-:W-:Y:S01]  /*9b00*/  IADD3 R0, P6, PT, R7, R3, RZ ;  /* 0x0000000307007210 */ /* 0x001fe20007fde0ff */
[----:B------:R-:W-:Y:S02]  /*9b10*/  @!P0 IMAD.MOV.U32 R5, RZ, RZ, R4 ;  /* 0x000000ffff058224 */ /* 0x000fe400078e0004 */
[----:B------:R0:W-:Y:S01]  /*9b20*/  STL [R1+0x1ec], R4 ;  /* 0x0001ec0401007387 */ /* 0x0001e20000100800 */
[----:B-1----:R-:W-:Y:S02]  /*9b30*/  LEA.HI.X.SX32 R69, R72, R2, 0x1, P6 ;  /* 0x0000000248457211 */ /* 0x002fe400030f0eff */
[----:B------:R-:W-:Y:S01]  /*9b40*/  PRMT R15, RZ, 0x7610, R15 ;  /* 0x00007610ff0f7816 */ /* 0x000fe2000000000f */
[----:B0-----:R-:W-:-:S05]  /*9b50*/  @!P0 IMAD.MOV.U32 R4, RZ, RZ, R70 ;  /* 0x000000ffff048224 */ /* 0x001fca00078e0046 */
[----:B------:R0:W5:Y:S01]  /*9b60*/  @!P0 LDG.E.U16 R14, desc[UR14][R4.64] ;  /* 0x0000000e040e8981 */ /* 0x000162000c1e1500 */
[----:B------:R-:W-:Y:S01]  /*9b70*/  VIADD R11, R6, 0xfffffff7 ;  /* 0xfffffff7060b7836 */ /* 0x000fe20000000000 */
[----:B------:R-:W-:Y:S01]  /*9b80*/  IADD3 R70, P6, PT, R9, R3, RZ ;  /* 0x0000000309467210 */ /* 0x000fe20007fde0ff */
[----:B0-----:R-:W-:Y:S02]  /*9b90*/  @!P4 IMAD.MOV.U32 R4, RZ, RZ, R0 ;  /* 0x000000ffff04c224 */ /* 0x001fe400078e0000 */
[----:B------:R-:W-:-:S05]  /*9ba0*/  @!P4 IMAD.MOV.U32 R5, RZ, RZ, R69 ;  /* 0x000000ffff05c224 */ /* 0x000fca00078e0045 */
[----:B------:R0:W5:Y:S01]  /*9bb0*/  @!P4 LDG.E.U16 R15, desc[UR14][R4.64] ;  /* 0x0000000e040fc981 */ /* 0x000162000c1e1500 */
[----:B------:R-:W-:-:S03]  /*9bc0*/  ISETP.GE.U32.AND P5, PT, R11, 0x7fffff78, PT ;  /* 0x7fffff780b00780c */ /* 0x000fc60003fa6070 */
[----:B------:R1:W-:Y:S01]  /*9bd0*/  STL [R1+0x1e8], R0 ;  /* 0x0001e80001007387 */ /* 0x0003e20000100800 */
[----:B0-----:R-:W-:Y:S02]  /*9be0*/  VIADD R5, R6, 0xfffffffa ;  /* 0xfffffffa06057836 */ /* 0x001fe40000000000 */
[----:B------:R-:W-:-:S03]  /*9bf0*/  IMAD R4, R68, 0x9, RZ ;  /* 0x0000000944047824 */ /* 0x000fc600078e02ff */
[----:B------:R-:W-:Y:S01]  /*9c00*/  ISETP.GE.U32.AND P4, PT, R5, 0x7fffff7b, PT ;  /* 0x7fffff7b0500780c */ /* 0x000fe20003f86070 */
[----:B------:R-:W-:Y:S01]  /*9c10*/  IMAD.SHL.U32 R5, R68, 0x8, RZ ;  /* 0x0000000844057824 */ /* 0x000fe200078e00ff */
[----:B------:R-:W-:Y:S02]  /*9c20*/  LEA.HI.X.SX32 R4, R4, R2, 0x1, P6 ;  /* 0x0000000204047211 */ /* 0x000fe400030f0eff */
[----:B-1----:R-:W-:Y:S01]  /*9c30*/  LEA R0, P6, R68, R3, 0x4 ;  /* 0x0000000344007211 */ /* 0x002fe200078c20ff */
[----:B------:R0:W-:Y:S01]  /*9c40*/  STL [R1+0x1e4], R69 ;  /* 0x0001e44501007387 */ /* 0x0001e20000100800 */
[----:B------:R-:W-:-:S03]  /*9c50*/  PRMT R12, RZ, 0x7610, R12 ;  /* 0x00007610ff0c7816 */ /* 0x000fc6000000000c */
[----:B------:R-:W-:Y:S04]  /*9c60*/  STL [R1+0x1e0], R70 ;  /* 0x0001e04601007387 */ /* 0x000fe80000100800 */
[----:B------:R1:W-:Y:S01]  /*9c70*/  STL [R1+0x1dc], R4 ;  /* 0x0001dc0401007387 */ /* 0x0003e20000100800 */
[----:B0-----:R-:W-:Y:S01]  /*9c80*/  LEA.HI.X.SX32 R69, R5, R2, 0x1, P6 ;  /* 0x0000000205457211 */ /* 0x001fe200030f0eff */
[----:B------:R-:W-:Y:S01]  /*9c90*/  @!P1 IMAD.MOV.U32 R5, RZ, RZ, R4 ;  /* 0x000000ffff059224 */ /* 0x000fe200078e0004 */
[----:B------:R-:W-:Y:S01]  /*9ca0*/  PRMT R13, RZ, 0x7610, R13 ;  /* 0x00007610ff0d7816 */ /* 0x000fe2000000000d */
[----:B-1----:R-:W-:Y:S02]  /*9cb0*/  @!P1 IMAD.MOV.U32 R4, RZ, RZ, R70 ;  /* 0x000000ffff049224 */ /* 0x002fe400078e0046 */
[----:B------:R-:W-:-:S03]  /*9cc0*/  VIADD R7, R6, 0xfffffff9 ;  /* 0xfffffff906077836 */ /* 0x000fc60000000000 */
[----:B------:R0:W5:Y:S02]  /*9cd0*/  @!P1 LDG.E.U16 R12, desc[UR14][R4.64] ;  /* 0x0000000e040c9981 */ /* 0x000164000c1e1500 */
[----:B------:R-:W-:Y:S01]  /*9ce0*/  ISETP.GE.U32.AND P0, PT, R7, 0x7fffff7a, PT ;  /* 0x7fffff7a0700780c */ /* 0x000fe20003f06070 */
[----:B------:R-:W-:Y:S02]  /*9cf0*/  VIADD R7, R6, 0xfffffffb ;  /* 0xfffffffb06077836 */ /* 0x000fe40000000000 */
[----:B0-----:R-:W-:Y:S02]  /*9d00*/  @!P5 IMAD.MOV.U32 R4, RZ, RZ, R0 ;  /* 0x000000ffff04d224 */ /* 0x001fe400078e0000 */
[----:B------:R-:W-:-:S05]  /*9d10*/  @!P5 IMAD.MOV.U32 R5, RZ, RZ, R69 ;  /* 0x000000ffff05d224 */ /* 0x000fca00078e0045 */
[----:B------:R0:W5:Y:S01]  /*9d20*/  @!P5 LDG.E.U16 R13, desc[UR14][R4.64] ;  /* 0x0000000e040dd981 */ /* 0x000162000c1e1500 */
[----:B------:R-:W-:Y:S02]  /*9d30*/  IADD3 R70, P5, PT, R10, R3, RZ ;  /* 0x000000030a467210 */ /* 0x000fe40007fbe0ff */
[----:B------:R-:W-:Y:S01]  /*9d40*/  ISETP.GE.U32.AND P6, PT, R7, 0x7fffff7c, PT ;  /* 0x7fffff7c0700780c */ /* 0x000fe20003fc6070 */
[----:B0-----:R-:W-:Y:S02]  /*9d50*/  IMAD R4, R68, 0x7, RZ ;  /* 0x0000000744047824 */ /* 0x001fe400078e02ff */
[----:B------:R-:W-:Y:S01]  /*9d60*/  VIADD R5, R6, 0xfffffffc ;  /* 0xfffffffc06057836 */ /* 0x000fe20000000000 */
[----:B------:R0:W-:Y:S02]  /*9d70*/  STL [R1+0x1d8], R0 ;  /* 0x0001d80001007387 */ /* 0x0001e40000100800 */
[----:B------:R-:W-:Y:S01]  /*9d80*/  LEA.HI.X.SX32 R4, R4, R2, 0x1, P5 ;  /* 0x0000000204047211 */ /* 0x000fe200028f0eff */
[----:B------:R-:W-:Y:S01]  /*9d90*/  IMAD R7, R68, 0x6, RZ ;  /* 0x0000000644077824 */ /* 0x000fe200078e02ff */
        /* <DEDUP_REMOVED lines=12> */
[-C--:B------:R-:W-:Y:S01]  /*9e60*/  IADD3 R70, P5, PT, R72, R3.reuse, RZ ;  /* 0x0000000348467210 */ /* 0x080fe20007fbe0ff */
[----:B0-----:R-:W-:Y:S02]  /*9e70*/  @!P0 IMAD.MOV.U32 R4, RZ, RZ, R0 ;  /* 0x000000ffff048224 */ /* 0x001fe400078e0000 */
[----:B------:R-:W-:Y:S01]  /*9e80*/  @!P0 IMAD.MOV.U32 R5, RZ, RZ, R69 ;  /* 0x000000ffff058224 */ /* 0x000fe200078e0045 */
[----:B------:R0:W-:Y:S04]  /*9e90*/  STL [R1+0x1c8], R0 ;  /* 0x0001c80001007387 */ /* 0x0001e80000100800 */
[----:B------:R1:W5:Y:S01]  /*9ea0*/  @!P0 LDG.E.U16 R11, desc[UR14][R4.64] ;  /* 0x0000000e040b8981 */ /* 0x000362000c1e1500 */
[----:B------:R-:W-:Y:S01]  /*9eb0*/  ISETP.GE.U32.AND P3, PT, R8, 0x7fffff7e, PT ;  /* 0x7fffff7e0800780c */ /* 0x000fe20003f66070 */
[----:B------:R-:W-:Y:S01]  /*9ec0*/  VIADD R8, R6, 0xffffffff ;  /* 0xffffffff06087836 */ /* 0x000fe20000000000 */
[C---:B0-----:R-:W-:Y:S01]  /*9ed0*/  LEA R0, P0, R68.reuse, R3, 0x3 ;  /* 0x0000000344007211 */ /* 0x041fe200078018ff */
[----:B-1----:R-:W-:-:S02]  /*9ee0*/  IMAD R4, R68, 0x5, RZ ;  /* 0x0000000544047824 */ /* 0x002fc400078e02ff */
[----:B------:R-:W-:Y:S01]  /*9ef0*/  IMAD.SHL.U32 R5, R68, 0x4, RZ ;  /* 0x0000000444057824 */ /* 0x000fe200078e00ff */
[----:B------:R0:W-:Y:S02]  /*9f00*/  STL [R1+0x1c4], R69 ;  /* 0x0001c44501007387 */ /* 0x0001e40000100800 */
[-C--:B------:R-:W-:Y:S02]  /*9f10*/  LEA.HI.X.SX32 R4, R4, R2.reuse, 0x1, P5 ;  /* 0x0000000204047211 */ /* 0x080fe400028f0eff */
[----:B------:R-:W-:Y:S01]  /*9f20*/  STL [R1+0x1c0], R70 ;  /* 0x0001c04601007387 */ /* 0x000fe20000100800 */
[----:B------:R-:W-:Y:S02]  /*9f30*/  ISETP.GE.U32.AND P5, PT, R8, 0x7fffff80, PT ;  /* 0x7fffff800800780c */ /* 0x000fe40003fa6070 */
[----:B------:R-:W-:Y:S01]  /*9f40*/  PRMT R8, RZ, 0x7610, R8 ;  /* 0x00007610ff087816 */ /* 0x000fe20000000008 */
[----:B------:R-:W-:Y:S01]  /*9f50*/  STL [R1+0x1b8], R0 ;  /* 0x0001b80001007387 */ /* 0x000fe20000100800 */
[----:B0-----:R-:W-:Y:S01]  /*9f60*/  LEA.HI.X.SX32 R69, R5, R2, 0x1, P0 ;  /* 0x0000000205457211 */ /* 0x001fe200000f0eff */
[----:B------:R-:W-:-:S02]  /*9f70*/  @!P4 IMAD.MOV.U32 R5, RZ, RZ, R4 ;  /* 0x000000ffff05c224 */ /* 0x000fc400078e0004 */
[----:B------:R0:W-:Y:S01]  /*9f80*/  STL [R1+0x1bc], R4 ;  /* 0x0001bc0401007387 */ /* 0x0001e20000100800 */
[----:B------:R-:W-:Y:S01]  /*9f90*/  PRMT R9, RZ, 0x7610, R9 ;  /* 0x00007610ff097816 */ /* 0x000fe20000000009 */
[----:B0-----:R-:W-:-:S05]  /*9fa0*/  @!P4 IMAD.MOV.U32 R4, RZ, RZ, R70 ;  /* 0x000000ffff04c224 */ /* 0x001fca00078e0046 */
[----:B------:R0:W5:Y:S02]  /*9fb0*/  @!P4 LDG.E.U16 R8, desc[UR14][R4.64] ;  /* 0x0000000e0408c981 */ /* 0x000164000c1e1500 */
[----:B0-----:R-:W-:Y:S02]  /*9fc0*/  @!P6 IMAD.MOV.U32 R4, RZ, RZ, R0 ;  /* 0x000000ffff04e224 */ /* 0x001fe400078e0000 */
[----:B------:R-:W-:Y:S01]  /*9fd0*/  @!P6 IMAD.MOV.U32 R5, RZ, RZ, R69 ;  /* 0x000000ffff05e224 */ /* 0x000fe200078e0045 */
[----:B------:R-:W-:-:S04]  /*9fe0*/  IADD3 R0, P0, PT, R7, R3, RZ ;  /* 0x0000000307007210 */ /* 0x000fc80007f1e0ff */
[----:B------:R0:W5:Y:S02]  /*9ff0*/  @!P6 LDG.E.U16 R9, desc[UR14][R4.64] ;  /* 0x0000000e0409e981 */ /* 0x000164000c1e1500 */
[----:B0-----:R-:W-:Y:S02]  /*a000*/  IMAD R4, R68, 0x3, RZ ;  /* 0x0000000344047824 */ /* 0x001fe400078e02ff */
[----:B------:R-:W-:-:S03]  /*a010*/  VIADD R5, R6, 0xfffffffe ;  /* 0xfffffffe06057836 */ /* 0x000fc60000000000 */
[----:B------:R-:W-:Y:S01]  /*a020*/  LEA.HI.X.SX32 R4, R4, R2, 0x1, P0 ;  /* 0x0000000204047211 */ /* 0x000fe200000f0eff */
[----:B------:R0:W-:Y:S01]  /*a030*/  STL [R1+0x1b4], R69 ;  /* 0x0001b44501007387 */ /* 0x0001e20000100800 */
[----:B------:R-:W-:Y:S02]  /*a040*/  ISETP.GE.U32.AND P6, PT, R5, 0x7fffff7f, PT ;  /* 0x7fffff7f0500780c */ /* 0x000fe40003fc6070 */
[----:B------:R-:W-:Y:S01]  /*a050*/  PRMT R7, RZ, 0x7610, R7 ;  /* 0x00007610ff077816 */ /* 0x000fe20000000007 */
[----:B------:R-:W-:Y:S01]  /*a060*/  STL [R1+0x1b0], R0 ;  /* 0x0001b00001007387 */ /* 0x000fe20000100800 */
[----:B------:R-:W-:-:S03]  /*a070*/  @!P1 IMAD.MOV.U32 R5, RZ, RZ, R4 ;  /* 0x000000ffff059224 */ /* 0x000fc600078e0004 */
[----:B------:R1:W-:Y:S01]  /*a080*/  STL [R1+0x1ac], R4 ;  /* 0x0001ac0401007387 */ /* 0x0003e20000100800 */
[----:B0-----:R-:W-:Y:S02]  /*a090*/  VIADD R69, R6, 0x7f ;  /* 0x0000007f06457836 */ /* 0x001fe40000000000 */
[----:B-1----:R-:W-:-:S03]  /*a0a0*/  @!P1 IMAD.MOV.U32 R4, RZ, RZ, R0 ;  /* 0x000000ffff049224 */ /* 0x002fc600078e0000 */
[----:B------:R-:W-:Y:S02]  /*a0b0*/  ISETP.GT.AND P4, PT, R69, 0x7f, PT ;  /* 0x0000007f4500780c */ /* 0x000fe40003f84270 */
[----:B------:R0:W5:Y:S01]  /*a0c0*/  @!P1 LDG.E.U16 R7, desc[UR14][R4.64] ;  /* 0x0000000e04079981 */ /* 0x000162000c1e1500 */
[C---:B------:R-:W-:Y:S01]  /*a0d0*/  LEA R69, P1, R68.reuse, R3, 0x2 ;  /* 0x0000000344457211 */ /* 0x040fe200078210ff */
[----:B------:R-:W-:Y:S01]  /*a0e0*/  @!P5 IMAD.MOV.U32 R72, RZ, RZ, R3 ;  /* 0x000000ffff48d224 */ /* 0x000fe200078e0003 */
[----:B------:R-:W-:Y:S01]  /*a0f0*/  ISETP.LT.AND P0, PT, R73, R6, P4 ;  /* 0x000000064900720c */ /* 0x000fe20002701270 */
[----:B------:R-:W-:Y:S02]  /*a100*/  @!P5 IMAD.MOV.U32 R73, RZ, RZ, R2 ;  /* 0x000000ffff49d224 */ /* 0x000fe400078e0002 */
[----:B0-----:R-:W-:Y:S01]  /*a110*/  IMAD.SHL.U32 R4, R68, 0x2, RZ ;  /* 0x0000000244047824 */ /* 0x001fe200078e00ff */
[----:B------:R-:W-:-:S04]  /*a120*/  PRMT R5, RZ, 0x7610, R5 ;  /* 0x00007610ff057816 */ /* 0x000fc80000000005 */
[----:B------:R-:W-:Y:S02]  /*a130*/  LEA.HI.X.SX32 R70, R4, R2, 0x1, P1 ;  /* 0x0000000204467211 */ /* 0x000fe400008f0eff */
[----:B------:R0:W5:Y:S03]  /*a140*/  @!P5 LDG.E.U16 R5, desc[UR14][R72.64] ;  /* 0x0000000e4805d981 */ /* 0x000166000c1e1500 */
[----:B0-----:R-:W-:Y:S02]  /*a150*/  IMAD.MOV.U32 R72, RZ, RZ, R70 ;  /* 0x000000ffff487224 */ /* 0x001fe400078e0046 */
[----:B------:R-:W-:-:S05]  /*a160*/  IMAD.MOV.U32 R73, RZ, RZ, R69 ;  /* 0x000000ffff497224 */ /* 0x000fca00078e0045 */
[-C--:B------:R-:W-:Y:S02]  /*a170*/  @!P3 LOP3.LUT R73, R73, R72.reuse, RZ, 0x3c, !PT ;  /* 0x000000484949b212 */ /* 0x080fe400078e3cff */
[----:B------:R-:W-:Y:S02]  /*a180*/  IADD3 R0, P1, PT, R4, R3, RZ ;  /* 0x0000000304007210 */ /* 0x000fe40007f3e0ff */
[C---:B------:R-:W-:Y:S01]  /*a190*/  @!P3 LOP3.LUT R72, R73.reuse, R72, RZ, 0x3c, !PT ;  /* 0x000000484948b212 */ /* 0x040fe200078e3cff */
[----:B------:R0:W-:Y:S01]  /*a1a0*/  STL [R1+0x1a8], R69 ;  /* 0x0001a84501007387 */ /* 0x0001e20000100800 */
[----:B------:R-:W-:Y:S02]  /*a1b0*/  PRMT R6, RZ, 0x7610, R6 ;  /* 0x00007610ff067816 */ /* 0x000fe40000000006 */
[----:B------:R-:W-:Y:S01]  /*a1c0*/  @!P3 LOP3.LUT R73, R73, R72, RZ, 0x3c, !PT ;  /* 0x000000484949b212 */ /* 0x000fe200078e3cff */
[----:B------:R1:W-:Y:S04]  /*a1d0*/  STL [R1+0x1a4], R70 ;  /* 0x0001a44601007387 */ /* 0x0003e80000100800 */
[----:B------:R2:W5:Y:S01]  /*a1e0*/  @!P3 LDG.E.U16 R6, desc[UR14][R72.64] ;  /* 0x0000000e4806b981 */ /* 0x000562000c1e1500 */
[----:B0-----:R-:W-:-:S03]  /*a1f0*/  LEA.HI.X.SX32 R69, R68, R2, 0x1, P1 ;  /* 0x0000000244457211 */ /* 0x001fc600008f0eff */
[----:B-1----:R0:W5:Y:S04]  /*a200*/  LDL.LU R70, [R1+0x5c0] ;  /* 0x0005c00001467983 */ /* 0x0021680000300800 */
[----:B------:R-:W-:Y:S01]  /*a210*/  STL [R1+0x1a0], R0 ;  /* 0x0001a00001007387 */ /* 0x000fe20000100800 */
[----:B--2---:R-:W-:Y:S02]  /*a220*/  @!P6 IMAD.MOV.U32 R73, RZ, RZ, R69 ;  /* 0x000000ffff49e224 */ /* 0x004fe400078e0045 */
[----:B------:R-:W-:Y:S01]  /*a230*/  @!P6 IMAD.MOV.U32 R72, RZ, RZ, R0 ;  /* 0x000000ffff48e224 */ /* 0x000fe200078e0000 */
[----:B------:R1:W-:Y:S04]  /*a240*/  STL [R1+0x19c], R69 ;  /* 0x00019c4501007387 */ /* 0x0003e80000100800 */
[----:B-1----:R0:W5:Y:S04]  /*a250*/  LDL.LU R69, [R1+0x5bc] ;  /* 0x0005bc0001457983 */ /* 0x0021680000300800 */
[----:B------:R0:W5:Y:S01]  /*a260*/  LDL.LU R0, [R1+0x5b8] ;  /* 0x0005b80001007983 */ /* 0x0001620000300800 */
[----:B------:R-:W-:-:S04]  /*a270*/  @!UP1 UIADD3 UR4, UPT, UPT, -UR4, 0x100000, URZ ;  /* 0x0010000004049890 */ /* 0x000fc8000fffe1ff */
[----:B------:R-:W-:Y:S02]  /*a280*/  @!UP1 USHF.L.U32 UR5, UR4, 0xb, URZ ;  /* 0x0000000b04059899 */ /* 0x000fe400080006ff */
[----:B------:R-:W-:Y:S01]  /*a290*/  @!UP1 USHF.L.U32 UR4, UR4, 0x1, URZ ;  /* 0x0000000104049899 */ /* 0x000fe200080006ff */
[----:B------:R-:W-:Y:S01]  /*a2a0*/  VOTEU.ALL UP1, P2 ;  /* 0x0000000000ff7886 */ /* 0x000fe20001020000 */
[----:B------:R-:W-:-:S06]  /*a2b0*/  PRMT R4, RZ, 0x7610, R4 ;  /* 0x00007610ff047816 */ /* 0x000fcc0000000004 */
[----:B------:R0:W5:Y:S04]  /*a2c0*/  @!P6 LDG.E.U16 R4, desc[UR14][R72.64] ;  /* 0x0000000e4804e981 */ /* 0x000168000c1e1500 */
[----:B------:R0:W1:Y:S01]  /*a2d0*/  @!UP1 SYNCS.EXCH.64 URZ, [UR6+0x8008], UR4 ;  /* 0x0080080406ff95b2 */ /* 0x0000620008000100 */
[----:B---34-:R-:W-:Y:S05]  /*a2e0*/  @!P4 BRA `(.L_x_12) ;  /* 0x000000040004c947 */ /* 0x018fea0003800000 */
[----:B-----5:R-:W-:Y:S02]  /*a2f0*/  PRMT R4, R5, 0x5410, R4 ;  /* 0x0000541005047816 */ /* 0x020fe40000000004 */
[----:B------:R-:W-:Y:S02]  /*a300*/  PRMT R5, R6, 0x5410, R7 ;  /* 0x0000541006057816 */ /* 0x000fe40000000007 */
[----:B------:R-:W-:Y:S02]  /*a310*/  PRMT R6, R9, 0x5410, R8 ;  /* 0x0000541009067816 */ /* 0x000fe40000000008 */
[----:B------:R-:W-:Y:S02]  /*a320*/  PRMT R7, R11, 0x5410, R10 ;  /* 0x000054100b077816 */ /* 0x000fe4000000000a */
[----:B------:R-:W-:Y:S02]  /*a330*/  PRMT R8, R13, 0x5410, R12 ;  /* 0x000054100d087816 */ /* 0x000fe4000000000c */
[----:B------:R-:W-:-:S02]  /*a340*/  PRMT R9, R15, 0x5410, R14 ;  /* 0x000054100f097816 */ /* 0x000fc4000000000e */
[----:B------:R-:W-:Y:S02]  /*a350*/  PRMT R10, R17, 0x5410, R16 ;  /* 0x00005410110a7816 */ /* 0x000fe40000000010 */
        /* <DEDUP_REMOVED lines=56> */
[----:B------:R-:W-:-:S04]  /*a6e0*/  PRMT R67, R137, 0x5410, R136 ;  /* 0x0000541089437816 */ /* 0x000fc80000000088 */
[----:B------:R2:W-:Y:S03]  /*a6f0*/  STTM.x64 tmem[UR7+0x80], R4 ;  /* 0x00008004000079ed */ /* 0x0005e60008340007 */
.L_x_12:
[----:B--2--5:R-:W2:Y:S01]  /*a700*/  LDL.LU R19, [R1] ;  /* 0x0000000001137983 */ /* 0x024ea20000300800 */
[----:B0-----:R-:W0:Y:S03]  /*a710*/  LDCU UR4, c[0x0][0x3b0] ;  /* 0x00007600ff0477ac */ /* 0x001e260008000800 */
[----:B------:R-:W3:Y:S04]  /*a720*/  LDL.LU R20, [R1+0x4] ;  /* 0x0000040001147983 */ /* 0x000ee80000300800 */
[----:B------:R-:W4:Y:S04]  /*a730*/  LDL.LU R21, [R1+0x8] ;  /* 0x0000080001157983 */ /* 0x000f280000300800 */
[----:B------:R-:W4:Y:S04]  /*a740*/  LDL.LU R22, [R1+0xc] ;  /* 0x00000c0001167983 */ /* 0x000f280000300800 */
[----:B------:R-:W4:Y:S01]  /*a750*/  LDL.LU R23, [R1+0x10] ;  /* 0x0000100001177983 */ /* 0x000f220000300800 */
[----:B------:R-:W-:-:S02]  /*a760*/  IMAD R141, R141, UR9, RZ ;  /* 0x000000098d8d7c24 */ /* 0x000fc4000f8e02ff */
[----:B------:R-:W-:Y:S01]  /*a770*/  IMAD R143, R143, UR9, RZ ;  /* 0x000000098f8f7c24 */ /* 0x000fe2000f8e02ff */
[----:B------:R-:W-:Y:S01]  /*a780*/  STL [R1+0x5ec], R55 ;  /* 0x0005ec3701007387 */ /* 0x000fe20000100800 */
[----:B------:R-:W-:Y:S02]  /*a790*/  IMAD R145, R145, UR9, RZ ;  /* 0x0000000991917c24 */ /* 0x000fe4000f8e02ff */
[----:B------:R-:W-:Y:S01]  /*a7a0*/  IMAD R147, R147, UR9, RZ ;  /* 0x0000000993937c24 */ /* 0x000fe2000f8e02ff */
[----:B------:R-:W-:Y:S01]  /*a7b0*/  STL [R1+0x5e8], R63 ;  /* 0x0005e83f01007387 */ /* 0x000fe20000100800 */
[----:B------:R-:W-:Y:S02]  /*a7c0*/  IMAD R149, R149, UR9, RZ ;  /* 0x0000000995957c24 */ /* 0x000fe4000f8e02ff */
[----:B------:R-:W-:Y:S01]  /*a7d0*/  IMAD R7, R142, UR12, RZ ;  /* 0x0000000c8e077c24 */ /* 0x000fe2000f8e02ff */
[----:B------:R-:W-:Y:S01]  /*a7e0*/  STL [R1+0x5e4], R61 ;  /* 0x0005e43d01007387 */ /* 0x000fe20000100800 */
        /* <DEDUP_REMOVED lines=32> */
[----:B------:R1:W-:Y:S04]  /*a9f0*/  STL [R1+0x5b8], R0 ;  /* 0x0005b80001007387 */ /* 0x0003e80000100800 */
[----:B------:R-:W4:Y:S04]  /*aa00*/  LDL.LU R24, [R1+0x14] ;  /* 0x0000140001187983 */ /* 0x000f280000300800 */
        /* <DEDUP_REMOVED lines=27> */
[----:B------:R-:W4:Y:S01]  /*abc0*/  LDL.LU R52, [R1+0x84] ;  /* 0x0000840001347983 */ /* 0x000f220000300800 */
[----:B------:R-:W-:-:S02]  /*abd0*/  LEA R142, P1, R141, R71, 0x1 ;  /* 0x000000478d8e7211 */ /* 0x000fc400078208ff */
[-C--:B------:R-:W-:Y:S01]  /*abe0*/  LEA R144, P3, R143, R71.reuse, 0x1 ;  /* 0x000000478f907211 */ /* 0x080fe200078608ff */
[----:B------:R-:W4:Y:S01]  /*abf0*/  LDL.LU R53, [R1+0x88] ;  /* 0x0000880001357983 */ /* 0x000f220000300800 */
[-C--:B------:R-:W-:Y:S02]  /*ac00*/  LEA R146, P4, R145, R71.reuse, 0x1 ;  /* 0x0000004791927211 */ /* 0x080fe400078808ff */
[-C--:B------:R-:W-:Y:S01]  /*ac10*/  LEA R148, P5, R147, R71.reuse, 0x1 ;  /* 0x0000004793947211 */ /* 0x080fe200078a08ff */
[----:B------:R-:W0:Y:S01]  /*ac20*/  LDL.LU R54, [R1+0x8c] ;  /* 0x00008c0001367983 */ /* 0x000e220000300800 */
[----:B------:R-:W-:Y:S02]  /*ac30*/  LEA.HI.X.SX32 R141, R141, R70, 0x1, P1 ;  /* 0x000000468d8d7211 */ /* 0x000fe400008f0eff */
[-C--:B------:R-:W-:Y:S01]  /*ac40*/  LEA R150, P6, R149, R71.reuse, 0x1 ;  /* 0x0000004795967211 */ /* 0x080fe200078c08ff */
[----:B------:R-:W-:Y:S01]  /*ac50*/  STL [R1+0x604], R144 ;  /* 0x0006049001007387 */ /* 0x000fe20000100800 */
[----:B------:R-:W-:-:S02]  /*ac60*/  LEA R152, P1, R151, R71, 0x1 ;  /* 0x0000004797987211 */ /* 0x000fc400078208ff */
[-C--:B------:R-:W-:Y:S01]  /*ac70*/  LEA.HI.X.SX32 R143, R143, R70.reuse, 0x1, P3 ;  /* 0x000000468f8f7211 */ /* 0x080fe200018f0eff */
[----:B------:R-:W-:Y:S01]  /*ac80*/  STL [R1+0x5f0], R146 ;  /* 0x0005f09201007387 */ /* 0x000fe20000100800 */
[-C--:B------:R-:W-:Y:S02]  /*ac90*/  LEA R154, P3, R153, R71.reuse, 0x1 ;  /* 0x00000047999a7211 */ /* 0x080fe400078608ff */
[-C--:B------:R-:W-:Y:S01]  /*aca0*/  LEA.HI.X.SX32 R145, R145, R70.reuse, 0x1, P4 ;  /* 0x0000004691917211 */ /* 0x080fe200020f0eff */
[----:B------:R-:W-:Y:S01]  /*acb0*/  STL [R1+0x5f4], R148 ;  /* 0x0005f49401007387 */ /* 0x000fe20000100800 */
[-C--:B------:R-:W-:Y:S02]  /*acc0*/  LEA R156, P4, R155, R71.reuse, 0x1 ;  /* 0x000000479b9c7211 */ /* 0x080fe400078808ff */
[----:B------:R-:W-:Y:S01]  /*acd0*/  LEA.HI.X.SX32 R147, R147, R70, 0x1, P5 ;  /* 0x0000004693937211 */ /* 0x000fe200028f0eff */
        /* <DEDUP_REMOVED lines=24> */
[----:B------:R1:W-:Y:S02]  /*ae60*/  STL [R1+0x61c], R160 ;  /* 0x00061ca001007387 */ /* 0x0003e40000100800 */
[-C--:B-1----:R-:W-:Y:S02]  /*ae70*/  LEA R0, P3, R7, R71.reuse, 0x1 ;  /* 0x0000004707007211 */ /* 0x082fe400078608ff */
[----:B------:R-:W-:Y:S01]  /*ae80*/  LEA.HI.X.SX32 R165, R165, R70, 0x1, P4 ;  /* 0x00000046a5a57211 */ /* 0x000fe200020f0eff */
[----:B------:R-:W-:Y:S01]  /*ae90*/  STL [R1], R122 ;  /* 0x0000007a01007387 */ /* 0x000fe20000100800 */
        /* <DEDUP_REMOVED lines=9> */
[----:B------:R-:W-:-:S03]  /*af30*/  LEA R120, P1, R11, R71, 0x1 ;  /* 0x000000470b787211 */ /* 0x000fc600078208ff */
[----:B------:R1:W-:Y:S01]  /*af40*/  STL [R1+0x20], R0 ;  /* 0x0000200001007387 */ /* 0x0003e20000100800 */
[----:B------:R-:W-:-:S03]  /*af50*/  LEA.HI.X.SX32 R160, R7, R70, 0x1, P3 ;  /* 0x0000004607a07211 */ /* 0x000fc600018f0eff */
[----:B------:R-:W-:Y:S01]  /*af60*/  STL [R1+0x28], R55 ;  /* 0x0000283701007387 */ /* 0x000fe20000100800 */
[----:B------:R-:W-:-:S03]  /*af70*/  LEA R106, P3, R12, R71, 0x1 ;  /* 0x000000470c6a7211 */ /* 0x000fc600078608ff */
[----:B------:R-:W-:Y:S01]  /*af80*/  STL [R1+0x4], R109 ;  /* 0x0000046d01007387 */ /* 0x000fe20000100800 */
[----:B------:R-:W-:-:S03]  /*af90*/  LEA.HI.X.SX32 R146, R8, R70, 0x1, P4 ;  /* 0x0000004608927211 */ /* 0x000fc600020f0eff */
[----:B------:R-:W-:Y:S01]  /*afa0*/  STL [R1+0x30], R68 ;  /* 0x0000304401007387 */ /* 0x000fe20000100800 */
[----:B------:R-:W-:-:S03]  /*afb0*/  LEA R94, P4, R13, R71, 0x1 ;  /* 0x000000470d5e7211 */ /* 0x000fc600078808ff */
[----:B------:R-:W-:Y:S01]  /*afc0*/  STL [R1+0x38], R133 ;  /* 0x0000388501007387 */ /* 0x000fe20000100800 */
[----:B------:R-:W-:-:S03]  /*afd0*/  LEA.HI.X.SX32 R69, R9, R70, 0x1, P5 ;  /* 0x0000004609457211 */ /* 0x000fc600028f0eff */
[----:B------:R-:W-:Y:S01]  /*afe0*/  STL [R1+0xc], R57 ;  /* 0x00000c3901007387 */ /* 0x000fe20000100800 */
[----:B------:R-:W-:-:S03]  /*aff0*/  LEA.HI.X.SX32 R134, R10, R70, 0x1, P6 ;  /* 0x000000460a867211 */ /* 0x000fc600030f0eff */
[----:B------:R-:W-:Y:S01]  /*b000*/  STL [R1+0x40], R120 ;  /* 0x0000407801007387 */ /* 0x000fe20000100800 */
[----:B------:R-:W-:-:S03]  /*b010*/  LEA R82, P5, R14, R71, 0x1 ;  /* 0x000000470e527211 */ /* 0x000fc600078a08ff */
[----:B------:R-:W-:Y:S01]  /*b020*/  STL [R1+0x14], R85 ;  /* 0x0000145501007387 */ /* 0x000fe20000100800 */
[----:B------:R-:W-:-:S03]  /*b030*/  LEA R147, P6, R15, R71, 0x1 ;  /* 0x000000470f937211 */ /* 0x000fc600078c08ff */
[----:B------:R0:W-:Y:S01]  /*b040*/  STL [R1+0x1c], R160 ;  /* 0x00001ca001007387 */ /* 0x0001e20000100800 */
[----:B------:R-:W-:-:S03]  /*b050*/  LEA.HI.X.SX32 R121, R11, R70, 0x1, P1 ;  /* 0x000000460b797211 */ /* 0x000fc600008f0eff */
[----:B------:R-:W-:Y:S01]  /*b060*/  STL [R1+0x48], R106 ;  /* 0x0000486a01007387 */ /* 0x000fe20000100800 */
[----:B--2---:R-:W-:Y:S01]  /*b070*/  IMAD R19, R19, UR27, RZ ;  /* 0x0000001b13137c24 */ /* 0x004fe2000f8e02ff */
[-C--:B------:R-:W-:Y:S02]  /*b080*/  LEA R61, P1, R16, R71.reuse, 0x1 ;  /* 0x00000047103d7211 */ /* 0x080fe400078208ff */
[----:B------:R-:W-:Y:S01]  /*b090*/  STL [R1+0x24], R146 ;  /* 0x0000249201007387 */ /* 0x000fe20000100800 */
[----:B------:R-:W-:Y:S01]  /*b0a0*/  LEA.HI.X.SX32 R107, R12, R70, 0x1, P3 ;  /* 0x000000460c6b7211 */ /* 0x000fe200018f0eff */
[----:B---3--:R-:W-:Y:S02]  /*b0b0*/  IMAD R20, R20, UR28, RZ ;  /* 0x0000001c14147c24 */ /* 0x008fe4000f8e02ff */
[----:B------:R-:W-:Y:S01]  /*b0c0*/  STL [R1+0x50], R94 ;  /* 0x0000505e01007387 */ /* 0x000fe20000100800 */
[----:B------:R-:W-:-:S03]  /*b0d0*/  LEA R2, P3, R17, R71, 0x1 ;  /* 0x0000004711027211 */ /* 0x000fc600078608ff */
[----:B------:R-:W-:Y:S01]  /*b0e0*/  STL [R1+0x2c], R69 ;  /* 0x00002c4501007387 */ /* 0x000fe20000100800 */
[----:B------:R-:W-:-:S03]  /*b0f0*/  LEA.HI.X.SX32 R95, R13, R70, 0x1, P4 ;  /* 0x000000460d5f7211 */ /* 0x000fc600020f0eff */
[----:B------:R-:W-:Y:S01]  /*b100*/  STL [R1+0x34], R134 ;  /* 0x0000348601007387 */ /* 0x000fe20000100800 */
[----:B------:R-:W-:-:S03]  /*b110*/  LEA R131, P4, R18, R71, 0x1 ;  /* 0x0000004712837211 */ /* 0x000fc600078808ff */
[----:B------:R-:W-:Y:S01]  /*b120*/  STL [R1+0x58], R82 ;  /* 0x0000585201007387 */ /* 0x000fe20000100800 */
[----:B------:R-:W-:Y:S01]  /*b130*/  LEA.HI.X.SX32 R83, R14, R70, 0x1, P5 ;  /* 0x000000460e537211 */ /* 0x000fe200028f0eff */
[----:B----4-:R-:W-:Y:S02]  /*b140*/  IMAD R21, R21, UR29, RZ ;  /* 0x0000001d15157c24 */ /* 0x010fe4000f8e02ff */
[----:B------:R-:W-:Y:S01]  /*b150*/  STL [R1+0x60], R147 ;  /* 0x0000609301007387 */ /* 0x000fe20000100800 */
[----:B------:R-:W-:-:S03]  /*b160*/  LEA R118, P5, R19, R71, 0x1 ;  /* 0x0000004713767211 */ /* 0x000fc600078a08ff */
[----:B------:R-:W-:Y:S01]  /*b170*/  STL [R1+0x3c], R121 ;  /* 0x00003c7901007387 */ /* 0x000fe20000100800 */
[----:B------:R-:W-:-:S03]  /*b180*/  LEA.HI.X.SX32 R149, R15, R70, 0x1, P6 ;  /* 0x000000460f957211 */ /* 0x000fc600030f0eff */
[----:B------:R-:W-:Y:S01]  /*b190*/  STL [R1+0x68], R61 ;  /* 0x0000683d01007387 */ /* 0x000fe20000100800 */
[----:B------:R-:W-:Y:S01]  /*b1a0*/  IMAD R22, R22, UR30, RZ ;  /* 0x0000001e16167c24 */ /* 0x000fe2000f8e02ff */
[-C--:B------:R-:W-:Y:S02]  /*b1b0*/  LEA R104, P6, R20, R71.reuse, 0x1 ;  /* 0x0000004714687211 */ /* 0x080fe400078c08ff */
[----:B------:R-:W-:Y:S01]  /*b1c0*/  STL [R1+0x44], R107 ;  /* 0x0000446b01007387 */ /* 0x000fe20000100800 */
[----:B------:R-:W-:Y:S01]  /*b1d0*/  IMAD R23, R23, UR31, RZ ;  /* 0x0000001f17177c24 */ /* 0x000fe2000f8e02ff */
[----:B------:R-:W-:Y:S02]  /*b1e0*/  LEA.HI.X.SX32 R63, R16, R70, 0x1, P1 ;  /* 0x00000046103f7211 */ /* 0x000fe400008f0eff */
        /* <DEDUP_REMOVED lines=13> */
[----:B------:R-:W-:-:S03]  /*b2c0*/  LEA.HI.X.SX32 R105, R20, R70, 0x1, P6 ;  /* 0x0000004614697211 */ /* 0x000fc600030f0eff */
[----:B------:R-:W-:Y:S01]  /*b2d0*/  STL [R1+0x64], R63 ;  /* 0x0000643f01007387 */ /* 0x000fe20000100800 */
[----:B------:R-:W-:-:S03]  /*b2e0*/  LEA.HI.X.SX32 R93, R21, R70, 0x1, P1 ;  /* 0x00000046155d7211 */ /* 0x000fc600008f0eff */
[----:B------:R-:W-:Y:S01]  /*b2f0*/  STL [R1+0x90], R92 ;  /* 0x0000905c01007387 */ /* 0x000fe20000100800 */
[----:B------:R-:W-:-:S03]  /*b300*/  IMAD R24, R24, UR32, RZ ;  /* 0x0000002018187c24 */ /* 0x000fc6000f8e02ff */
[----:B------:R-:W-:Y:S01]  /*b310*/  STL [R1+0x6c], R3 ;  /* 0x00006c0301007387 */ /* 0x000fe20000100800 */
[----:B------:R-:W-:Y:S01]  /*b320*/  IMAD R25, R25, UR33, RZ ;  /* 0x0000002119197c24 */ /* 0x000fe2000f8e02ff */
[-C--:B------:R-:W-:Y:S01]  /*b330*/  LEA R67, P5, R24, R71.reuse, 0x1 ;  /* 0x0000004718437211 */ /* 0x080fe200078a08ff */
[----:B------:R-:W3:Y:S01]  /*b340*/  FENCE.VIEW.ASYNC.T ;  /* 0x00000000000073c6 */ /* 0x000ee20000000200 */
[----:B------:R-:W-:Y:S01]  /*b350*/  IMAD R26, R26, UR34, RZ ;  /* 0x000000221a1a7c24 */ /* 0x000fe2000f8e02ff */
[----:B------:R-:W-:Y:S01]  /*b360*/  STL [R1+0x74], R132 ;  /* 0x0000748401007387 */ /* 0x000fe20000100800 */
[-C--:B-1----:R-:W-:Y:S01]  /*b370*/  LEA R0, P6, R25, R71.reuse, 0x1 ;  /* 0x0000004719007211 */ /* 0x082fe200078c08ff */
[----:B------:R-:W-:Y:S02]  /*b380*/  IMAD R27, R27, UR35, RZ ;  /* 0x000000231b1b7c24 */ /* 0x000fe4000f8e02ff */
[----:B------:R-:W-:Y:S01]  /*b390*/  STL [R1+0x98], R80 ;  /* 0x0000985001007387 */ /* 0x000fe20000100800 */
[----:B------:R-:W-:Y:S01]  /*b3a0*/  LEA R129, P1, R26, R71, 0x1 ;  /* 0x000000471a817211 */ /* 0x000fe200078208ff */
[----:B------:R-:W-:-:S02]  /*b3b0*/  IMAD R28, R28, UR36, RZ ;  /* 0x000000241c1c7c24 */ /* 0x000fc4000f8e02ff */
[----:B------:R-:W-:Y:S01]  /*b3c0*/  STL [R1+0xa0], R145 ;  /* 0x0000a09101007387 */ /* 0x000fe20000100800 */
[----:B------:R-:W-:Y:S01]  /*b3d0*/  LEA.HI.X.SX32 R81, R22, R70, 0x1, P3 ;  /* 0x0000004616517211 */ /* 0x000fe200018f0eff */
[----:B------:R-:W-:Y:S02]  /*b3e0*/  IMAD R29, R29, UR37, RZ ;  /* 0x000000251d1d7c24 */ /* 0x000fe4000f8e02ff */
[----:B------:R-:W-:Y:S01]  /*b3f0*/  STL [R1+0x7c], R119 ;  /* 0x00007c7701007387 */ /* 0x000fe20000100800 */
[----:B------:R-:W-:-:S03]  /*b400*/  LEA R116, P3, R27, R71, 0x1 ;  /* 0x000000471b747211 */ /* 0x000fc600078608ff */
[----:B------:R-:W-:Y:S01]  /*b410*/  STL [R1+0xa8], R67 ;  /* 0x0000a84301007387 */ /* 0x000fe20000100800 */
[-C--:B------:R-:W-:Y:S01]  /*b420*/  LEA.HI.X.SX32 R156, R23, R70.reuse, 0x1, P4 ;  /* 0x00000046179c7211 */ /* 0x080fe200020f0eff */
[----:B------:R-:W-:Y:S02]  /*b430*/  IMAD R30, R30, UR38, RZ ;  /* 0x000000261e1e7c24 */ /* 0x000fe4000f8e02ff */
[----:B------:R-:W-:Y:S01]  /*b440*/  STL [R1+0x84], R105 ;  /* 0x0000846901007387 */ /* 0x000fe20000100800 */
[----:B------:R-:W-:Y:S01]  /*b450*/  LEA R102, P4, R28, R71, 0x1 ;  /* 0x000000471c667211 */ /* 0x000fe200078808ff */
[----:B------:R-:W-:Y:S02]  /*b460*/  IMAD R31, R31, UR39, RZ ;  /* 0x000000271f1f7c24 */ /* 0x000fe4000f8e02ff */
[----:B------:R-:W-:Y:S01]  /*b470*/  STL [R1+0xb0], R0 ;  /* 0x0000b00001007387 */ /* 0x000fe20000100800 */
[----:B------:R-:W-:-:S03]  /*b480*/  LEA.HI.X.SX32 R59, R24, R70, 0x1, P5 ;  /* 0x00000046183b7211 */ /* 0x000fc600028f0eff */
[----:B------:R-:W-:Y:S01]  /*b490*/  STL [R1+0xb8], R129 ;  /* 0x0000b88101007387 */ /* 0x000fe20000100800 */
[----:B------:R-:W-:Y:S01]  /*b4a0*/  LEA R90, P5, R29, R71, 0x1 ;  /* 0x000000471d5a7211 */ /* 0x000fe200078a08ff */
[----:B------:R-:W-:Y:S02]  /*b4b0*/  IMAD R32, R32, UR40, RZ ;  /* 0x0000002820207c24 */ /* 0x000fe4000f8e02ff */
[----:B------:R-:W-:Y:S01]  /*b4c0*/  STL [R1+0x8c], R93 ;  /* 0x00008c5d01007387 */ /* 0x000fe20000100800 */
[----:B------:R-:W-:-:S03]  /*b4d0*/  LEA.HI.X.SX32 R25, R25, R70, 0x1, P6 ;  /* 0x0000004619197211 */ /* 0x000fc600030f0eff */
[----:B------:R-:W-:Y:S01]  /*b4e0*/  STL [R1+0xc0], R116 ;  /* 0x0000c07401007387 */ /* 0x000fe20000100800 */
[----:B------:R-:W-:Y:S01]  /*b4f0*/  LEA.HI.X.SX32 R130, R26, R70, 0x1, P1 ;  /* 0x000000461a827211 */ /* 0x000fe200008f0eff */
[----:B------:R-:W-:Y:S02]  /*b500*/  IMAD R33, R33, UR41, RZ ;  /* 0x0000002921217c24 */ /* 0x000fe4000f8e02ff */
[----:B------:R-:W-:Y:S01]  /*b510*/  STL [R1+0x94], R81 ;  /* 0x0000945101007387 */ /* 0x000fe20000100800 */
[-C--:B------:R-:W-:Y:S01]  /*b520*/  LEA R78, P6, R30, R71.reuse, 0x1 ;  /* 0x000000471e4e7211 */ /* 0x080fe200078c08ff */
[----:B------:R-:W-:Y:S02]  /*b530*/  IMAD R34, R34, UR42, RZ ;  /* 0x0000002a22227c24 */ /* 0x000fe4000f8e02ff */
[----:B------:R1:W-:Y:S01]  /*b540*/  STL [R1+0x9c], R156 ;  /* 0x00009c9c01007387 */ /* 0x0003e20000100800 */
[----:B------:R-:W-:-:S03]  /*b550*/  LEA R144, P1, R31, R71, 0x1 ;  /* 0x000000471f907211 */ /* 0x000fc600078208ff */
[----:B------:R-:W-:Y:S01]  /*b560*/  STL [R1+0xc8], R102 ;  /* 0x0000c86601007387 */ /* 0x000fe20000100800 */
[----:B------:R-:W-:Y:S01]  /*b570*/  LEA.HI.X.SX32 R117, R27, R70, 0x1, P3 ;  /* 0x000000461b757211 */ /* 0x000fe200018f0eff */
[----:B------:R-:W-:Y:S02]  /*b580*/  IMAD R35, R35, UR43, RZ ;  /* 0x0000002b23237c24 */ /* 0x000fe4000f8e02ff */
[----:B------:R-:W-:Y:S01]  /*b590*/  STL [R1+0xa4], R59 ;  /* 0x0000a43b01007387 */ /* 0x000fe20000100800 */
[----:B------:R-:W-:-:S03]  /*b5a0*/  LEA R62, P3, R32, R71, 0x1 ;  /* 0x00000047203e7211 */ /* 0x000fc600078608ff */
[----:B------:R-:W-:Y:S01]  /*b5b0*/  STL [R1+0xd0], R90 ;  /* 0x0000d05a01007387 */ /* 0x000fe20000100800 */
[----:B------:R-:W-:-:S03]  /*b5c0*/  LEA.HI.X.SX32 R103, R28, R70, 0x1, P4 ;  /* 0x000000461c677211 */ /* 0x000fc600020f0eff */
[----:B------:R-:W-:Y:S01]  /*b5d0*/  STL [R1+0xac], R25 ;  /* 0x0000ac1901007387 */ /* 0x000fe20000100800 */
[-C--:B------:R-:W-:Y:S01]  /*b5e0*/  LEA R139, P4, R33, R71.reuse, 0x1 ;  /* 0x00000047218b7211 */ /* 0x080fe200078808ff */
[----:B------:R-:W-:Y:S01]  /*b5f0*/  IMAD R36, R36, UR44, RZ ;  /* 0x0000002c24247c24 */ /* 0x000fe2000f8e02ff */
[----:B------:R-:W-:Y:S01]  /*b600*/  LEA.HI.X.SX32 R91, R29, R70, 0x1, P5 ;  /* 0x000000461d5b7211 */ /* 0x000fe200028f0eff */
[----:B------:R-:W-:Y:S01]  /*b610*/  STL [R1+0xb4], R130 ;  /* 0x0000b48201007387 */ /* 0x000fe20000100800 */
        /* <DEDUP_REMOVED lines=17> */
[----:B------:R-:W-:Y:S01]  /*b730*/  IMAD R40, R40, UR48, RZ ;  /* 0x0000003028287c24 */ /* 0x000fe2000f8e02ff */
[-C--:B------:R-:W-:Y:S02]  /*b740*/  LEA.HI.X.SX32 R140, R33, R70.reuse, 0x1, P4 ;  /* 0x00000046218c7211 */ /* 0x080fe400020f0eff */
[----:B------:R-:W-:Y:S01]  /*b750*/  STL [R1+0xcc], R91 ;  /* 0x0000cc5b01007387 */ /* 0x000fe20000100800 */
[----:B------:R-:W-:-:S03]  /*b760*/  LEA.HI.X.SX32 R128, R34, R70, 0x1, P5 ;  /* 0x0000004622807211 */ /* 0x000fc600028f0eff */
[----:B------:R-:W-:Y:S01]  /*b770*/  STL [R1+0x100], R114 ;  /* 0x0001007201007387 */ /* 0x000fe20000100800 */
[----:B------:R-:W-:Y:S01]  /*b780*/  IMAD R41, R41, UR49, RZ ;  /* 0x0000003129297c24 */ /* 0x000fe2000f8e02ff */
[-C--:B------:R-:W-:Y:S02]  /*b790*/  LEA R76, P4, R38, R71.reuse, 0x1 ;  /* 0x00000047264c7211 */ /* 0x080fe400078808ff */
[----:B------:R-:W-:Y:S01]  /*b7a0*/  STL [R1+0xd4], R79 ;  /* 0x0000d44f01007387 */ /* 0x000fe20000100800 */
[----:B------:R-:W-:Y:S01]  /*b7b0*/  IMAD R42, R42, UR50, RZ ;  /* 0x000000322a2a7c24 */ /* 0x000fe2000f8e02ff */
[----:B------:R-:W-:Y:S02]  /*b7c0*/  LEA R152, P5, R39, R71, 0x1 ;  /* 0x0000004727987211 */ /* 0x000fe400078a08ff */
[----:B------:R4:W-:Y:S01]  /*b7d0*/  STL [R1+0xdc], R143 ;  /* 0x0000dc8f01007387 */ /* 0x0009e20000100800 */
[----:B------:R-:W-:-:S03]  /*b7e0*/  LEA.HI.X.SX32 R115, R35, R70, 0x1, P6 ;  /* 0x0000004623737211 */ /* 0x000fc600030f0eff */
[----:B------:R-:W-:Y:S01]  /*b7f0*/  STL [R1+0x108], R100 ;  /* 0x0001086401007387 */ /* 0x000fe20000100800 */
[----:B------:R-:W-:Y:S01]  /*b800*/  IMAD R43, R43, UR51, RZ ;  /* 0x000000332b2b7c24 */ /* 0x000fe2000f8e02ff */
[----:B------:R-:W-:Y:S02]  /*b810*/  LEA R58, P6, R40, R71, 0x1 ;  /* 0x00000047283a7211 */ /* 0x000fe400078c08ff */
[----:B------:R-:W-:Y:S01]  /*b820*/  STL [R1+0xe4], R66 ;  /* 0x0000e44201007387 */ /* 0x000fe20000100800 */
[----:B------:R-:W-:-:S03]  /*b830*/  LEA.HI.X.SX32 R101, R36, R70, 0x1, P1 ;  /* 0x0000004624657211 */ /* 0x000fc600008f0eff */
        /* <DEDUP_REMOVED lines=54> */
[----:B------:R-:W-:-:S03]  /*bba0*/  LEA R96, P3, R52, R71, 0x1 ;  /* 0x0000004734607211 */ /* 0x000fc600078608ff */
[----:B------:R-:W-:Y:S04]  /*bbb0*/  STL [R1+0x15c], R99 ;  /* 0x00015c6301007387 */ /* 0x000fe80000100800 */
[----:B------:R-:W-:Y:S04]  /*bbc0*/  STL [R1+0x188], R135 ;  /* 0x0001888701007387 */ /* 0x000fe80000100800 */
[----:B------:R-:W-:Y:S04]  /*bbd0*/  STL [R1+0x18c], R123 ;  /* 0x00018c7b01007387 */ /* 0x000fe80000100800 */
[----:B------:R-:W-:Y:S01]  /*bbe0*/  STL [R1+0x164], R65 ;  /* 0x0001644101007387 */ /* 0x000fe20000100800 */
[----:B------:R-:W-:-:S03]  /*bbf0*/  LEA.HI.X.SX32 R136, R49, R70, 0x1, P5 ;  /* 0x0000004631887211 */ /* 0x000fc600028f0eff */
[----:B------:R-:W-:Y:S04]  /*bc00*/  STL [R1+0x190], R110 ;  /* 0x0001906e01007387 */ /* 0x000fe80000100800 */
[----:B------:R-:W-:Y:S04]  /*bc10*/  STL [R1+0x16c], R75 ;  /* 0x00016c4b01007387 */ /* 0x000fe80000100800 */
[----:B------:R0:W-:Y:S04]  /*bc20*/  STL [R1+0x174], R150 ;  /* 0x0001749601007387 */ /* 0x0001e80000100800 */
[----:B------:R-:W-:Y:S04]  /*bc30*/  STL [R1+0x194], R96 ;  /* 0x0001946001007387 */ /* 0x000fe80000100800 */
[----:B------:R-:W2:Y:S01]  /*bc40*/  LDL R49, [R1+0x20] ;  /* 0x0000200001317983 */ /* 0x000ea20000100800 */
[----:B---3--:R-:W-:Y:S01]  /*bc50*/  BAR.SYNC.DEFER_BLOCKING 0x0 ;  /* 0x0000000000007b1d */ /* 0x008fe20000010000 */
[----:B------:R-:W-:Y:S01]  /*bc60*/  PRMT R47, RZ, 0x7610, R47 ;  /* 0x00007610ff2f7816 */ /* 0x000fe2000000002f */
[----:B------:R-:W-:-:S02]  /*bc70*/  @P0 IMAD.MOV.U32 R4, RZ, RZ, R142 ;  /* 0x000000ffff040224 */ /* 0x000fc400078e008e */
[----:B------:R-:W-:Y:S01]  /*bc80*/  @P0 IMAD.MOV.U32 R5, RZ, RZ, R141 ;  /* 0x000000ffff050224 */ /* 0x000fe200078e008d */
[----:B------:R-:W-:Y:S01]  /*bc90*/  PRMT R41, RZ, 0x7610, R41 ;  /* 0x00007610ff297816 */ /* 0x000fe20000000029 */
[----:B------:R-:W-:Y:S01]  /*bca0*/  IMAD R53, R53, UR61, RZ ;  /* 0x0000003d35357c24 */ /* 0x000fe2000f8e02ff */
[----:B------:R-:W-:Y:S01]  /*bcb0*/  PRMT R35, RZ, 0x7610, R35 ;  /* 0x00007610ff237816 */ /* 0x000fe20000000023 */
[----:B0-----:R-:W-:Y:S01]  /*bcc0*/  IMAD R54, R54, UR4, RZ ;  /* 0x0000000436367c24 */ /* 0x001fe2000f8e02ff */
[-C--:B------:R-:W-:Y:S02]  /*bcd0*/  LEA.HI.X.SX32 R48, R48, R70.reuse, 0x1, P4 ;  /* 0x0000004630307211 */ /* 0x080fe400020f0eff */
[----:B------:R-:W-:Y:S02]  /*bce0*/  LEA R86, P4, R53, R71, 0x1 ;  /* 0x0000004735567211 */ /* 0x000fe400078808ff */
[----:B------:R-:W-:Y:S01]  /*bcf0*/  LEA.HI.X.SX32 R124, R50, R70, 0x1, P6 ;  /* 0x00000046327c7211 */ /* 0x000fe200030f0eff */
[----:B------:R0:W3:Y:S02]  /*bd00*/  @P0 LDG.E.U16 R47, desc[UR14][R4.64] ;  /* 0x0000000e042f0981 */ /* 0x0000e4000c1e1500 */
[----:B0-----:R-:W-:-:S02]  /*bd10*/  @P0 IMAD.MOV.U32 R4, RZ, RZ, R158 ;  /* 0x000000ffff040224 */ /* 0x001fc400078e009e */
[----:B------:R-:W-:-:S05]  /*bd20*/  @P0 IMAD.MOV.U32 R5, RZ, RZ, R157 ;  /* 0x000000ffff050224 */ /* 0x000fca00078e009d */
[----:B------:R0:W3:Y:S01]  /*bd30*/  @P0 LDG.E.U16 R41, desc[UR14][R4.64] ;  /* 0x0000000e04290981 */ /* 0x0000e2000c1e1500 */
[----:B------:R-:W-:Y:S02]  /*bd40*/  LEA R72, P5, R54, R71, 0x1 ;  /* 0x0000004736487211 */ /* 0x000fe400078a08ff */
[-C--:B------:R-:W-:Y:S01]  /*bd50*/  LEA.HI.X.SX32 R111, R51, R70.reuse, 0x1, P1 ;  /* 0x00000046336f7211 */ /* 0x080fe200008f0eff */
[----:B------:R1:W-:Y:S01]  /*bd60*/  STL [R1+0x17c], R48 ;  /* 0x00017c3001007387 */ /* 0x0003e20000100800 */
[----:B------:R-:W-:Y:S01]  /*bd70*/  PRMT R29, RZ, 0x7610, R29 ;  /* 0x00007610ff1d7816 */ /* 0x000fe2000000001d */
[----:B0-----:R-:W-:Y:S02]  /*bd80*/  @P0 IMAD.MOV.U32 R5, RZ, RZ, R160 ;  /* 0x000000ffff050224 */ /* 0x001fe400078e00a0 */
[----:B------:R-:W-:Y:S01]  /*bd90*/  STL [R1+0x198], R86 ;  /* 0x0001985601007387 */ /* 0x000fe20000100800 */
[-C--:B------:R-:W-:Y:S02]  /*bda0*/  LEA.HI.X.SX32 R97, R52, R70.reuse, 0x1, P3 ;  /* 0x0000004634617211 */ /* 0x080fe400018f0eff */
[-C--:B------:R-:W-:Y:S01]  /*bdb0*/  LEA.HI.X.SX32 R87, R53, R70.reuse, 0x1, P4 ;  /* 0x0000004635577211 */ /* 0x080fe200020f0eff */
[----:B------:R-:W-:Y:S01]  /*bdc0*/  STL [R1+0x184], R136 ;  /* 0x0001848801007387 */ /* 0x000fe20000100800 */
[----:B------:R-:W-:-:S03]  /*bdd0*/  LEA.HI.X.SX32 R74, R54, R70, 0x1, P5 ;  /* 0x00000046364a7211 */ /* 0x000fc600028f0eff */
[----:B------:R-:W-:Y:S01]  /*bde0*/  STL [R1+0x114], R124 ;  /* 0x0001147c01007387 */ /* 0x000fe20000100800 */
[----:B------:R-:W-:-:S03]  /*bdf0*/  PRMT R23, RZ, 0x7610, R23 ;  /* 0x00007610ff177816 */ /* 0x000fc60000000017 */
[----:B------:R-:W-:Y:S04]  /*be00*/  STL [R1+0x128], R72 ;  /* 0x0001284801007387 */ /* 0x000fe80000100800 */
[----:B------:R-:W-:Y:S04]  /*be10*/  STL [R1+0x11c], R111 ;  /* 0x00011c6f01007387 */ /* 0x000fe80000100800 */
[----:B------:R-:W-:Y:S04]  /*be20*/  STL [R1+0x120], R97 ;  /* 0x0001206101007387 */ /* 0x000fe80000100800 */
[----:B------:R-:W-:Y:S04]  /*be30*/  STL [R1+0x124], R87 ;  /* 0x0001245701007387 */ /* 0x000fe80000100800 */
[----:B------:R0:W-:Y:S04]  /*be40*/  STL [R1+0x118], R74 ;  /* 0x0001184a01007387 */ /* 0x0001e80000100800 */
[----:B------:R-:W3:Y:S01]  /*be50*/  LDL.LU R160, [R1+0x61c] ;  /* 0x00061c0001a07983 */ /* 0x000ee20000300800 */
[----:B--2---:R-:W-:-:S05]  /*be60*/  @P0 IMAD.MOV.U32 R4, RZ, RZ, R49 ;  /* 0x000000ffff040224 */ /* 0x004fca00078e0031 */
[----:B------:R2:W3:Y:S02]  /*be70*/  @P0 LDG.E.U16 R35, desc[UR14][R4.64] ;  /* 0x0000000e04230981 */ /* 0x0004e4000c1e1500 */
[----:B--2---:R-:W-:Y:S02]  /*be80*/  @P0 IMAD.MOV.U32 R4, RZ, RZ, R147 ;  /* 0x000000ffff040224 */ /* 0x004fe400078e0093 */
[----:B------:R-:W-:Y:S02]  /*be90*/  @P0 IMAD.MOV.U32 R5, RZ, RZ, R149 ;  /* 0x000000ffff050224 */ /* 0x000fe400078e0095 */
[----:B------:R-:W2:Y:S04]  /*bea0*/  LDL.LU R149, [R1+0x618] ;  /* 0x0006180001957983 */ /* 0x000ea80000300800 */
[----:B------:R0:W2:Y:S04]  /*beb0*/  @P0 LDG.E.U16 R29, desc[UR14][R4.64] ;  /* 0x0000000e041d0981 */ /* 0x0000a8000c1e1500 */
[----:B------:R-:W2:Y:S01]  /*bec0*/  LDL.LU R147, [R1+0x614] ;  /* 0x0006140001937983 */ /* 0x000ea20000300800 */
[----:B0-----:R-:W-:-:S02]  /*bed0*/  @P0 IMAD.MOV.U32 R4, RZ, RZ, R145 ;  /* 0x000000ffff040224 */ /* 0x001fc400078e0091 */
[----:B------:R-:W-:Y:S02]  /*bee0*/  @P0 IMAD.MOV.U32 R5, RZ, RZ, R156 ;  /* 0x000000ffff050224 */ /* 0x000fe400078e009c */
[----:B-1----:R-:W2:Y:S04]  /*bef0*/  LDL.LU R156, [R1+0x610] ;  /* 0x00061000019c7983 */ /* 0x002ea80000300800 */
[----:B------:R0:W2:Y:S04]  /*bf00*/  @P0 LDG.E.U16 R23, desc[UR14][R4.64] ;  /* 0x0000000e04170981 */ /* 0x0000a8000c1e1500 */
[----:B------:R-:W2:Y:S01]  /*bf10*/  LDL.LU R145, [R1+0x60c] ;  /* 0x00060c0001917983 */ /* 0x000ea20000300800 */
[----:B0-----:R-:W-:-:S02]  /*bf20*/  @P0 IMAD.MOV.U32 R5, RZ, RZ, R143 ;  /* 0x000000ffff050224 */ /* 0x001fc400078e008f */
[----:B------:R-:W-:Y:S01]  /*bf30*/  @P0 IMAD.MOV.U32 R4, RZ, RZ, R144 ;  /* 0x000000ffff040224 */ /* 0x000fe200078e0090 */
[----:B----4-:R-:W4:Y:S04]  /*bf40*/  LDL.LU R143, [R1+0x608] ;  /* 0x00060800018f7983 */ /* 0x010f280000300800 */
[----:B------:R-:W2:Y:S01]  /*bf50*/  LDL.LU R144, [R1+0x604] ;  /* 0x0006040001907983 */ /* 0x000ea20000300800 */
[----:B------:R-:W-:Y:S02]  /*bf60*/  PRMT R18, RZ, 0x7610, R18 ;  /* 0x00007610ff127816 */ /* 0x000fe40000000012 */
[----:B------:R-:W-:-:S04]  /*bf70*/  PRMT R13, RZ, 0x7610, R13 ;  /* 0x00007610ff0d7816 */ /* 0x000fc8000000000d */
[----:B------:R0:W3:Y:S01]  /*bf80*/  @P0 LDG.E.U16 R18, desc[UR14][R4.64] ;  /* 0x0000000e04120981 */ /* 0x0000e2000c1e1500 */
[----:B------:R-:W-:Y:S01]  /*bf90*/  PRMT R8, RZ, 0x7610, R8 ;  /* 0x00007610ff087816 */ /* 0x000fe20000000008 */
[----:B0-----:R-:W-:Y:S02]  /*bfa0*/  @P0 IMAD.MOV.U32 R4, RZ, RZ, R152 ;  /* 0x000000ffff040224 */ /* 0x001fe400078e0098 */
[----:B------:R-:W-:Y:S01]  /*bfb0*/  @P0 IMAD.MOV.U32 R5, RZ, RZ, R154 ;  /* 0x000000ffff050224 */ /* 0x000fe200078e009a */
[----:B------:R-:W-:Y:S01]  /*bfc0*/  PRMT R46, RZ, 0x7610, R46 ;  /* 0x00007610ff2e7816 */ /* 0x000fe2000000002e */
[----:B------:R-:W3:Y:S04]  /*bfd0*/  LDL.LU R154, [R1+0x600] ;  /* 0x00060000019a7983 */ /* 0x000ee80000300800 */
[----:B------:R0:W3:Y:S01]  /*bfe0*/  @P0 LDG.E.U16 R13, desc[UR14][R4.64] ;  /* 0x0000000e040d0981 */ /* 0x0000e2000c1e1500 */
[----:B------:R-:W-:-:S03]  /*bff0*/  PRMT R40, RZ, 0x7610, R40 ;  /* 0x00007610ff287816 */ /* 0x000fc60000000028 */
[----:B------:R-:W3:Y:S01]  /*c000*/  LDL.LU R152, [R1+0x5fc] ;  /* 0x0005fc0001987983 */ /* 0x000ee20000300800 */
[----:B0-----:R-:W-:Y:S02]  /*c010*/  @P0 IMAD.MOV.U32 R4, RZ, RZ, R148 ;  /* 0x000000ffff040224 */ /* 0x001fe400078e0094 */
[----:B------:R-:W-:Y:S02]  /*c020*/  @P0 IMAD.MOV.U32 R5, RZ, RZ, R150 ;  /* 0x000000ffff050224 */ /* 0x000fe400078e0096 */
[----:B------:R-:W3:Y:S04]  /*c030*/  LDL.LU R150, [R1+0x5f8] ;  /* 0x0005f80001967983 */ /* 0x000ee80000300800 */
[----:B------:R4:W3:Y:S04]  /*c040*/  @P0 LDG.E.U16 R8, desc[UR14][R4.64] ;  /* 0x0000000e04080981 */ /* 0x0008e8000c1e1500 */
[----:B------:R-:W3:Y:S01]  /*c050*/  LDL.LU R148, [R1+0x5f4] ;  /* 0x0005f40001947983 */ /* 0x000ee20000300800 */
[----:B------:R-:W-:-:S02]  /*c060*/  PRMT R34, RZ, 0x7610, R34 ;  /* 0x00007610ff227816 */ /* 0x000fc40000000022 */
[----:B------:R-:W-:Y:S02]  /*c070*/  PRMT R28, RZ, 0x7610, R28 ;  /* 0x00007610ff1c7816 */ /* 0x000fe4000000001c */
[----:B------:R-:W-:Y:S01]  /*c080*/  PRMT R22, RZ, 0x7610, R22 ;  /* 0x00007610ff167816 */ /* 0x000fe20000000016 */
[----:B----4-:R-:W-:Y:S02]  /*c090*/  @P0 IMAD.MOV.U32 R5, RZ, RZ, R143 ;  /* 0x000000ffff050224 */ /* 0x010fe400078e008f */
[----:B--2---:R-:W-:-:S05]  /*c0a0*/  @P0 IMAD.MOV.U32 R4, RZ, RZ, R144 ;  /* 0x000000ffff040224 */ /* 0x004fca00078e0090 */
[----:B------:R3:W2:Y:S02]  /*c0b0*/  @P0 LDG.E.U16 R46, desc[UR14][R4.64] ;  /* 0x0000000e042e0981 */ /* 0x0006a4000c1e1500 */
[----:B---3--:R-:W-:Y:S02]  /*c0c0*/  @P0 IMAD.MOV.U32 R4, RZ, RZ, R160 ;  /* 0x000000ffff040224 */ /* 0x008fe400078e00a0 */
[----:B------:R-:W-:-:S05]  /*c0d0*/  @P0 IMAD.MOV.U32 R5, RZ, RZ, R159 ;  /* 0x000000ffff050224 */ /* 0x000fca00078e009f */
[----:B------:R0:W3:Y:S02]  /*c0e0*/  @P0 LDG.E.U16 R40, desc[UR14][R4.64] ;  /* 0x0000000e04280981 */ /* 0x0000e4000c1e1500 */
[----:B0-----:R-:W-:Y:S02]  /*c0f0*/  @P0 IMAD.MOV.U32 R5, RZ, RZ, R146 ;  /* 0x000000ffff050224 */ /* 0x001fe400078e0092 */
[----:B------:R-:W4:Y:S01]  /*c100*/  LDL.LU R146, [R1+0x5f0] ;  /* 0x0005f00001927983 */ /* 0x000f220000300800 */
[----:B------:R-:W-:-:S03]  /*c110*/  @P0 IMAD.MOV.U32 R4, RZ, RZ, R55 ;  /* 0x000000ffff040224 */ /* 0x000fc600078e0037 */
[----:B------:R-:W2:Y:S04]  /*c120*/  LDL.LU R55, [R1+0x5ec] ;  /* 0x0005ec0001377983 */ /* 0x000ea80000300800 */
[----:B------:R0:W2:Y:S02]  /*c130*/  @P0 LDG.E.U16 R34, desc[UR14][R4.64] ;  /* 0x0000000e04220981 */ /* 0x0000a4000c1e1500 */
[----:B0-----:R-:W-:Y:S02]  /*c140*/  @P0 IMAD.MOV.U32 R5, RZ, RZ, R63 ;  /* 0x000000ffff050224 */ /* 0x001fe400078e003f */
[----:B------:R-:W-:Y:S01]  /*c150*/  @P0 IMAD.MOV.U32 R4, RZ, RZ, R61 ;  /* 0x000000ffff040224 */ /* 0x000fe200078e003d */
[----:B------:R-:W2:Y:S04]  /*c160*/  LDL.LU R63, [R1+0x5e8] ;  /* 0x0005e800013f7983 */ /* 0x000ea80000300800 */
[----:B------:R0:W2:Y:S04]  /*c170*/  @P0 LDG.E.U16 R28, desc[UR14][R4.64] ;  /* 0x0000000e041c0981 */ /* 0x0000a8000c1e1500 */
[----:B------:R-:W2:Y:S01]  /*c180*/  LDL.LU R61, [R1+0x5e4] ;  /* 0x0005e400013d7983 */ /* 0x000ea20000300800 */
[----:B0-----:R-:W-:-:S03]  /*c190*/  @P0 IMAD.MOV.U32 R5, RZ, RZ, R59 ;  /* 0x000000ffff050224 */ /* 0x001fc600078e003b */
[----:B------:R-:W2:Y:S01]  /*c1a0*/  LDL.LU R59, [R1+0x5e0] ;  /* 0x0005e000013b7983 */ /* 0x000ea20000300800 */
[----:B------:R-:W-:-:S03]  /*c1b0*/  @P0 IMAD.MOV.U32 R4, RZ, RZ, R67 ;  /* 0x000000ffff040224 */ /* 0x000fc600078e0043 */
[----:B------:R-:W2:Y:S04]  /*c1c0*/  LDL.LU R67, [R1+0x5dc] ;  /* 0x0005dc0001437983 */ /* 0x000ea80000300800 */
[----:B------:R0:W3:Y:S02]  /*c1d0*/  @P0 LDG.E.U16 R22, desc[UR14][R4.64] ;  /* 0x0000000e04160981 */ /* 0x0000e4000c1e1500 */
[----:B0-----:R-:W-:Y:S02]  /*c1e0*/  @P0 IMAD.MOV.U32 R5, RZ, RZ, R66 ;  /* 0x000000ffff050224 */ /* 0x001fe400078e0042 */
[----:B------:R-:W3:Y:S01]  /*c1f0*/  LDL.LU R66, [R1+0x5d8] ;  /* 0x0005d80001427983 */ /* 0x000ee20000300800 */
[----:B------:R-:W-:Y:S01]  /*c200*/  PRMT R17, RZ, 0x7610, R17 ;  /* 0x00007610ff117816 */ /* 0x000fe20000000011 */
[----:B------:R-:W-:-:S02]  /*c210*/  @P0 IMAD.MOV.U32 R4, RZ, RZ, R62 ;  /* 0x000000ffff040224 */ /* 0x000fc400078e003e */
[----:B------:R-:W3:Y:S04]  /*c220*/  LDL.LU R62, [R1+0x5d4] ;  /* 0x0005d400013e7983 */ /* 0x000ee80000300800 */
[----:B------:R0:W3:Y:S02]  /*c230*/  @P0 LDG.E.U16 R17, desc[UR14][R4.64] ;  /* 0x0000000e04110981 */ /* 0x0000e4000c1e1500 */
[----:B0-----:R-:W-:Y:S02]  /*c240*/  @P0 IMAD.MOV.U32 R5, RZ, RZ, R60 ;  /* 0x000000ffff050224 */ /* 0x001fe400078e003c */
[----:B------:R-:W3:Y:S01]  /*c250*/  LDL.LU R60, [R1+0x5d0] ;  /* 0x0005d000013c7983 */ /* 0x000ee20000300800 */
[----:B------:R-:W-:-:S03]  /*c260*/  @P0 IMAD.MOV.U32 R4, RZ, RZ, R58 ;  /* 0x000000ffff040224 */ /* 0x000fc600078e003a */
[----:B------:R-:W3:Y:S01]  /*c270*/  LDL.LU R58, [R1+0x5cc] ;  /* 0x0005cc00013a7983 */ /* 0x000ee20000300800 */
[----:B------:R-:W-:Y:S02]  /*c280*/  PRMT R12, RZ, 0x7610, R12 ;  /* 0x00007610ff0c7816 */ /* 0x000fe4000000000c */
[----:B------:R-:W-:-:S04]  /*c290*/  PRMT R7, RZ, 0x7610, R7 ;  /* 0x00007610ff077816 */ /* 0x000fc80000000007 */
[----:B------:R0:W3:Y:S01]  /*c2a0*/  @P0 LDG.E.U16 R12, desc[UR14][R4.64] ;  /* 0x0000000e040c0981 */ /* 0x0000e2000c1e1500 */
[----:B------:R-:W-:Y:S01]  /*c2b0*/  PRMT R45, RZ, 0x7610, R45 ;  /* 0x00007610ff2d7816 */ /* 0x000fe2000000002d */
[----:B0-----:R-:W-:Y:S02]  /*c2c0*/  @P0 IMAD.MOV.U32 R4, RZ, RZ, R24 ;  /* 0x000000ffff040224 */ /* 0x001fe400078e0018 */
[----:B------:R-:W-:-:S05]  /*c2d0*/  @P0 IMAD.MOV.U32 R5, RZ, RZ, R48 ;  /* 0x000000ffff050224 */ /* 0x000fca00078e0030 */
[----:B------:R0:W3:Y:S01]  /*c2e0*/  @P0 LDG.E.U16 R7, desc[UR14][R4.64] ;  /* 0x0000000e04070981 */ /* 0x0000e2000c1e1500 */
[----:B------:R-:W-:Y:S01]  /*c2f0*/  PRMT R39, RZ, 0x7610, R39 ;  /* 0x00007610ff277816 */ /* 0x000fe20000000027 */
[----:B0-----:R-:W-:Y:S01]  /*c300*/  @P0 IMAD.MOV.U32 R5, RZ, RZ, R145 ;  /* 0x000000ffff050224 */ /* 0x001fe200078e0091 */
[----:B------:R-:W-:Y:S02]  /*c310*/  PRMT R33, RZ, 0x7610, R33 ;  /* 0x00007610ff217816 */ /* 0x000fe40000000021 */
[----:B------:R-:W-:Y:S02]  /*c320*/  PRMT R27, RZ, 0x7610, R27 ;  /* 0x00007610ff1b7816 */ /* 0x000fe4000000001b */
[----:B------:R-:W-:Y:S02]  /*c330*/  PRMT R21, RZ, 0x7610, R21 ;  /* 0x00007610ff157816 */ /* 0x000fe40000000015 */
[----:B------:R-:W-:Y:S02]  /*c340*/  PRMT R16, RZ, 0x7610, R16 ;  /* 0x00007610ff107816 */ /* 0x000fe40000000010 */
[----:B------:R-:W-:-:S02]  /*c350*/  PRMT R11, RZ, 0x7610, R11 ;  /* 0x00007610ff0b7816 */ /* 0x000fc4000000000b */
[----:B------:R-:W-:Y:S02]  /*c360*/  PRMT R6, RZ, 0x7610, R6 ;  /* 0x00007610ff067816 */ /* 0x000fe40000000006 */
[----:B------:R-:W-:Y:S02]  /*c370*/  PRMT R44, RZ, 0x7610, R44 ;  /* 0x00007610ff2c7816 */ /* 0x000fe4000000002c */
[----:B------:R-:W-:Y:S02]  /*c380*/  PRMT R38, RZ, 0x7610, R38 ;  /* 0x00007610ff267816 */ /* 0x000fe40000000026 */
[----:B------:R-:W-:Y:S02]  /*c390*/  PRMT R32, RZ, 0x7610, R32 ;  /* 0x00007610ff207816 */ /* 0x000fe40000000020 */
[----:B------:R-:W-:Y:S02]  /*c3a0*/  PRMT R26, RZ, 0x7610, R26 ;  /* 0x00007610ff1a7816 */ /* 0x000fe4000000001a */
[----:B------:R-:W-:-:S02]  /*c3b0*/  PRMT R20, RZ, 0x7610, R20 ;  /* 0x00007610ff147816 */ /* 0x000fc40000000014 */
[----:B------:R-:W-:Y:S01]  /*c3c0*/  PRMT R15, RZ, 0x7610, R15 ;  /* 0x00007610ff0f7816 */ /* 0x000fe2000000000f */
[----:B------:R-:W-:Y:S01]  /*c3d0*/  @P0 IMAD.MOV.U32 R24, RZ, RZ, R125 ;  /* 0x000000ffff180224 */ /* 0x000fe200078e007d */
[----:B------:R-:W-:Y:S02]  /*c3e0*/  PRMT R10, RZ, 0x7610, R10 ;  /* 0x00007610ff0a7816 */ /* 0x000fe4000000000a */
[----:B------:R-:W-:Y:S02]  /*c3f0*/  PRMT R43, RZ, 0x7610, R43 ;  /* 0x00007610ff2b7816 */ /* 0x000fe4000000002b */
[----:B------:R-:W-:Y:S01]  /*c400*/  PRMT R37, RZ, 0x7610, R37 ;  /* 0x00007610ff257816 */ /* 0x000fe20000000025 */
[----:B------:R-:W-:Y:S01]  /*c410*/  @P0 IMAD.MOV.U32 R48, RZ, RZ, R120 ;  /* 0x000000ffff300224 */ /* 0x000fe200078e0078 */
[----:B------:R-:W-:Y:S01]  /*c420*/  PRMT R31, RZ, 0x7610, R31 ;  /* 0x00007610ff1f7816 */ /* 0x000fe2000000001f */
[----:B------:R-:W-:-:S05]  /*c430*/  @P0 IMAD.MOV.U32 R49, RZ, RZ, R121 ;  /* 0x000000ffff310224 */ /* 0x000fca00078e0079 */
[----:B------:R0:W3:Y:S01]  /*c440*/  @P0 LDG.E.U16 R31, desc[UR14][R48.64] ;  /* 0x0000000e301f0981 */ /* 0x0000e2000c1e1500 */
[----:B------:R-:W-:Y:S01]  /*c450*/  PRMT R19, RZ, 0x7610, R19 ;  /* 0x00007610ff137816 */ /* 0x000fe20000000013 */
[----:B0-----:R-:W-:Y:S02]  /*c460*/  @P0 IMAD.MOV.U32 R48, RZ, RZ, R118 ;  /* 0x000000ffff300224 */ /* 0x001fe400078e0076 */
[----:B------:R-:W-:Y:S01]  /*c470*/  @P0 IMAD.MOV.U32 R49, RZ, RZ, R119 ;  /* 0x000000ffff310224 */ /* 0x000fe200078e0077 */
[----:B------:R-:W-:Y:S02]  /*c480*/  PRMT R14, RZ, 0x7610, R14 ;  /* 0x00007610ff0e7816 */ /* 0x000fe4000000000e */
[----:B------:R-:W-:Y:S01]  /*c490*/  PRMT R9, RZ, 0x7610, R9 ;  /* 0x00007610ff097816 */ /* 0x000fe20000000009 */
[----:B----4-:R-:W-:-:S05]  /*c4a0*/  @P0 IMAD.MOV.U32 R4, RZ, RZ, R146 ;  /* 0x000000ffff040224 */ /* 0x010fca00078e0092 */
[----:B------:R0:W4:Y:S02]  /*c4b0*/  @P0 LDG.E.U16 R45, desc[UR14][R4.64] ;  /* 0x0000000e042d0981 */ /* 0x000124000c1e1500 */
[----:B0-----:R-:W-:Y:S02]  /*c4c0*/  @P0 IMAD.MOV.U32 R4, RZ, RZ, R162 ;  /* 0x000000ffff040224 */ /* 0x001fe400078e00a2 */
[----:B------:R-:W-:-:S05]  /*c4d0*/  @P0 IMAD.MOV.U32 R5, RZ, RZ, R161 ;  /* 0x000000ffff050224 */ /* 0x000fca00078e00a1 */
[----:B------:R0:W4:Y:S02]  /*c4e0*/  @P0 LDG.E.U16 R39, desc[UR14][R4.64] ;  /* 0x0000000e04270981 */ /* 0x000124000c1e1500 */
[----:B0-----:R-:W-:Y:S02]  /*c4f0*/  @P0 IMAD.MOV.U32 R4, RZ, RZ, R68 ;  /* 0x000000ffff040224 */ /* 0x001fe400078e0044 */
[----:B------:R-:W-:Y:S01]  /*c500*/  @P0 IMAD.MOV.U32 R5, RZ, RZ, R69 ;  /* 0x000000ffff050224 */ /* 0x000fe200078e0045 */
[----:B------:R-:W-:Y:S02]  /*c510*/  PRMT R42, RZ, 0x7610, R42 ;  /* 0x00007610ff2a7816 */ /* 0x000fe4000000002a */
[----:B------:R-:W-:Y:S02]  /*c520*/  PRMT R36, RZ, 0x7610, R36 ;  /* 0x00007610ff247816 */ /* 0x000fe40000000024 */
[----:B------:R-:W-:Y:S01]  /*c530*/  PRMT R30, RZ, 0x7610, R30 ;  /* 0x00007610ff1e7816 */ /* 0x000fe2000000001e */
[----:B------:R0:W4:Y:S01]  /*c540*/  @P0 LDG.E.U16 R33, desc[UR14][R4.64] ;  /* 0x0000000e04210981 */ /* 0x000122000c1e1500 */
[----:B------:R-:W-:Y:S01]  /*c550*/  PRMT R51, RZ, 0x7610, R51 ;  /* 0x00007610ff337816 */ /* 0x000fe20000000033 */
[----:B------:R-:W-:Y:S01]  /*c560*/  @P0 IMAD.MOV.U32 R52, RZ, RZ, R100 ;  /* 0x000000ffff340224 */ /* 0x000fe200078e0064 */
[----:B------:R-:W-:Y:S01]  /*c570*/  PRMT R50, RZ, 0x7610, R50 ;  /* 0x00007610ff327816 */ /* 0x000fe20000000032 */
[----:B------:R-:W-:Y:S01]  /*c580*/  @P0 IMAD.MOV.U32 R53, RZ, RZ, R101 ;  /* 0x000000ffff350224 */ /* 0x000fe200078e0065 */
[----:B--2---:R-:W-:-:S02]  /*c590*/  PRMT R55, RZ, 0x7610, R55 ;  /* 0x00007610ff377816 */ /* 0x004fc40000000037 */
[----:B------:R-:W-:Y:S01]  /*c5a0*/  PRMT R54, RZ, 0x7610, R54 ;  /* 0x00007610ff367816 */ /* 0x000fe20000000036 */
[----:B------:R-:W-:Y:S01]  /*c5b0*/  @P0 IMAD.MOV.U32 R70, RZ, RZ, R84 ;  /* 0x000000ffff460224 */ /* 0x000fe200078e0054 */
[----:B------:R-:W2:Y:S01]  /*c5c0*/  @P0 LDG.E.U16 R50, desc[UR14][R52.64] ;  /* 0x0000000e34320981 */ /* 0x000ea2000c1e1500 */
[----:B0-----:R-:W-:Y:S02]  /*c5d0*/  @P0 IMAD.MOV.U32 R4, RZ, RZ, R2 ;  /* 0x000000ffff040224 */ /* 0x001fe400078e0002 */
[----:B------:R-:W-:Y:S01]  /*c5e0*/  @P0 IMAD.MOV.U32 R5, RZ, RZ, R3 ;  /* 0x000000ffff050224 */ /* 0x000fe200078e0003 */
[----:B------:R-:W2:Y:S04]  /*c5f0*/  @P0 LDG.E.U16 R54, desc[UR14][R56.64] ;  /* 0x0000000e38360981 */ /* 0x000ea8000c1e1500 */
[----:B------:R0:W2:Y:S01]  /*c600*/  @P0 LDG.E.U16 R27, desc[UR14][R4.64] ;  /* 0x0000000e041b0981 */ /* 0x0000a2000c1e1500 */
[----:B------:R-:W-:-:S02]  /*c610*/  PRMT R63, RZ, 0x7610, R63 ;  /* 0x00007610ff3f7816 */ /* 0x000fc4000000003f */
[----:B------:R-:W-:Y:S01]  /*c620*/  PRMT R61, RZ, 0x7610, R61 ;  /* 0x00007610ff3d7816 */ /* 0x000fe2000000003d */
[----:B------:R-:W-:Y:S01]  /*c630*/  @P0 IMAD.MOV.U32 R71, RZ, RZ, R85 ;  /* 0x000000ffff470224 */ /* 0x000fe200078e0055 */
[----:B------:R-:W-:Y:S01]  /*c640*/  PRMT R59, RZ, 0x7610, R59 ;  /* 0x00007610ff3b7816 */ /* 0x000fe2000000003b */
[----:B------:R-:W2:Y:S01]  /*c650*/  LDL.LU R69, [R1+0x5c8] ;  /* 0x0005c80001457983 */ /* 0x000ea20000300800 */
[----:B0-----:R-:W-:-:S04]  /*c660*/  @P0 IMAD.MOV.U32 R4, RZ, RZ, R0 ;  /* 0x000000ffff040224 */ /* 0x001fc800078e0000 */
[----:B------:R0:W2:Y:S01]  /*c670*/  @P0 LDG.E.U16 R59, desc[UR14][R64.64] ;  /* 0x0000000e403b0981 */ /* 0x0000a2000c1e1500 */
[----:B------:R-:W-:Y:S02]  /*c680*/  @P0 IMAD.MOV.U32 R5, RZ, RZ, R25 ;  /* 0x000000ffff050224 */ /* 0x000fe400078e0019 */
[----:B------:R-:W-:Y:S01]  /*c690*/  @P0 IMAD.MOV.U32 R52, RZ, RZ, R98 ;  /* 0x000000ffff340224 */ /* 0x000fe200078e0062 */
[----:B------:R-:W-:Y:S01]  /*c6a0*/  PRMT R67, RZ, 0x7610, R67 ;  /* 0x00007610ff437816 */ /* 0x000fe20000000043 */
[----:B------:R-:W-:Y:S01]  /*c6b0*/  @P0 IMAD.MOV.U32 R53, RZ, RZ, R99 ;  /* 0x000000ffff350224 */ /* 0x000fe200078e0063 */
[----:B------:R1:W2:Y:S01]  /*c6c0*/  @P0 LDG.E.U16 R21, desc[UR14][R4.64] ;  /* 0x0000000e04150981 */ /* 0x0002a2000c1e1500 */
[----:B------:R-:W-:Y:S02]  /*c6d0*/  @P0 IMAD.MOV.U32 R56, RZ, RZ, R94 ;  /* 0x000000ffff380224 */ /* 0x000fe400078e005e */
[----:B------:R-:W-:Y:S01]  /*c6e0*/  @P0 IMAD.MOV.U32 R57, RZ, RZ, R95 ;  /* 0x000000ffff390224 */ /* 0x000fe200078e005f */
[----:B---3--:R-:W-:Y:S01]  /*c6f0*/  PRMT R66, RZ, 0x7610, R66 ;  /* 0x00007610ff427816 */ /* 0x008fe20000000042 */
[----:B------:R-:W5:Y:S01]  /*c700*/  LDL.LU R68, [R1+0x5c4] ;  /* 0x0005c40001447983 */ /* 0x000f620000300800 */
[----:B------:R-:W-:-:S02]  /*c710*/  @P0 IMAD.MOV.U32 R25, RZ, RZ, R126 ;  /* 0x000000ffff190224 */ /* 0x000fc400078e007e */
[----:B0-----:R-:W-:Y:S01]  /*c720*/  @P0 IMAD.MOV.U32 R64, RZ, RZ, R86 ;  /* 0x000000ffff400224 */ /* 0x001fe200078e0056 */
[----:B------:R-:W-:Y:S01]  /*c730*/  PRMT R62, RZ, 0x7610, R62 ;  /* 0x00007610ff3e7816 */ /* 0x000fe2000000003e */
[----:B-1----:R-:W-:Y:S01]  /*c740*/  @P0 IMAD.MOV.U32 R4, RZ, RZ, R139 ;  /* 0x000000ffff040224 */ /* 0x002fe200078e008b */
[----:B------:R0:W3:Y:S01]  /*c750*/  @P0 LDG.E.U16 R10, desc[UR14][R24.64] ;  /* 0x0000000e180a0981 */ /* 0x0000e2000c1e1500 */
[----:B------:R-:W-:Y:S02]  /*c760*/  @P0 IMAD.MOV.U32 R5, RZ, RZ, R140 ;  /* 0x000000ffff050224 */ /* 0x000fe400078e008c */
[----:B------:R-:W-:Y:S01]  /*c770*/  @P0 IMAD.MOV.U32 R65, RZ, RZ, R87 ;  /* 0x000000ffff410224 */ /* 0x000fe200078e0057 */
[----:B------:R-:W2:Y:S04]  /*c780*/  @P0 LDG.E.U16 R66, desc[UR14][R70.64] ;  /* 0x0000000e46420981 */ /* 0x000ea8000c1e1500 */
[----:B------:R1:W2:Y:S01]  /*c790*/  @P0 LDG.E.U16 R16, desc[UR14][R4.64] ;  /* 0x0000000e04100981 */ /* 0x0002a2000c1e1500 */
[----:B------:R-:W-:-:S02]  /*c7a0*/  PRMT R60, RZ, 0x7610, R60 ;  /* 0x00007610ff3c7816 */ /* 0x000fc4000000003c */
[----:B------:R-:W-:Y:S01]  /*c7b0*/  PRMT R58, RZ, 0x7610, R58 ;  /* 0x00007610ff3a7816 */ /* 0x000fe2000000003a */
[----:B------:R-:W5:Y:S01]  /*c7c0*/  LDL.LU R3, [R1+0x5c0] ;  /* 0x0005c00001037983 */ /* 0x000f620000300800 */
[----:B0-----:R-:W-:Y:S02]  /*c7d0*/  @P0 IMAD.MOV.U32 R24, RZ, RZ, R123 ;  /* 0x000000ffff180224 */ /* 0x001fe400078e007b */
[----:B------:R-:W-:Y:S01]  /*c7e0*/  @P0 IMAD.MOV.U32 R25, RZ, RZ, R124 ;  /* 0x000000ffff190224 */ /* 0x000fe200078e007c */
[----:B------:R-:W5:Y:S01]  /*c7f0*/  LDL.LU R2, [R1+0x5bc] ;  /* 0x0005bc0001027983 */ /* 0x000f620000300800 */
[----:B-1----:R-:W-:Y:S02]  /*c800*/  @P0 IMAD.MOV.U32 R4, RZ, RZ, R137 ;  /* 0x000000ffff040224 */ /* 0x002fe400078e0089 */
[----:B------:R-:W-:Y:S01]  /*c810*/  @P0 IMAD.MOV.U32 R5, RZ, RZ, R138 ;  /* 0x000000ffff050224 */ /* 0x000fe200078e008a */
[----:B------:R-:W5:Y:S04]  /*c820*/  LDL.LU R0, [R1+0x5b8] ;  /* 0x0005b80001007983 */ /* 0x000f680000300800 */
[----:B------:R0:W2:Y:S02]  /*c830*/  @P0 LDG.E.U16 R11, desc[UR14][R4.64] ;  /* 0x0000000e040b0981 */ /* 0x0000a4000c1e1500 */
[----:B0-----:R-:W-:-:S02]  /*c840*/  @P0 IMAD.MOV.U32 R4, RZ, RZ, R135 ;  /* 0x000000ffff040224 */ /* 0x001fc400078e0087 */
[----:B------:R-:W-:-:S05]  /*c850*/  @P0 IMAD.MOV.U32 R5, RZ, RZ, R136 ;  /* 0x000000ffff050224 */ /* 0x000fca00078e0088 */
[----:B------:R0:W2:Y:S02]  /*c860*/  @P0 LDG.E.U16 R6, desc[UR14][R4.64] ;  /* 0x0000000e04060981 */ /* 0x0000a4000c1e1500 */
[----:B0-----:R-:W-:Y:S02]  /*c870*/  @P0 IMAD.MOV.U32 R4, RZ, RZ, R148 ;  /* 0x000000ffff040224 */ /* 0x001fe400078e0094 */
        /* <DEDUP_REMOVED lines=17> */
[----:B0-----:R-:W-:-:S06]  /*c990*/  PRMT R5, RZ, 0x7610, R5 ;  /* 0x00007610ff057816 */ /* 0x001fcc0000000005 */
        /* <DEDUP_REMOVED lines=14> */
[----:B------:R0:W2:Y:S01]  /*ca80*/  @P0 LDG.E.U16 R14, desc[UR14][R48.64] ;  /* 0x0000000e300e0981 */ /* 0x0000a2000c1e1500 */
[----:B------:R-:W-:Y:S01]  /*ca90*/  PRMT R4, RZ, 0x7610, R4 ;  /* 0x00007610ff047816 */ /* 0x000fe20000000004 */
        /* <DEDUP_REMOVED lines=22> */
[----:B0-----:R-:W-:Y:S02]  /*cc00*/  PRMT R49, RZ, 0x7610, R49 ;  /* 0x00007610ff317816 */ /* 0x001fe40000000031 */
[----:B------:R-:W-:-:S04]  /*cc10*/  PRMT R48, RZ, 0x7610, R48 ;  /* 0x00007610ff307816 */ /* 0x000fc80000000030 */
        /* <DEDUP_REMOVED lines=12> */
[----:B------:R0:W3:Y:S02]  /*cce0*/  @P0 LDG.E.U16 R52, desc[UR14][R56.64] ;  /* 0x0000000e38340981 */ /* 0x0000e4000c1e1500 */
[----:B0-----:R-:W-:Y:S02]  /*ccf0*/  @P0 IMAD.MOV.U32 R56, RZ, RZ, R90 ;  /* 0x000000ffff380224 */ /* 0x001fe400078e005a */
[----:B------:R-:W-:-:S05]  /*cd00*/  @P0 IMAD.MOV.U32 R57, RZ, RZ, R91 ;  /* 0x000000ffff390224 */ /* 0x000fca00078e005b */
[----:B------:R0:W3:Y:S02]  /*cd10*/  @P0 LDG.E.U16 R63, desc[UR14][R56.64] ;  /* 0x0000000e383f0981 */ /* 0x0000e4000c1e1500 */
[----:B0-----:R-:W-:Y:S02]  /*cd20*/  @P0 IMAD.MOV.U32 R56, RZ, RZ, R88 ;  /* 0x000000ffff380224 */ /* 0x001fe400078e0058 */
[----:B------:R-:W-:-:S05]  /*cd30*/  @P0 IMAD.MOV.U32 R57, RZ, RZ, R89 ;  /* 0x000000ffff390224 */ /* 0x000fca00078e0059 */
[----:B------:R0:W3:Y:S02]  /*cd40*/  @P0 LDG.E.U16 R61, desc[UR14][R56.64] ;  /* 0x0000000e383d0981 */ /* 0x0000e4000c1e1500 */
[----:B0-----:R-:W-:-:S06]  /*cd50*/  PRMT R57, RZ, 0x7610, R57 ;  /* 0x00007610ff397816 */ /* 0x001fcc0000000039 */
[----:B------:R0:W3:Y:S01]  /*cd60*/  @P0 LDG.E.U16 R57, desc[UR14][R64.64] ;  /* 0x0000000e40390981 */ /* 0x0000e2000c1e1500 */
[----:B------:R-:W-:Y:S02]  /*cd70*/  @P0 IMAD.MOV.U32 R70, RZ, RZ, R82 ;  /* 0x000000ffff460224 */ /* 0x000fe400078e0052 */
[----:B------:R-:W-:Y:S02]  /*cd80*/  @P0 IMAD.MOV.U32 R71, RZ, RZ, R83 ;  /* 0x000000ffff470224 */ /* 0x000fe400078e0053 */
[----:B0-----:R-:W-:Y:S02]  /*cd90*/  @P0 IMAD.MOV.U32 R64, RZ, RZ, R156 ;  /* 0x000000ffff400224 */ /* 0x001fe400078e009c */
[----:B------:R-:W-:-:S05]  /*cda0*/  @P0 IMAD.MOV.U32 R65, RZ, RZ, R155 ;  /* 0x000000ffff410224 */ /* 0x000fca00078e009b */
[----:B------:R0:W3:Y:S02]  /*cdb0*/  @P0 LDG.E.U16 R67, desc[UR14][R64.64] ;  /* 0x0000000e40430981 */ /* 0x0000e4000c1e1500 */
[----:B0-----:R-:W-:Y:S02]  /*cdc0*/  PRMT R65, RZ, 0x7610, R65 ;  /* 0x00007610ff417816 */ /* 0x001fe40000000041 */
[----:B------:R-:W-:-:S04]  /*cdd0*/  PRMT R64, RZ, 0x7610, R64 ;  /* 0x00007610ff407816 */ /* 0x000fc80000000040 */
[----:B------:R0:W3:Y:S02]  /*cde0*/  @P0 LDG.E.U16 R65, desc[UR14][R70.64] ;  /* 0x0000000e46410981 */ /* 0x0000e4000c1e1500 */
        /* <DEDUP_REMOVED lines=8> */
[----:B------:R0:W3:Y:S01]  /*ce70*/  @P0 LDG.E.U16 R60, desc[UR14][R70.64] ;  /* 0x0000000e463c0981 */ /* 0x0000e2000c1e1500 */
[----:B------:R-:W-:Y:S01]  /*ce80*/  PRMT R56, RZ, 0x7610, R56 ;  /* 0x00007610ff387816 */ /* 0x000fe20000000038 */
[----:B0-----:R-:W-:Y:S02]  /*ce90*/  @P0 IMAD.MOV.U32 R70, RZ, RZ, R73 ;  /* 0x000000ffff460224 */ /* 0x001fe400078e0049 */
[----:B------:R-:W-:-:S05]  /*cea0*/  @P0 IMAD.MOV.U32 R71, RZ, RZ, R75 ;  /* 0x000000ffff470224 */ /* 0x000fca00078e004b */
[----:B------:R0:W3:Y:S02]  /*ceb0*/  @P0 LDG.E.U16 R58, desc[UR14][R70.64] ;  /* 0x0000000e463a0981 */ /* 0x0000e4000c1e1500 */
[----:B0-----:R-:W-:Y:S02]  /*cec0*/  @P0 IMAD.MOV.U32 R70, RZ, RZ, R72 ;  /* 0x000000ffff460224 */ /* 0x001fe400078e0048 */
[----:B------:R-:W-:-:S05]  /*ced0*/  @P0 IMAD.MOV.U32 R71, RZ, RZ, R74 ;  /* 0x000000ffff470224 */ /* 0x000fca00078e004a */
[----:B------:R0:W3:Y:S01]  /*cee0*/  @P0 LDG.E.U16 R56, desc[UR14][R70.64] ;  /* 0x0000000e46380981 */ /* 0x0000e2000c1e1500 */
[----:B------:R-:W1:Y:S01]  /*cef0*/  S2R R73, SR_TID.X ;  /* 0x0000000000497919 */ /* 0x000e620000002100 */
[----:B------:R-:W0:Y:S01]  /*cf00*/  S2R R74, SR_CgaCtaId ;  /* 0x00000000004a7919 */ /* 0x000e220000008800 */
[----:B-1----:R-:W-:Y:S01]  /*cf10*/  SHF.R.U32.HI R72, RZ, 0x5, R73 ;  /* 0x00000005ff487819 */ /* 0x002fe20000011649 */
[C---:B0-----:R-:W-:Y:S02]  /*cf20*/  IMAD.SHL.U32 R70, R73.reuse, 0x2, RZ ;  /* 0x0000000249467824 */ /* 0x041fe400078e00ff */
[----:B------:R-:W-:-:S05]  /*cf30*/  IMAD.SHL.U32 R73, R73, 0x80, RZ ;  /* 0x0000008049497824 */ /* 0x000fca00078e00ff */
[----:B------:R-:W-:-:S04]  /*cf40*/  LOP3.LUT R73, R73, 0x207e, R70, 0xc8, !PT ;  /* 0x0000207e49497812 */ /* 0x000fc800078ec846 */
[C---:B------:R-:W-:Y:S01]  /*cf50*/  LOP3.LUT R71, R73.reuse, 0x10, RZ, 0x3c, !PT ;  /* 0x0000001049477812 */ /* 0x040fe200078e3cff */
[----:B------:R-:W-:Y:S04]  /*cf60*/  STS.U16 [R73+UR6], R47 ;  /* 0x0000002f49007988 */ /* 0x000fe80008000406 */
[----:B------:R-:W-:Y:S04]  /*cf70*/  STS.U16 [R73+UR6+0x400], R41 ;  /* 0x0004002949007988 */ /* 0x000fe80008000406 */
[----:B------:R-:W-:Y:S04]  /*cf80*/  STS.U16 [R73+UR6+0x800], R35 ;  /* 0x0008002349007988 */ /* 0x000fe80008000406 */
[----:B------:R-:W-:Y:S04]  /*cf90*/  STS.U16 [R73+UR6+0xc00], R29 ;  /* 0x000c001d49007988 */ /* 0x000fe80008000406 */
[----:B------:R-:W-:Y:S04]  /*cfa0*/  STS.U16 [R73+UR6+0x1000], R23 ;  /* 0x0010001749007988 */ /* 0x000fe80008000406 */
[----:B------:R-:W-:Y:S04]  /*cfb0*/  STS.U16 [R73+UR6+0x1400], R18 ;  /* 0x0014001249007988 */ /* 0x000fe80008000406 */
[----:B------:R-:W-:Y:S04]  /*cfc0*/  STS.U16 [R73+UR6+0x1800], R13 ;  /* 0x0018000d49007988 */ /* 0x000fe80008000406 */
[----:B------:R-:W-:Y:S01]  /*cfd0*/  STS.U16 [R73+UR6+0x1c00], R8 ;  /* 0x001c000849007988 */ /* 0x000fe20008000406 */
[----:B------:R-:W-:-:S03]  /*cfe0*/  LOP3.LUT R70, R73, 0x20, RZ, 0x3c, !PT ;  /* 0x0000002049467812 */ /* 0x000fc600078e3cff */
[----:B------:R-:W-:Y:S04]  /*cff0*/  STS.U16 [R71+UR6+0x80], R46 ;  /* 0x0000802e47007988 */ /* 0x000fe80008000406 */
[----:B------:R-:W-:Y:S04]  /*d000*/  STS.U16 [R71+UR6+0x480], R40 ;  /* 0x0004802847007988 */ /* 0x000fe80008000406 */
[----:B------:R-:W-:Y:S04]  /*d010*/  STS.U16 [R71+UR6+0x880], R34 ;  /* 0x0008802247007988 */ /* 0x000fe80008000406 */
[----:B------:R-:W-:Y:S04]  /*d020*/  STS.U16 [R71+UR6+0xc80], R28 ;  /* 0x000c801c47007988 */ /* 0x000fe80008000406 */
[----:B------:R-:W-:Y:S04]  /*d030*/  STS.U16 [R71+UR6+0x1080], R22 ;  /* 0x0010801647007988 */ /* 0x000fe80008000406 */
[----:B------:R-:W-:Y:S04]  /*d040*/  STS.U16 [R71+UR6+0x1480], R17 ;  /* 0x0014801147007988 */ /* 0x000fe80008000406 */
[----:B------:R0:W-:Y:S04]  /*d050*/  STS.U16 [R71+UR6+0x1880], R12 ;  /* 0x0018800c47007988 */ /* 0x0001e80008000406 */
[----:B------:R1:W-:Y:S04]  /*d060*/  STS.U16 [R71+UR6+0x1c80], R7 ;  /* 0x001c800747007988 */ /* 0x0003e80008000406 */
[----:B----4-:R-:W-:Y:S01]  /*d070*/  STS.U16 [R70+UR6+0x100], R45 ;  /* 0x0001002d46007988 */ /* 0x010fe20008000406 */
[----:B0-----:R-:W-:-:S03]  /*d080*/  LOP3.LUT R12, R73, 0x30, RZ, 0x3c, !PT ;  /* 0x00000030490c7812 */ /* 0x001fc600078e3cff */
[----:B------:R-:W-:Y:S04]  /*d090*/  STS.U16 [R70+UR6+0x500], R39 ;  /* 0x0005002746007988 */ /* 0x000fe80008000406 */
[----:B------:R-:W-:Y:S04]  /*d0a0*/  STS.U16 [R70+UR6+0x900], R33 ;  /* 0x0009002146007988 */ /* 0x000fe80008000406 */
[----:B--2---:R-:W-:Y:S04]  /*d0b0*/  STS.U16 [R70+UR6+0xd00], R27 ;  /* 0x000d001b46007988 */ /* 0x004fe80008000406 */
[----:B------:R-:W-:Y:S04]  /*d0c0*/  STS.U16 [R70+UR6+0x1100], R21 ;  /* 0x0011001546007988 */ /* 0x000fe80008000406 */
[----:B------:R-:W-:Y:S04]  /*d0d0*/  STS.U16 [R70+UR6+0x1500], R16 ;  /* 0x0015001046007988 */ /* 0x000fe80008000406 */
[----:B------:R-:W-:Y:S04]  /*d0e0*/  STS.U16 [R70+UR6+0x1900], R11 ;  /* 0x0019000b46007988 */ /* 0x000fe80008000406 */
[----:B------:R0:W-:Y:S01]  /*d0f0*/  STS.U16 [R70+UR6+0x1d00], R6 ;  /* 0x001d000646007988 */ /* 0x0001e20008000406 */
[----:B------:R-:W-:-:S03]  /*d100*/  LOP3.LUT R8, R73, 0x40, RZ, 0x3c, !PT ;  /* 0x0000004049087812 */ /* 0x000fc600078e3cff */
[----:B------:R-:W-:Y:S04]  /*d110*/  STS.U16 [R12+UR6+0x180], R44 ;  /* 0x0001802c0c007988 */ /* 0x000fe80008000406 */
[----:B------:R-:W-:Y:S04]  /*d120*/  STS.U16 [R12+UR6+0x580], R38 ;  /* 0x000580260c007988 */ /* 0x000fe80008000406 */
[----:B------:R-:W-:Y:S04]  /*d130*/  STS.U16 [R12+UR6+0x980], R32 ;  /* 0x000980200c007988 */ /* 0x000fe80008000406 */
[----:B------:R-:W-:Y:S04]  /*d140*/  STS.U16 [R12+UR6+0xd80], R26 ;  /* 0x000d801a0c007988 */ /* 0x000fe80008000406 */
[----:B------:R-:W-:Y:S04]  /*d150*/  STS.U16 [R12+UR6+0x1180], R20 ;  /* 0x001180140c007988 */ /* 0x000fe80008000406 */
[----:B------:R-:W-:Y:S04]  /*d160*/  STS.U16 [R12+UR6+0x1580], R15 ;  /* 0x0015800f0c007988 */ /* 0x000fe80008000406 */
[----:B---3--:R-:W-:Y:S04]  /*d170*/  STS.U16 [R12+UR6+0x1980], R10 ;  /* 0x0019800a0c007988 */ /* 0x008fe80008000406 */
[----:B------:R2:W-:Y:S01]  /*d180*/  STS.U16 [R12+UR6+0x1d80], R5 ;  /* 0x001d80050c007988 */ /* 0x0005e20008000406 */
[----:B-1----:R-:W-:-:S03]  /*d190*/  LOP3.LUT R7, R73, 0x50, RZ, 0x3c, !PT ;  /* 0x0000005049077812 */ /* 0x002fc600078e3cff */
[----:B------:R-:W-:Y:S04]  /*d1a0*/  STS.U16 [R8+UR6+0x200], R43 ;  /* 0x0002002b08007988 */ /* 0x000fe80008000406 */
[----:B------:R-:W-:Y:S04]  /*d1b0*/  STS.U16 [R8+UR6+0x600], R37 ;  /* 0x0006002508007988 */ /* 0x000fe80008000406 */
[----:B------:R-:W-:Y:S04]  /*d1c0*/  STS.U16 [R8+UR6+0xa00], R31 ;  /* 0x000a001f08007988 */ /* 0x000fe80008000406 */
[----:B------:R-:W-:Y:S04]  /*d1d0*/  STS.U16 [R8+UR6+0xe00], R25 ;  /* 0x000e001908007988 */ /* 0x000fe80008000406 */
[----:B------:R-:W-:Y:S04]  /*d1e0*/  STS.U16 [R8+UR6+0x1200], R19 ;  /* 0x0012001308007988 */ /* 0x000fe80008000406 */
[----:B------:R-:W-:Y:S04]  /*d1f0*/  STS.U16 [R8+UR6+0x1600], R14 ;  /* 0x0016000e08007988 */ /* 0x000fe80008000406 */
[----:B------:R-:W-:Y:S04]  /*d200*/  STS.U16 [R8+UR6+0x1a00], R9 ;  /* 0x001a000908007988 */ /* 0x000fe80008000406 */
[----:B------:R1:W-:Y:S01]  /*d210*/  STS.U16 [R8+UR6+0x1e00], R4 ;  /* 0x001e000408007988 */ /* 0x0003e20008000406 */
[----:B0-----:R-:W-:-:S03]  /*d220*/  LOP3.LUT R6, R73, 0x60, RZ, 0x3c, !PT ;  /* 0x0000006049067812 */ /* 0x001fc600078e3cff */
[----:B------:R0:W-:Y:S04]  /*d230*/  STS.U16 [R7+UR6+0x280], R42 ;  /* 0x0002802a07007988 */ /* 0x0001e80008000406 */
[----:B------:R0:W-:Y:S04]  /*d240*/  STS.U16 [R7+UR6+0x680], R36 ;  /* 0x0006802407007988 */ /* 0x0001e80008000406 */
[----:B------:R0:W-:Y:S04]  /*d250*/  STS.U16 [R7+UR6+0xa80], R30 ;  /* 0x000a801e07007988 */ /* 0x0001e80008000406 */
[----:B------:R0:W-:Y:S04]  /*d260*/  STS.U16 [R7+UR6+0xe80], R24 ;  /* 0x000e801807007988 */ /* 0x0001e80008000406 */
[----:B------:R0:W-:Y:S04]  /*d270*/  STS.U16 [R7+UR6+0x1280], R51 ;  /* 0x0012803307007988 */ /* 0x0001e80008000406 */
[----:B------:R0:W-:Y:S01]  /*d280*/  STS.U16 [R7+UR6+0x1680], R50 ;  /* 0x0016803207007988 */ /* 0x0001e20008000406 */
[----:B------:R-:W-:-:S02]  /*d290*/  LOP3.LUT P0, RZ, R72, R74, RZ, 0xfc, !PT ;  /* 0x0000004a48ff7212 */ /* 0x000fc4000780fcff */
[----:B------:R-:W3:Y:S01]  /*d2a0*/  LDC R72, c[0x0][0x3a0] ;  /* 0x0000e800ff487b82 */ /* 0x000ee20000000800 */
[----:B------:R0:W-:Y:S04]  /*d2b0*/  STS.U16 [R7+UR6+0x1a80], R49 ;  /* 0x001a803107007988 */ /* 0x0001e80008000406 */
[----:B------:R0:W-:Y:S01]  /*d2c0*/  STS.U16 [R7+UR6+0x1e80], R48 ;  /* 0x001e803007007988 */ /* 0x0001e20008000406 */
[----:B--2---:R-:W-:-:S03]  /*d2d0*/  LOP3.LUT R5, R73, 0x70, RZ, 0x3c, !PT ;  /* 0x0000007049057812 */ /* 0x004fc600078e3cff */
[----:B------:R0:W-:Y:S04]  /*d2e0*/  STS.U16 [R6+UR6+0x300], R55 ;  /* 0x0003003706007988 */ /* 0x0001e80008000406 */
        /* <DEDUP_REMOVED lines=14> */
[----:B------:R0:W-:Y:S01]  /*d3d0*/  STS.U16 [R5+UR6+0x1f80], R56 ;  /* 0x001f803805007988 */ /* 0x0001e20008000406 */
[----:B------:R2:W-:Y:S06]  /*d3e0*/  MEMBAR.ALL.CTA ;  /* 0x0000000000007992 */ /* 0x0005ec0000008000 */
[----:B--2---:R-:W2:Y:S01]  /*d3f0*/  FENCE.VIEW.ASYNC.S ;  /* 0x00000000000073c6 */ /* 0x004ea20000000000 */
[----:B---3--:R-:W-:-:S05]  /*d400*/  VIADD R72, R72, 0x7f ;  /* 0x0000007f48487836 */ /* 0x008fca0000000000 */
[----:B-1----:R-:W-:-:S04]  /*d410*/  SHF.R.S32.HI R4, RZ, 0x1f, R72 ;  /* 0x0000001fff047819 */ /* 0x002fc80000011448 */
[----:B------:R-:W-:-:S04]  /*d420*/  LEA.HI R4, R4, R72, RZ, 0x7 ;  /* 0x0000004804047211 */ /* 0x000fc800078f38ff */
[----:B------:R-:W-:-:S04]  /*d430*/  SHF.R.S32.HI R4, RZ, 0x7, R4 ;  /* 0x00000007ff047819 */ /* 0x000fc80000011404 */
[----:B------:R-:W-:Y:S01]  /*d440*/  VIMNMX R4, PT, PT, R4, 0x1, !PT ;  /* 0x0000000104047848 */ /* 0x000fe20007fe0100 */
[----:B--2---:R-:W-:Y:S04]  /*d450*/  BAR.SYNC.DEFER_BLOCKING 0x0 ;  /* 0x0000000000007b1d */ /* 0x004fe80000010000 */
[----:B------:R-:W-:Y:S01]  /*d460*/  VIADD R4, R4, 0xffffffff ;  /* 0xffffffff04047836 */ /* 0x000fe20000000000 */
[----:B------:R-:W-:Y:S01]  /*d470*/  UIADD3 UR4, UPT, UPT, UR6, 0x4000, URZ ;  /* 0x0000400006047890 */ /* 0x000fe2000fffe0ff */
[----:B------:R-:W-:-:S03]  /*d480*/  ISETP.LT.OR P1, PT, R72, 0x80, P0 ;  /* 0x000000804800780c */ /* 0x000fc60000721670 */
[----:B------:R0:W-:Y:S01]  /*d490*/  STL [R1+0x594], R4 ;  /* 0x0005940401007387 */ /* 0x0001e20000100800 */
[----:B------:R-:W-:-:S04]  /*d4a0*/  USHF.R.U32.HI UR4, URZ, 0x4, UR4 ;  /* 0x00000004ff047899 */ /* 0x000fc80008011604 */
[----:B------:R-:W-:-:S04]  /*d4b0*/  USGXT.U32 UR10, UR4, 0xe ;  /* 0x0000000e040a789a */ /* 0x000fc80008000000 */
[----:B------:R-:W-:Y:S01]  /*d4c0*/  UIADD3 UR5, UP1, UPT, UR10, 0x2, URZ ;  /* 0x000000020a057890 */ /* 0x000fe2000ff3e0ff */
[----:B------:R-:W-:Y:S01]  /*d4d0*/  UMOV UR4, URZ ;  /* 0x000000ff00047c82 */ /* 0x000fe20008000000 */
[----:B------:R-:W-:-:S00]  /*d4e0*/  MEMBAR.ALL.CTA ;  /* 0x0000000000007992 */ /* 0x000fc00000008000 */
[----:B------:R-:W-:Y:S06]  /*d4f0*/  MEMBAR.ALL.GPU ;  /* 0x0000000000007992 */ /* 0x000fec000000a000 */
[----:B------:R-:W-:-:S00]  /*d500*/  ERRBAR ;  /* 0x00000000000079ab */ /* 0x000fc00000000000 */
[----:B------:R-:W-:Y:S08]  /*d510*/  CGAERRBAR ;  /* 0x00000000000075ab */ /* 0x000ff00000000000 */
[----:B------:R-:W-:Y:S01]  /*d520*/  UCGABAR_ARV ;  /* 0x00000000000079c7 */ /* 0x000fe20008000000 */
[----:B------:R-:W-:Y:S02]  /*d530*/  UIADD3.X UR9, UPT, UPT, UR4, 0x40004040, URZ, UP1, !UPT ;  /* 0x4000404004097890 */ /* 0x000fe40008ffe4ff */
[----:B------:R-:W-:-:S03]  /*d540*/  UIADD3 UR17, UPT, UPT, UR16, 0x80, URZ ;  /* 0x0000008010117890 */ /* 0x000fc6000fffe0ff */
[----:B------:R-:W-:Y:S01]  /*d550*/  UCGABAR_WAIT ;  /* 0x0000000000007dc7 */ /* 0x000fe20008000000 */
[----:B------:R-:W-:Y:S01]  /*d560*/  CCTL.IVALL ;  /* 0x00000000ff00798f */ /* 0x000fe20002000000 */
[----:B------:R-:W-:Y:S01]  /*d570*/  ISETP.NE.U32.AND P3, PT, R4, RZ, PT ;  /* 0x000000ff0400720c */ /* 0x000fe20003f65070 */
[----:B------:R-:W-:Y:S01]  /*d580*/  IMAD.SHL.U32 R69, R69, 0x80, RZ ;  /* 0x0000008045457824 */ /* 0x000fe200078e00ff */
[----:B0-----:R-:W-:Y:S11]  /*d590*/  @P1 BRA `(.L_x_13) ;  /* 0x0000000000b81947 */ /* 0x001ff60003800000 */
[----:B------:R-:W-:Y:S01]  /*d5a0*/  USHF.R.U32.HI UR12, URZ, 0x4, UR6 ;  /* 0x00000004ff0c7899 */ /* 0x000fe20008011606 */
[----:B------:R-:W-:Y:S01]  /*d5b0*/  UMOV UR4, URZ ;  /* 0x000000ff00047c82 */ /* 0x000fe20008000000 */
[----:B------:R-:W-:Y:S02]  /*d5c0*/  UIADD3 UR11, UPT, UPT, UR16, 0x88, URZ ;  /* 0x00000088100b7890 */ /* 0x000fe4000fffe0ff */
[----:B------:R-:W-:Y:S02]  /*d5d0*/  USGXT.U32 UR12, UR12, 0xe ;  /* 0x0000000e0c0c789a */ /* 0x000fe40008000000 */
[----:B------:R-:W-:Y:S02]  /*d5e0*/  UIADD3 UR20, UPT, UPT, UR16, 0x90, URZ ;  /* 0x0000009010147890 */ /* 0x000fe4000fffe0ff */
[----:B------:R-:W-:Y:S02]  /*d5f0*/  UIADD3 UR36, UP1, UPT, UR12, 0x2, URZ ;  /* 0x000000020c247890 */ /* 0x000fe4000ff3e0ff */
[----:B------:R-:W-:-:S02]  /*d600*/  UIADD3 UR21, UPT, UPT, UR16, 0x98, URZ ;  /* 0x0000009810157890 */ /* 0x000fc4000fffe0ff */
[----:B------:R-:W-:Y:S02]  /*d610*/  UIADD3.X UR37, UPT, UPT, UR4, 0x40004040, URZ, UP1, !UPT ;  /* 0x4000404004257890 */ /* 0x000fe40008ffe4ff */
[----:B------:R-:W-:Y:S02]  /*d620*/  UIADD3 UR26, UPT, UPT, UR16, 0xa0, URZ ;  /* 0x000000a0101a7890 */ /* 0x000fe4000fffe0ff */
[----:B------:R-:W-:Y:S02]  /*d630*/  UIADD3.64 UR18, UPT, UPT, UR36, 0x2, URZ ;  /* 0x0000000224127897 */ /* 0x000fe4000fffe0ff */
[----:B------:R-:W-:Y:S02]  /*d640*/  UIADD3.64 UR22, UPT, UPT, UR36, 0x4, URZ ;  /* 0x0000000424167897 */ /* 0x000fe4000fffe0ff */
[----:B------:R-:W-:Y:S02]  /*d650*/  UIADD3.64 UR24, UPT, UPT, UR36, 0x1fe, URZ ;  /* 0x000001fe24187897 */ /* 0x000fe4000fffe0ff */
[----:B------:R-:W-:-:S02]  /*d660*/  UIADD3 UR27, UPT, UPT, UR16, 0xa8, URZ ;  /* 0x000000a8101b7890 */ /* 0x000fc4000fffe0ff */
[----:B------:R-:W-:Y:S02]  /*d670*/  UIADD3.64 UR28, UPT, UPT, UR36, 0x200, URZ ;  /* 0x00000200241c7897 */ /* 0x000fe4000fffe0ff */
[----:B------:R-:W-:Y:S02]  /*d680*/  UIADD3 UR4, UPT, UPT, UR16, 0xb0, URZ ;  /* 0x000000b010047890 */ /* 0x000fe4000fffe0ff */
[----:B------:R-:W-:Y:S01]  /*d690*/  UIADD3.64 UR30, UPT, UPT, UR36, 0x202, URZ ;  /* 0x00000202241e7897 */ /* 0x000fe2000fffe0ff */
[----:B------:R-:W-:Y:S01]  /*d6a0*/  UMOV UR38, 0x0 ;  /* 0x0000000000267882 */ /* 0x000fe20000000000 */
[----:B------:R-:W-:Y:S01]  /*d6b0*/  UMOV UR39, 0x10200010 ;  /* 0x1020001000277882 */ /* 0x000fe20000000000 */
[----:B------:R-:W-:Y:S02]  /*d6c0*/  UIADD3 UR34, UPT, UPT, UR16, 0xb8, URZ ;  /* 0x000000b810227890 */ /* 0x000fe4000fffe0ff */
[----:B------:R-:W-:Y:S01]  /*d6d0*/  UIADD3.64 UR32, UPT, UPT, UR36, 0x204, URZ ;  /* 0x0000020424207897 */ /* 0x000fe2000fffe0ff */
[----:B------:R-:W-:Y:S01]  /*d6e0*/  UMOV UR13, 0x40004040 ;  /* 0x40004040000d7882 */ /* 0x000fe20000000000 */
[----:B------:R-:W-:Y:S01]  /*d6f0*/  UMOV UR40, 0x0 ;  /* 0x0000000000287882 */ /* 0x000fe20000000000 */
[----:B------:R-:W-:Y:S01]  /*d700*/  UMOV UR41, 0x10200010 ;  /* 0x1020001000297882 */ /* 0x000fe20000000000 */
[----:B------:R-:W-:Y:S01]  /*d710*/  UMOV UR42, 0x0 ;  /* 0x00000000002a7882 */ /* 0x000fe20000000000 */
[----:B------:R-:W-:Y:S01]  /*d720*/  UMOV UR43, 0x10200010 ;  /* 0x10200010002b7882 */ /* 0x000fe20000000000 */
[----:B------:R0:W-:Y:S01]  /*d730*/  UTCHMMA.2CTA tmem[UR17], gdesc[UR12], tmem[UR16], tmem[UR38], idesc[UR39], !UPT ;  /* 0x00ff260c110079ea */ /* 0x0001e2000fa00010 */
[----:B------:R-:W-:Y:S01]  /*d740*/  UMOV UR44, 0x0 ;  /* 0x00000000002c7882 */ /* 0x000fe20000000000 */
[----:B------:R-:W-:Y:S01]  /*d750*/  UMOV UR45, 0x10200010 ;  /* 0x10200010002d7882 */ /* 0x000fe20000000000 */
[----:B------:R0:W-:Y:S01]  /*d760*/  UTCHMMA.2CTA tmem[UR11], gdesc[UR36], tmem[UR16], tmem[UR40], idesc[UR41], UPT ;  /* 0x00ff28240b0079ea */ /* 0x0001e2000ba00010 */
        /* <DEDUP_REMOVED lines=13> */
[----:B------:R0:W-:Y:S01]  /*d840*/  UTCHMMA.2CTA tmem[UR4], gdesc[UR30], tmem[UR16], tmem[UR50], idesc[UR51], UPT ;  /* 0x00ff321e040079ea */ /* 0x0001e2000ba00010 */
[----:B------:R0:W-:Y:S01]  /*d850*/  UTCHMMA.2CTA tmem[UR34], gdesc[UR32], tmem[UR16], tmem[UR52], idesc[UR53], UPT ;  /* 0x00ff3420220079ea */ /* 0x0001e2000ba00010 */
[----:B------:R0:W-:Y:S01]  /*d860*/  UTCBAR.2CTA.MULTICAST [UR8], URZ, UR35 ;  /* 0x000000ff080073e9 */ /* 0x0001e20008200823 */
[----:B------:R-:W-:Y:S01]  /*d870*/  NOP ;  /* 0x0000000000007918 */ /* 0x000fe20000000000 */
.L_x_13:
[----:B0-----:R-:W-:Y:S01]  /*d880*/  UMOV UR4, URZ ;  /* 0x000000ff00047c82 */ /* 0x001fe20008000000 */
[----:B------:R-:W-:Y:S01]  /*d890*/  UMOV UR12, UR5 ;  /* 0x00000005000c7c82 */ /* 0x000fe20008000000 */
[----:B------:R-:W-:Y:S01]  /*d8a0*/  UMOV UR13, UR9 ;  /* 0x00000009000d7c82 */ /* 0x000fe20008000000 */
[----:B-----5:R-:W-:Y:S02]  /*d8b0*/  IMAD.SHL.U32 R68, R68, 0x80, RZ ;  /* 0x0000008044447824 */ /* 0x020fe400078e00ff */
[----:B------:R-:W-:Y:S01]  /*d8c0*/  IMAD.MOV.U32 R72, RZ, RZ, RZ ;  /* 0x000000ffff487224 */ /* 0x000fe200078e00ff */
[----:B------:R-:W-:Y:S06]  /*d8d0*/  @!P3 BRA `(.L_x_14) ;  /* 0x0000008800ccb947 */ /* 0x000fec0003800000 */
[----:B------:R-:W-:Y:S01]  /*d8e0*/  SHF.R.S32.HI R71, RZ, 0x1f, R69 ;  /* 0x0000001fff477819 */ /* 0x000fe20000011445 */
[C---:B------:R-:W-:Y:S01]  /*d8f0*/  IMAD.SHL.U32 R70, R69.reuse, 0x2, RZ ;  /* 0x0000000245467824 */ /* 0x040fe200078e00ff */
[----:B------:R-:W-:Y:S01]  /*d900*/  SHF.R.S32.HI R4, RZ, 0x1f, R68 ;  /* 0x0000001fff047819 */ /* 0x000fe20000011444 */
[----:B------:R-:W-:Y:S01]  /*d910*/  UIADD3.64 UR18, UPT, UPT, UR12, 0x2, URZ ;  /* 0x000000020c127897 */ /* 0x000fe2000fffe0ff */
[----:B------:R-:W-:Y:S01]  /*d920*/  SHF.L.U64.HI R71, R69, 0x1, R71 ;  /* 0x0000000145477819 */ /* 0x000fe20000010247 */
[----:B------:R-:W-:Y:S01]  /*d930*/  UIADD3.64 UR20, UPT, UPT, UR12, 0x4, URZ ;  /* 0x000000040c147897 */ /* 0x000fe2000fffe0ff */
[C---:B------:R-:W-:Y:S01]  /*d940*/  SHF.L.U64.HI R69, R68.reuse, 0x1, R4 ;  /* 0x0000000144457819 */ /* 0x040fe20000010204 */
[----:B------:R-:W-:Y:S01]  /*d950*/  IMAD.SHL.U32 R68, R68, 0x2, RZ ;  /* 0x0000000244447824 */ /* 0x000fe200078e00ff */
[----:B------:R-:W-:Y:S02]  /*d960*/  UIADD3.64 UR22, UPT, UPT, UR12, 0x1fe, URZ ;  /* 0x000001fe0c167897 */ /* 0x000fe4000fffe0ff */
[----:B------:R-:W-:-:S02]  /*d970*/  UIADD3.64 UR24, UPT, UPT, UR12, 0x200, URZ ;  /* 0x000002000c187897 */ /* 0x000fc4000fffe0ff */
[----:B------:R-:W-:Y:S02]  /*d980*/  UIADD3.64 UR26, UPT, UPT, UR12, 0x202, URZ ;  /* 0x000002020c1a7897 */ /* 0x000fe4000fffe0ff */
[----:B------:R-:W-:Y:S01]  /*d990*/  UIADD3.64 UR28, UPT, UPT, UR12, 0x204, URZ ;  /* 0x000002040c1c7897 */ /* 0x000fe2000fffe0ff */
[----:B------:R-:W-:Y:S01]  /*d9a0*/  UMOV UR9, 0x1 ;  /* 0x0000000100097882 */ /* 0x000fe20000000000 */
[----:B------:R-:W-:-:S10]  /*d9b0*/  UMOV UR5, URZ ;  /* 0x000000ff00057c82 */ /* 0x000fd40008000000 */
.L_x_17:
[----:B------:R-:W0:Y:S01]  /*d9c0*/  LDC R110, c[0x0][0x3a0] ;  /* 0x0000e800ff6e7b82 */ /* 0x000e220000000800 */
[----:B------:R-:W-:Y:S01]  /*d9d0*/  VIADD R72, R72, 0x1 ;  /* 0x0000000148487836 */ /* 0x000fe20000000000 */
[----:B------:R1:W-:Y:S01]  /*d9e0*/  STL [R1+0x5d0], R143 ;  /* 0x0005d08f01007387 */ /* 0x0003e20000100800 */
[----:B------:R-:W-:-:S03]  /*d9f0*/  IADD3 R3, P1, PT, R3, R68, RZ ;  /* 0x0000004403037210 */ /* 0x000fc60007f3e0ff */
[----:B-1----:R-:W2:Y:S04]  /*da00*/  LDL.LU R143, [R1+0x1c0] ;  /* 0x0001c000018f7983 */ /* 0x002ea80000300800 */
[----:B------:R1:W-:Y:S01]  /*da10*/  STL [R1+0x5cc], R142 ;  /* 0x0005cc8e01007387 */ /* 0x0003e20000100800 */
[----:B0-----:R-:W-:-:S03]  /*da20*/  IMAD R110, R72, -0x80, R110 ;  /* 0xffffff80486e7824 */ /* 0x001fc600078e026e */
[----:B-1----:R-:W3:Y:S02]  /*da30*/  LDL.LU R142, [R1+0x1b0] ;  /* 0x0001b000018e7983 */ /* 0x002ee40000300800 */
[----:B------:R-:W-:Y:S02]  /*da40*/  ISETP.GT.AND P3, PT, R110, RZ, PT ;  /* 0x000000ff6e00720c */ /* 0x000fe40003f64270 */
[----:B------:R0:W-:Y:S01]  /*da50*/  STL [R1+0x5c8], R141 ;  /* 0x0005c88d01007387 */ /* 0x0001e20000100800 */
[----:B------:R-:W-:Y:S01]  /*da60*/  IMAD.X R2, R2, 0x1, R69, P1 ;  /* 0x0000000102027824 */ /* 0x000fe200008e0645 */
[----:B------:R-:W-:Y:S02]  /*da70*/  PRMT R109, RZ, 0x7610, R109 ;  /* 0x00007610ff6d7816 */ /* 0x000fe4000000006d */
[----:B0-----:R-:W4:Y:S04]  /*da80*/  LDL.LU R141, [R1+0x1b8] ;  /* 0x0001b800018d7983 */ /* 0x001f280000300800 */
[----:B------:R0:W-:Y:S03]  /*da90*/  STL [R1+0x5c4], R73 ;  /* 0x0005c44901007387 */ /* 0x0001e60000100800 */
[----:B------:R-:W-:-:S02]  /*daa0*/  @P3 IMAD.MOV.U32 R4, RZ, RZ, R3 ;  /* 0x000000ffff043224 */ /* 0x000fc400078e0003 */
[----:B------:R-:W-:-:S05]  /*dab0*/  @P3 IMAD.MOV.U32 R5, RZ, RZ, R2 ;  /* 0x000000ffff053224 */ /* 0x000fca00078e0002 */
[----:B------:R1:W2:Y:S04]  /*dac0*/  @P3 LDG.E.U16 R109, desc[UR14][R4.64] ;  /* 0x0000000e046d3981 */ /* 0x0002a8000c1e1500 */
[----:B0-----:R-:W2:Y:S04]  /*dad0*/  LDL.LU R73, [R1+0x1ac] ;  /* 0x0001ac0001497983 */ /* 0x001ea80000300800 */
[----:B------:R0:W-:Y:S04]  /*dae0*/  STL [R1+0x5c0], R71 ;  /* 0x0005c04701007387 */ /* 0x0001e80000100800 */
[----:B0-----:R-:W2:Y:S04]  /*daf0*/  LDL.LU R71, [R1+0x1a8] ;  /* 0x0001a80001477983 */ /* 0x001ea80000300800 */
[----:B------:R0:W-:Y:S04]  /*db00*/  STL [R1+0x5bc], R70 ;  /* 0x0005bc4601007387 */ /* 0x0001e80000100800 */
[----:B0-----:R-:W3:Y:S04]  /*db10*/  LDL.LU R70, [R1+0x1a4] ;  /* 0x0001a40001467983 */ /* 0x001ee80000300800 */
[----:B------:R0:W-:Y:S04]  /*db20*/  STL [R1+0x5b8], R0 ;  /* 0x0005b80001007387 */ /* 0x0001e80000100800 */
[----:B0-----:R-:W4:Y:S01]  /*db30*/  LDL.LU R0, [R1+0x1a0] ;  /* 0x0001a00001007983 */ /* 0x001f220000300800 */
[----:B------:R-:W-:-:S02]  /*db40*/  ISETP.GT.AND P4, PT, R110, 0x1, PT ;  /* 0x000000016e00780c */ /* 0x000fc40003f84270 */
[C---:B------:R-:W-:Y:S01]  /*db50*/  ISETP.GT.AND P1, PT, R110.reuse, 0x2, PT ;  /* 0x000000026e00780c */ /* 0x040fe20003f24270 */
[----:B------:R-:W1:Y:S01]  /*db60*/  LDL.LU R5, [R1+0x19c] ;  /* 0x00019c0001057983 */ /* 0x000e620000300800 */
[----:B------:R-:W-:Y:S02]  /*db70*/  PRMT R111, RZ, 0x7610, R111 ;  /* 0x00007610ff6f7816 */ /* 0x000fe4000000006f */
[----:B------:R-:W-:Y:S02]  /*db80*/  ISETP.GT.AND P3, PT, R110, 0x3, PT ;  /* 0x000000036e00780c */ /* 0x000fe40003f64270 */
[----:B------:R-:W-:Y:S02]  /*db90*/  PRMT R108, RZ, 0x7610, R108 ;  /* 0x00007610ff6c7816 */ /* 0x000fe4000000006c */
[----:B------:R-:W-:Y:S02]  /*dba0*/  PRMT R107, RZ, 0x7610, R107 ;  /* 0x00007610ff6b7816 */ /* 0x000fe4000000006b */
[----:B--2---:R-:W-:-:S05]  /*dbb0*/  IADD3 R71, P5, PT, R71, R68, RZ ;  /* 0x0000004447477210 */ /* 0x004fca0007fbe0ff */
[----:B---3--:R-:W-:Y:S01]  /*dbc0*/  IMAD.X R70, R70, 0x1, R69, P5 ;  /* 0x0000000146467824 */ /* 0x008fe200028e0645 */
[-C--:B------:R-:W-:Y:S02]  /*dbd0*/  IADD3 R142, P5, PT, R142, R68.reuse, RZ ;  /* 0x000000448e8e7210 */ /* 0x080fe40007fbe0ff */
[----:B----4-:R-:W-:-:S05]  /*dbe0*/  IADD3 R0, P6, PT, R0, R68, RZ ;  /* 0x0000004400007210 */ /* 0x010fca0007fde0ff */
[--C-:B-1----:R-:W-:Y:S02]  /*dbf0*/  IMAD.X R5, R5, 0x1, R69.reuse, P6 ;  /* 0x0000000105057824 */ /* 0x102fe400030e0645 */
[----:B------:R-:W-:Y:S01]  /*dc00*/  @P4 IMAD.MOV.U32 R4, RZ, RZ, R0 ;  /* 0x000000ffff044224 */ /* 0x000fe200078e0000 */
[----:B------:R-:W-:Y:S01]  /*dc10*/  STL [R1+0x1a0], R0 ;  /* 0x0001a00001007387 */ /* 0x000fe20000100800 */
[----:B------:R-:W-:-:S03]  /*dc20*/  IMAD.X R73, R73, 0x1, R69, P5 ;  /* 0x0000000149497824 */ /* 0x000fc600028e0645 */
[----:B------:R-:W-:Y:S04]  /*dc30*/  STL [R1+0x1a8], R71 ;  /* 0x0001a84701007387 */ /* 0x000fe80000100800 */
[----:B------:R0:W-:Y:S04]  /*dc40*/  STL [R1+0x19c], R5 ;  /* 0x00019c0501007387 */ /* 0x0001e80000100800 */
[----:B------:R1:W2:Y:S01]  /*dc50*/  @P4 LDG.E.U16 R111, desc[UR14][R4.64] ;  /* 0x0000000e046f4981 */ /* 0x0002a2000c1e1500 */
[----:B------:R-:W-:-:S03]  /*dc60*/  IADD3 R141, P6, PT, R141, R68, RZ ;  /* 0x000000448d8d7210 */ /* 0x000fc60007fde0ff */
[----:B------:R3:W-:Y:S01]  /*dc70*/  STL [R1+0x1a4], R70 ;  /* 0x0001a44601007387 */ /* 0x0007e20000100800 */
[----:B------:R-:W-:Y:S01]  /*dc80*/  IADD3 R143, P5, PT, R143, R68, RZ ;  /* 0x000000448f8f7210 */ /* 0x000fe20007fbe0ff */
[----:B-1----:R-:W-:Y:S02]  /*dc90*/  @P1 IMAD.MOV.U32 R4, RZ, RZ, R71 ;  /* 0x000000ffff041224 */ /* 0x002fe400078e0047 */
[----:B0-----:R-:W-:Y:S02]  /*dca0*/  @P1 IMAD.MOV.U32 R5, RZ, RZ, R70 ;  /* 0x000000ffff051224 */ /* 0x001fe400078e0046 */
[----:B---3--:R-:W3:Y:S04]  /*dcb0*/  LDL.LU R70, [R1+0x1bc] ;  /* 0x0001bc0001467983 */ /* 0x008ee80000300800 */
[----:B------:R-:W4:Y:S04]  /*dcc0*/  LDL.LU R71, [R1+0x1c8] ;  /* 0x0001c80001477983 */ /* 0x000f280000300800 */
[----:B------:R-:W-:Y:S04]  /*dcd0*/  STL [R1+0x1b0], R142 ;  /* 0x0001b08e01007387 */ /* 0x000fe80000100800 */
[----:B------:R0:W5:Y:S04]  /*dce0*/  @P1 LDG.E.U16 R108, desc[UR14][R4.64] ;  /* 0x0000000e046c1981 */ /* 0x000168000c1e1500 */
[----:B------:R1:W-:Y:S01]  /*dcf0*/  STL [R1+0x1ac], R73 ;  /* 0x0001ac4901007387 */ /* 0x0003e20000100800 */
[----:B0-----:R-:W-:-:S02]  /*dd00*/  @P3 IMAD.MOV.U32 R4, RZ, RZ, R142 ;  /* 0x000000ffff043224 */ /* 0x001fc400078e008e */
[----:B------:R-:W-:Y:S02]  /*dd10*/  @P3 IMAD.MOV.U32 R5, RZ, RZ, R73 ;  /* 0x000000ffff053224 */ /* 0x000fe400078e0049 */
[----:B-1----:R-:W2:Y:S04]  /*dd20*/  LDL.LU R73, [R1+0x1c4] ;  /* 0x0001c40001497983 */ /* 0x002ea80000300800 */
[----:B------:R0:W-:Y:S04]  /*dd30*/  STL [R1+0x1b8], R141 ;  /* 0x0001b88d01007387 */ /* 0x0001e80000100800 */
[----:B------:R-:W2:Y:S04]  /*dd40*/  LDL.LU R142, [R1+0x1d0] ;  /* 0x0001d000018e7983 */ /* 0x000ea80000300800 */
[----:B------:R-:W-:Y:S04]  /*dd50*/  STL [R1+0x1c0], R143 ;  /* 0x0001c08f01007387 */ /* 0x000fe80000100800 */
[----:B------:R-:W2:Y:S04]  /*dd60*/  LDL.LU R0, [R1+0x1d8] ;  /* 0x0001d80001007983 */ /* 0x000ea80000300800 */
[----:B------:R1:W5:Y:S04]  /*dd70*/  @P3 LDG.E.U16 R107, desc[UR14][R4.64] ;  /* 0x0000000e046b3981 */ /* 0x000368000c1e1500 */
[----:B------:R-:W2:Y:S01]  /*dd80*/  LDL.LU R5, [R1+0x1b4] ;  /* 0x0001b40001057983 */ /* 0x000ea20000300800 */
[----:B------:R-:W-:-:S02]  /*dd90*/  ISETP.GT.AND P4, PT, R110, 0x4, PT ;  /* 0x000000046e00780c */ /* 0x000fc40003f84270 */
[C---:B------:R-:W-:Y:S02]  /*dda0*/  ISETP.GT.AND P1, PT, R110.reuse, 0x5, PT ;  /* 0x000000056e00780c */ /* 0x040fe40003f24270 */
[----:B------:R-:W-:Y:S02]  /*ddb0*/  PRMT R106, RZ, 0x7610, R106 ;  /* 0x00007610ff6a7816 */ /* 0x000fe4000000006a */
[----:B------:R-:W-:Y:S02]  /*ddc0*/  ISETP.GT.AND P3, PT, R110, 0x6, PT ;  /* 0x000000066e00780c */ /* 0x000fe40003f64270 */
[----:B------:R-:W-:-:S05]  /*ddd0*/  PRMT R6, RZ, 0x7610, R6 ;  /* 0x00007610ff067816 */ /* 0x000fca0000000006 */
[----:B-1----:R-:W-:Y:S01]  /*dde0*/  @P4 IMAD.MOV.U32 R4, RZ, RZ, R141 ;  /* 0x000000ffff044224 */ /* 0x002fe200078e008d */
[----:B------:R-:W-:Y:S01]  /*ddf0*/  PRMT R7, RZ, 0x7610, R7 ;  /* 0x00007610ff077816 */ /* 0x000fe20000000007 */
[----:B---3--:R-:W-:Y:S01]  /*de00*/  IMAD.X R70, R70, 0x1, R69, P5 ;  /* 0x0000000146467824 */ /* 0x008fe200028e0645 */
[----:B----4-:R-:W-:-:S05]  /*de10*/  IADD3 R71, P5, PT, R71, R68, RZ ;  /* 0x0000004447477210 */ /* 0x010fca0007fbe0ff */
[--C-:B--2---:R-:W-:Y:S01]  /*de20*/  IMAD.X R73, R73, 0x1, R69.reuse, P5 ;  /* 0x0000000149497824 */ /* 0x104fe200028e0645 */
[-C--:B------:R-:W-:Y:S01]  /*de30*/  IADD3 R0, P5, PT, R0, R68.reuse, RZ ;  /* 0x0000004400007210 */ /* 0x080fe20007fbe0ff */
[----:B------:R-:W-:Y:S01]  /*de40*/  IMAD.X R5, R5, 0x1, R69, P6 ;  /* 0x0000000105057824 */ /* 0x000fe200030e0645 */
[----:B------:R-:W-:-:S04]  /*de50*/  IADD3 R142, P6, PT, R142, R68, RZ ;  /* 0x000000448e8e7210 */ /* 0x000fc80007fde0ff */
[----:B------:R1:W-:Y:S04]  /*de60*/  STL [R1+0x1b4], R5 ;  /* 0x0001b40501007387 */ /* 0x0003e80000100800 */
[----:B------:R2:W5:Y:S04]  /*de70*/  @P4 LDG.E.U16 R106, desc[UR14][R4.64] ;  /* 0x0000000e046a4981 */ /* 0x000568000c1e1500 */
[----:B------:R3:W-:Y:S04]  /*de80*/  STL [R1+0x1bc], R70 ;  /* 0x0001bc4601007387 */ /* 0x0007e80000100800 */
[----:B0-----:R-:W4:Y:S01]  /*de90*/  LDL.LU R141, [R1+0x1d4] ;  /* 0x0001d400018d7983 */ /* 0x001f220000300800 */
[----:B--2---:R-:W-:-:S02]  /*dea0*/  @P1 IMAD.MOV.U32 R4, RZ, RZ, R143 ;  /* 0x000000ffff041224 */ /* 0x004fc400078e008f */
[----:B-1----:R-:W-:Y:S02]  /*deb0*/  @P1 IMAD.MOV.U32 R5, RZ, RZ, R70 ;  /* 0x000000ffff051224 */ /* 0x002fe400078e0046 */
[----:B---3--:R-:W2:Y:S04]  /*dec0*/  LDL.LU R70, [R1+0x1e0] ;  /* 0x0001e00001467983 */ /* 0x008ea80000300800 */
[----:B------:R-:W-:Y:S04]  /*ded0*/  STL [R1+0x1c8], R71 ;  /* 0x0001c84701007387 */ /* 0x000fe80000100800 */
[----:B------:R0:W5:Y:S04]  /*dee0*/  @P1 LDG.E.U16 R6, desc[UR14][R4.64] ;  /* 0x0000000e04061981 */ /* 0x000168000c1e1500 */
[----:B------:R1:W-:Y:S01]  /*def0*/  STL [R1+0x1c4], R73 ;  /* 0x0001c44901007387 */ /* 0x0003e20000100800 */
[----:B0-----:R-:W-:-:S02]  /*df00*/  @P3 IMAD.MOV.U32 R4, RZ, RZ, R71 ;  /* 0x000000ffff043224 */ /* 0x001fc400078e0047 */
[----:B------:R-:W-:Y:S02]  /*df10*/  @P3 IMAD.MOV.U32 R5, RZ, RZ, R73 ;  /* 0x000000ffff053224 */ /* 0x000fe400078e0049 */
[----:B-1----:R-:W3:Y:S04]  /*df20*/  LDL.LU R73, [R1+0x1dc] ;  /* 0x0001dc0001497983 */ /* 0x002ee80000300800 */
[----:B------:R-:W-:Y:S04]  /*df30*/  STL [R1+0x1d0], R142 ;  /* 0x0001d08e01007387 */ /* 0x000fe80000100800 */
[----:B------:R-:W3:Y:S04]  /*df40*/  LDL.LU R143, [R1+0x1e8] ;  /* 0x0001e800018f7983 */ /* 0x000ee80000300800 */
[----:B------:R-:W-:Y:S04]  /*df50*/  STL [R1+0x1d8], R0 ;  /* 0x0001d80001007387 */ /* 0x000fe80000100800 */
[----:B------:R-:W3:Y:S04]  /*df60*/  LDL.LU R71, [R1+0x1f0] ;  /* 0x0001f00001477983 */ /* 0x000ee80000300800 */
[----:B------:R0:W5:Y:S04]  /*df70*/  @P3 LDG.E.U16 R7, desc[UR14][R4.64] ;  /* 0x0000000e04073981 */ /* 0x000168000c1e1500 */
[----:B------:R-:W3:Y:S01]  /*df80*/  LDL.LU R5, [R1+0x1cc] ;  /* 0x0001cc0001057983 */ /* 0x000ee20000300800 */
[----:B------:R-:W-:-:S02]  /*df90*/  ISETP.GT.AND P4, PT, R110, 0x7, PT ;  /* 0x000000076e00780c */ /* 0x000fc40003f84270 */
[C---:B------:R-:W-:Y:S02]  /*dfa0*/  ISETP.GT.AND P1, PT, R110.reuse, 0x8, PT ;  /* 0x000000086e00780c */ /* 0x040fe40003f24270 */
[----:B------:R-:W-:Y:S02]  /*dfb0*/  PRMT R105, RZ, 0x7610, R105 ;  /* 0x00007610ff697816 */ /* 0x000fe40000000069 */
[----:B------:R-:W-:Y:S02]  /*dfc0*/  ISETP.GT.AND P3, PT, R110, 0x9, PT ;  /* 0x000000096e00780c */ /* 0x000fe40003f64270 */
[----:B------:R-:W-:-:S05]  /*dfd0*/  PRMT R8, RZ, 0x7610, R8 ;  /* 0x00007610ff087816 */ /* 0x000fca0000000008 */
[----:B0-----:R-:W-:Y:S01]  /*dfe0*/  @P4 IMAD.MOV.U32 R4, RZ, RZ, R142 ;  /* 0x000000ffff044224 */ /* 0x001fe200078e008e */
[----:B------:R-:W-:Y:S01]  /*dff0*/  PRMT R104, RZ, 0x7610, R104 ;  /* 0x00007610ff687816 */ /* 0x000fe20000000068 */
[----:B----4-:R-:W-:Y:S01]  /*e000*/  IMAD.X R141, R141, 0x1, R69, P5 ;  /* 0x000000018d8d7824 */ /* 0x010fe200028e0645 */
[----:B--2---:R-:W-:-:S05]  /*e010*/  IADD3 R70, P5, PT, R70, R68, RZ ;  /* 0x0000004446467210 */ /* 0x004fca0007fbe0ff */
[--C-:B---3--:R-:W-:Y:S01]  /*e020*/  IMAD.X R73, R73, 0x1, R69.reuse, P5 ;  /* 0x0000000149497824 */ /* 0x108fe200028e0645 */
[-C--:B------:R-:W-:Y:S01]  /*e030*/  IADD3 R71, P5, PT, R71, R68.reuse, RZ ;  /* 0x0000004447477210 */ /* 0x080fe20007fbe0ff */
[----:B------:R-:W-:Y:S01]  /*e040*/  IMAD.X R5, R5, 0x1, R69, P6 ;  /* 0x0000000105057824 */ /* 0x000fe200030e0645 */
[----:B------:R-:W-:-:S04]  /*e050*/  IADD3 R143, P6, PT, R143, R68, RZ ;  /* 0x000000448f8f7210 */ /* 0x000fc80007fde0ff */
[----:B------:R0:W-:Y:S04]  /*e060*/  STL [R1+0x1cc], R5 ;  /* 0x0001cc0501007387 */ /* 0x0001e80000100800 */
[----:B------:R1:W5:Y:S04]  /*e070*/  @P4 LDG.E.U16 R105, desc[UR14][R4.64] ;  /* 0x0000000e04694981 */ /* 0x000368000c1e1500 */
[----:B------:R2:W-:Y:S01]  /*e080*/  STL [R1+0x1d4], R141 ;  /* 0x0001d48d01007387 */ /* 0x0005e20000100800 */
[----:B-1----:R-:W-:Y:S02]  /*e090*/  @P1 IMAD.MOV.U32 R4, RZ, RZ, R0 ;  /* 0x000000ffff041224 */ /* 0x002fe400078e0000 */
[----:B0-----:R-:W-:-:S02]  /*e0a0*/  @P1 IMAD.MOV.U32 R5, RZ, RZ, R141 ;  /* 0x000000ffff051224 */ /* 0x001fc400078e008d */
[----:B--2---:R-:W2:Y:S04]  /*e0b0*/  LDL.LU R141, [R1+0x1ec] ;  /* 0x0001ec00018d7983 */ /* 0x004ea80000300800 */
[----:B------:R-:W3:Y:S04]  /*e0c0*/  LDL.LU R0, [R1+0x1f8] ;  /* 0x0001f80001007983 */ /* 0x000ee80000300800 */
[----:B------:R-:W-:Y:S04]  /*e0d0*/  STL [R1+0x1e0], R70 ;  /* 0x0001e04601007387 */ /* 0x000fe80000100800 */
[----:B------:R0:W5:Y:S04]  /*e0e0*/  @P1 LDG.E.U16 R8, desc[UR14][R4.64] ;  /* 0x0000000e04081981 */ /* 0x000168000c1e1500 */
[----:B------:R1:W-:Y:S01]  /*e0f0*/  STL [R1+0x1dc], R73 ;  /* 0x0001dc4901007387 */ /* 0x0003e20000100800 */
[----:B0-----:R-:W-:-:S02]  /*e100*/  @P3 IMAD.MOV.U32 R4, RZ, RZ, R70 ;  /* 0x000000ffff043224 */ /* 0x001fc400078e0046 */
[----:B------:R-:W-:Y:S02]  /*e110*/  @P3 IMAD.MOV.U32 R5, RZ, RZ, R73 ;  /* 0x000000ffff053224 */ /* 0x000fe400078e0049 */
[----:B-1----:R-:W4:Y:S04]  /*e120*/  LDL.LU R73, [R1+0x1f4] ;  /* 0x0001f40001497983 */ /* 0x002f280000300800 */
[----:B------:R-:W-:Y:S04]  /*e130*/  STL [R1+0x1e8], R143 ;  /* 0x0001e88f01007387 */ /* 0x000fe80000100800 */
[----:B------:R-:W4:Y:S04]  /*e140*/  LDL.LU R142, [R1+0x200] ;  /* 0x00020000018e7983 */ /* 0x000f280000300800 */
[----:B------:R-:W-:Y:S04]  /*e150*/  STL [R1+0x1f0], R71 ;  /* 0x0001f04701007387 */ /* 0x000fe80000100800 */
[----:B------:R-:W4:Y:S04]  /*e160*/  LDL.LU R70, [R1+0x208] ;  /* 0x0002080001467983 */ /* 0x000f280000300800 */
[----:B------:R0:W5:Y:S04]  /*e170*/  @P3 LDG.E.U16 R104, desc[UR14][R4.64] ;  /* 0x0000000e04683981 */ /* 0x000168000c1e1500 */
[----:B------:R-:W4:Y:S01]  /*e180*/  LDL.LU R5, [R1+0x1e4] ;  /* 0x0001e40001057983 */ /* 0x000f220000300800 */
[----:B------:R-:W-:-:S02]  /*e190*/  ISETP.GT.AND P4, PT, R110, 0xa, PT ;  /* 0x0000000a6e00780c */ /* 0x000fc40003f84270 */
[C---:B------:R-:W-:Y:S02]  /*e1a0*/  ISETP.GT.AND P1, PT, R110.reuse, 0xb, PT ;  /* 0x0000000b6e00780c */ /* 0x040fe40003f24270 */
[----:B------:R-:W-:Y:S02]  /*e1b0*/  PRMT R9, RZ, 0x7610, R9 ;  /* 0x00007610ff097816 */ /* 0x000fe40000000009 */
[----:B------:R-:W-:Y:S02]  /*e1c0*/  ISETP.GT.AND P3, PT, R110, 0xc, PT ;  /* 0x0000000c6e00780c */ /* 0x000fe40003f64270 */
[----:B------:R-:W-:-:S05]  /*e1d0*/  PRMT R103, RZ, 0x7610, R103 ;  /* 0x00007610ff677816 */ /* 0x000fca0000000067 */
[----:B0-----:R-:W-:Y:S01]  /*e1e0*/  @P4 IMAD.MOV.U32 R4, RZ, RZ, R143 ;  /* 0x000000ffff044224 */ /* 0x001fe200078e008f */
[----:B------:R-:W-:Y:S01]  /*e1f0*/  PRMT R10, RZ, 0x7610, R10 ;  /* 0x00007610ff0a7816 */ /* 0x000fe2000000000a */
[----:B--2---:R-:W-:Y:S01]  /*e200*/  IMAD.X R141, R141, 0x1, R69, P5 ;  /* 0x000000018d8d7824 */ /* 0x004fe200028e0645 */
[----:B---3--:R-:W-:-:S05]  /*e210*/  IADD3 R0, P5, PT, R0, R68, RZ ;  /* 0x0000004400007210 */ /* 0x008fca0007fbe0ff */
[--C-:B----4-:R-:W-:Y:S01]  /*e220*/  IMAD.X R73, R73, 0x1, R69.reuse, P5 ;  /* 0x0000000149497824 */ /* 0x110fe200028e0645 */
        /* <DEDUP_REMOVED lines=848> */
[----:B------:R0:W-:Y:S04]  /*11730*/  STL [R1+0x470], R142 ;  /* 0x0004708e01007387 */ /* 0x0001e80000100800 */
        /* <DEDUP_REMOVED lines=10> */
[----:B-1----:R-:W-:Y:S01]  /*117e0*/  @P4 IMAD.MOV.U32 R4, RZ, RZ, R142 ;  /* 0x000000ffff044224 */ /* 0x002fe200078e008e */
[----:B------:R-:W-:Y:S01]  /*117f0*/  PRMT R118, RZ, 0x7610, R118 ;  /* 0x00007610ff767816 */ /* 0x000fe20000000076 */
[----:B--2---:R-:W-:Y:S01]  /*11800*/  IMAD.X R141, R141, 0x1, R69, P5 ;  /* 0x000000018d8d7824 */ /* 0x004fe200028e0645 */
[----:B---3--:R-:W-:-:S05]  /*11810*/  IADD3 R0, P5, PT, R0, R68, RZ ;  /* 0x0000004400007210 */ /* 0x008fca0007fbe0ff */
[--C-:B----4-:R-:W-:Y:S01]  /*11820*/  IMAD.X R73, R73, 0x1, R69.reuse, P5 ;  /* 0x0000000149497824 */ /* 0x110fe200028e0645 */
[----:B------:R-:W-:Y:S01]  /*11830*/  IADD3 R70, P5, PT, R70, R68, RZ ;  /* 0x0000004446467210 */ /* 0x000fe20007fbe0ff */
[----:B------:R-:W-:-:S05]  /*11840*/  IMAD.X R5, R5, 0x1, R69, P6 ;  /* 0x0000000105057824 */ /* 0x000fca00030e0645 */
[----:B------:R1:W-:Y:S04]  /*11850*/  STL [R1+0x46c], R5 ;  /* 0x00046c0501007387 */ /* 0x0003e80000100800 */
[----:B------:R2:W5:Y:S01]  /*11860*/  @P4 LDG.E.U16 R119, desc[UR14][R4.64] ;  /* 0x0000000e04774981 */ /* 0x000562000c1e1500 */
[----:B------:R-:W-:-:S03]  /*11870*/  IADD3 R143, P6, PT, R143, R68, RZ ;  /* 0x000000448f8f7210 */ /* 0x000fc60007fde0ff */
[----:B------:R3:W-:Y:S04]  /*11880*/  STL [R1+0x474], R141 ;  /* 0x0004748d01007387 */ /* 0x0007e80000100800 */
[----:B0-----:R-:W4:Y:S01]  /*11890*/  LDL.LU R142, [R1+0x48c] ;  /* 0x00048c00018e7983 */ /* 0x001f220000300800 */
[----:B--2---:R-:W-:Y:S02]  /*118a0*/  @P1 IMAD.MOV.U32 R4, RZ, RZ, R71 ;  /* 0x000000ffff041224 */ /* 0x004fe400078e0047 */
[----:B-1----:R-:W-:Y:S01]  /*118b0*/  @P1 IMAD.MOV.U32 R5, RZ, RZ, R141 ;  /* 0x000000ffff051224 */ /* 0x002fe200078e008d */
[----:B------:R-:W2:Y:S04]  /*118c0*/  LDL.LU R71, [R1+0x498] ;  /* 0x0004980001477983 */ /* 0x000ea80000300800 */
[----:B------:R0:W5:Y:S04]  /*118d0*/  @P1 LDG.E.U16 R120, desc[UR14][R4.64] ;  /* 0x0000000e04781981 */ /* 0x000168000c1e1500 */
[----:B------:R-:W-:Y:S04]  /*118e0*/  STL [R1+0x480], R0 ;  /* 0x0004800001007387 */ /* 0x000fe80000100800 */
[----:B------:R1:W-:Y:S01]  /*118f0*/  STL [R1+0x47c], R73 ;  /* 0x00047c4901007387 */ /* 0x0003e20000100800 */
[----:B0-----:R-:W-:-:S02]  /*11900*/  @P3 IMAD.MOV.U32 R4, RZ, RZ, R0 ;  /* 0x000000ffff043224 */ /* 0x001fc400078e0000 */
[----:B------:R-:W-:Y:S01]  /*11910*/  @P3 IMAD.MOV.U32 R5, RZ, RZ, R73 ;  /* 0x000000ffff053224 */ /* 0x000fe200078e0049 */
[----:B---3--:R-:W3:Y:S04]  /*11920*/  LDL.LU R141, [R1+0x494] ;  /* 0x00049400018d7983 */ /* 0x008ee80000300800 */
[----:B------:R0:W-:Y:S04]  /*11930*/  STL [R1+0x488], R143 ;  /* 0x0004888f01007387 */ /* 0x0001e80000100800 */
[----:B-1----:R-:W3:Y:S04]  /*11940*/  LDL.LU R73, [R1+0x4a0] ;  /* 0x0004a00001497983 */ /* 0x002ee80000300800 */
[----:B------:R-:W-:Y:S04]  /*11950*/  STL [R1+0x490], R70 ;  /* 0x0004904601007387 */ /* 0x000fe80000100800 */
[----:B------:R1:W5:Y:S04]  /*11960*/  @P3 LDG.E.U16 R118, desc[UR14][R4.64] ;  /* 0x0000000e04763981 */ /* 0x000368000c1e1500 */
[----:B------:R-:W3:Y:S01]  /*11970*/  LDL.LU R0, [R1+0x4a8] ;  /* 0x0004a80001007983 */ /* 0x000ee20000300800 */
[----:B-1----:R-:W-:-:S03]  /*11980*/  IMAD.MOV.U32 R5, RZ, RZ, R143 ;  /* 0x000000ffff057224 */ /* 0x002fc600078e008f */
[----:B0-----:R-:W5:Y:S04]  /*11990*/  LDL.LU R143, [R1+0x5d0] ;  /* 0x0005d000018f7983 */ /* 0x001f680000300800 */
[----:B------:R-:W3:Y:S01]  /*119a0*/  LDL.LU R4, [R1+0x484] ;  /* 0x0004840001047983 */ /* 0x000ee20000300800 */
[C---:B------:R-:W-:Y:S02]  /*119b0*/  ISETP.GT.AND P4, PT, R110.reuse, 0x5e, PT ;  /* 0x0000005e6e00780c */ /* 0x040fe40003f84270 */
[C---:B------:R-:W-:Y:S02]  /*119c0*/  ISETP.GT.AND P1, PT, R110.reuse, 0x5f, PT ;  /* 0x0000005f6e00780c */ /* 0x040fe40003f24270 */
[----:B------:R-:W-:Y:S02]  /*119d0*/  PRMT R117, RZ, 0x7610, R117 ;  /* 0x00007610ff757816 */ /* 0x000fe40000000075 */
[----:B------:R-:W-:-:S02]  /*119e0*/  ISETP.GT.AND P3, PT, R110, 0x60, PT ;  /* 0x000000606e00780c */ /* 0x000fc40003f64270 */
[----:B------:R-:W-:Y:S02]  /*119f0*/  PRMT R116, RZ, 0x7610, R116 ;  /* 0x00007610ff747816 */ /* 0x000fe40000000074 */
[----:B------:R-:W-:Y:S01]  /*11a00*/  PRMT R115, RZ, 0x7610, R115 ;  /* 0x00007610ff737816 */ /* 0x000fe20000000073 */
[----:B----4-:R-:W-:Y:S01]  /*11a10*/  IMAD.X R142, R142, 0x1, R69, P5 ;  /* 0x000000018e8e7824 */ /* 0x010fe200028e0645 */
[----:B--2---:R-:W-:-:S05]  /*11a20*/  IADD3 R71, P5, PT, R71, R68, RZ ;  /* 0x0000004447477210 */ /* 0x004fca0007fbe0ff */
[--C-:B---3--:R-:W-:Y:S02]  /*11a30*/  IMAD.X R141, R141, 0x1, R69.reuse, P5 ;  /* 0x000000018d8d7824 */ /* 0x108fe400028e0645 */
[----:B------:R-:W-:-:S05]  /*11a40*/  IMAD.X R4, R4, 0x1, R69, P6 ;  /* 0x0000000104047824 */ /* 0x000fca00030e0645 */
[-C--:B------:R-:W-:Y:S01]  /*11a50*/  @P4 LOP3.LUT R5, R5, R4.reuse, RZ, 0x3c, !PT ;  /* 0x0000000405054212 */ /* 0x080fe200078e3cff */
[----:B------:R0:W-:Y:S03]  /*11a60*/  STL [R1+0x484], R4 ;  /* 0x0004840401007387 */ /* 0x0001e60000100800 */
[----:B0-----:R-:W-:-:S04]  /*11a70*/  @P4 LOP3.LUT R4, R5, R4, RZ, 0x3c, !PT ;  /* 0x0000000405044212 */ /* 0x001fc800078e3cff */
[----:B------:R-:W-:Y:S01]  /*11a80*/  @P4 LOP3.LUT R5, R5, R4, RZ, 0x3c, !PT ;  /* 0x0000000405054212 */ /* 0x000fe200078e3cff */
[----:B------:R0:W-:Y:S04]  /*11a90*/  STL [R1+0x48c], R142 ;  /* 0x00048c8e01007387 */ /* 0x0001e80000100800 */
[----:B------:R1:W5:Y:S01]  /*11aa0*/  @P4 LDG.E.U16 R117, desc[UR14][R4.64] ;  /* 0x0000000e04754981 */ /* 0x000362000c1e1500 */
[-C--:B------:R-:W-:Y:S02]  /*11ab0*/  IADD3 R73, P6, PT, R73, R68.reuse, RZ ;  /* 0x0000004449497210 */ /* 0x080fe40007fde0ff */
[----:B------:R-:W-:Y:S01]  /*11ac0*/  IADD3 R0, P5, PT, R0, R68, RZ ;  /* 0x0000004400007210 */ /* 0x000fe20007fbe0ff */
[----:B-1----:R-:W-:Y:S02]  /*11ad0*/  @P1 IMAD.MOV.U32 R4, RZ, RZ, R70 ;  /* 0x000000ffff041224 */ /* 0x002fe400078e0046 */
[----:B------:R-:W-:Y:S01]  /*11ae0*/  @P1 IMAD.MOV.U32 R5, RZ, RZ, R142 ;  /* 0x000000ffff051224 */ /* 0x000fe200078e008e */
[----:B------:R-:W2:Y:S04]  /*11af0*/  LDL.LU R70, [R1+0x4a4] ;  /* 0x0004a40001467983 */ /* 0x000ea80000300800 */
[----:B0-----:R-:W3:Y:S04]  /*11b00*/  LDL.LU R142, [R1+0x4b0] ;  /* 0x0004b000018e7983 */ /* 0x001ee80000300800 */
[----:B------:R0:W5:Y:S04]  /*11b10*/  @P1 LDG.E.U16 R116, desc[UR14][R4.64] ;  /* 0x0000000e04741981 */ /* 0x000168000c1e1500 */
[----:B------:R-:W-:Y:S04]  /*11b20*/  STL [R1+0x498], R71 ;  /* 0x0004984701007387 */ /* 0x000fe80000100800 */
[----:B------:R1:W-:Y:S01]  /*11b30*/  STL [R1+0x494], R141 ;  /* 0x0004948d01007387 */ /* 0x0003e20000100800 */
[----:B0-----:R-:W-:-:S02]  /*11b40*/  @P3 IMAD.MOV.U32 R4, RZ, RZ, R71 ;  /* 0x000000ffff043224 */ /* 0x001fc400078e0047 */
[----:B------:R-:W-:-:S05]  /*11b50*/  @P3 IMAD.MOV.U32 R5, RZ, RZ, R141 ;  /* 0x000000ffff053224 */ /* 0x000fca00078e008d */
[----:B------:R0:W5:Y:S04]  /*11b60*/  @P3 LDG.E.U16 R115, desc[UR14][R4.64] ;  /* 0x0000000e04733981 */ /* 0x000168000c1e1500 */
[----:B-1----:R-:W4:Y:S04]  /*11b70*/  LDL.LU R141, [R1+0x4b8] ;  /* 0x0004b800018d7983 */ /* 0x002f280000300800 */
[----:B------:R1:W-:Y:S04]  /*11b80*/  STL [R1+0x4a0], R73 ;  /* 0x0004a04901007387 */ /* 0x0003e80000100800 */
[----:B------:R-:W4:Y:S04]  /*11b90*/  LDL.LU R71, [R1+0x4c0] ;  /* 0x0004c00001477983 */ /* 0x000f280000300800 */
[----:B------:R-:W-:Y:S04]  /*11ba0*/  STL [R1+0x4a8], R0 ;  /* 0x0004a80001007387 */ /* 0x000fe80000100800 */
[----:B------:R-:W4:Y:S01]  /*11bb0*/  LDL.LU R5, [R1+0x49c] ;  /* 0x00049c0001057983 */ /* 0x000f220000300800 */
[----:B------:R-:W-:-:S02]  /*11bc0*/  ISETP.GT.AND P4, PT, R110, 0x61, PT ;  /* 0x000000616e00780c */ /* 0x000fc40003f84270 */
[----:B------:R-:W-:Y:S02]  /*11bd0*/  ISETP.GT.AND P1, PT, R110, 0x62, PT ;  /* 0x000000626e00780c */ /* 0x000fe40003f24270 */
[----:B------:R-:W-:Y:S02]  /*11be0*/  PRMT R113, RZ, 0x7610, R113 ;  /* 0x00007610ff717816 */ /* 0x000fe40000000071 */
[----:B------:R-:W-:-:S07]  /*11bf0*/  PRMT R114, RZ, 0x7610, R114 ;  /* 0x00007610ff727816 */ /* 0x000fce0000000072 */
[----:B0-----:R-:W-:Y:S02]  /*11c00*/  @P4 IMAD.MOV.U32 R4, RZ, RZ, R73 ;  /* 0x000000ffff044224 */ /* 0x001fe400078e0049 */
[--C-:B--2---:R-:W-:Y:S01]  /*11c10*/  IMAD.X R70, R70, 0x1, R69.reuse, P5 ;  /* 0x0000000146467824 */ /* 0x104fe200028e0645 */
[----:B---3--:R-:W-:Y:S01]  /*11c20*/  IADD3 R142, P5, PT, R142, R68, RZ ;  /* 0x000000448e8e7210 */ /* 0x008fe20007fbe0ff */
[----:B----4-:R-:W-:-:S05]  /*11c30*/  IMAD.X R5, R5, 0x1, R69, P6 ;  /* 0x0000000105057824 */ /* 0x010fca00030e0645 */
[----:B------:R0:W-:Y:S04]  /*11c40*/  STL [R1+0x49c], R5 ;  /* 0x00049c0501007387 */ /* 0x0001e80000100800 */
[----:B------:R2:W5:Y:S04]  /*11c50*/  @P4 LDG.E.U16 R113, desc[UR14][R4.64] ;  /* 0x0000000e04714981 */ /* 0x000568000c1e1500 */
[----:B------:R3:W-:Y:S04]  /*11c60*/  STL [R1+0x4a4], R70 ;  /* 0x0004a44601007387 */ /* 0x0007e80000100800 */
[----:B-1----:R-:W4:Y:S01]  /*11c70*/  LDL.LU R73, [R1+0x4bc] ;  /* 0x0004bc0001497983 */ /* 0x002f220000300800 */
[----:B--2---:R-:W-:-:S02]  /*11c80*/  @P1 IMAD.MOV.U32 R4, RZ, RZ, R0 ;  /* 0x000000ffff041224 */ /* 0x004fc400078e0000 */
[----:B0-----:R-:W-:Y:S02]  /*11c90*/  @P1 IMAD.MOV.U32 R5, RZ, RZ, R70 ;  /* 0x000000ffff051224 */ /* 0x001fe400078e0046 */
[----:B---3--:R-:W2:Y:S04]  /*11ca0*/  LDL.LU R70, [R1+0x4c8] ;  /* 0x0004c80001467983 */ /* 0x008ea80000300800 */
[----:B------:R-:W3:Y:S04]  /*11cb0*/  LDL.LU R0, [R1+0x4d0] ;  /* 0x0004d00001007983 */ /* 0x000ee80000300800 */
[----:B------:R0:W5:Y:S04]  /*11cc0*/  @P1 LDG.E.U16 R114, desc[UR14][R4.64] ;  /* 0x0000000e04721981 */ /* 0x000168000c1e1500 */
[----:B------:R1:W-:Y:S01]  /*11cd0*/  STL [R1+0x4b0], R142 ;  /* 0x0004b08e01007387 */ /* 0x0003e20000100800 */
[----:B0-----:R-:W-:-:S03]  /*11ce0*/  IMAD.MOV.U32 R5, RZ, RZ, R142 ;  /* 0x000000ffff057224 */ /* 0x001fc600078e008e */
[----:B-1----:R-:W5:Y:S04]  /*11cf0*/  LDL.LU R142, [R1+0x5cc] ;  /* 0x0005cc00018e7983 */ /* 0x002f680000300800 */
[----:B------:R-:W2:Y:S01]  /*11d00*/  LDL.LU R4, [R1+0x4ac] ;  /* 0x0004ac0001047983 */ /* 0x000ea20000300800 */
[----:B------:R-:W-:Y:S02]  /*11d10*/  ISETP.GT.AND P3, PT, R110, 0x63, PT ;  /* 0x000000636e00780c */ /* 0x000fe40003f64270 */
[----:B------:R-:W-:Y:S02]  /*11d20*/  PRMT R112, RZ, 0x7610, R112 ;  /* 0x00007610ff707816 */ /* 0x000fe40000000070 */
[----:B------:R-:W-:Y:S01]  /*11d30*/  IADD3 R141, P6, PT, R141, R68, RZ ;  /* 0x000000448d8d7210 */ /* 0x000fe20007fde0ff */
[----:B--2---:R-:W-:-:S08]  /*11d40*/  IMAD.X R4, R4, 0x1, R69, P5 ;  /* 0x0000000104047824 */ /* 0x004fd000028e0645 */
[-C--:B------:R-:W-:Y:S01]  /*11d50*/  @P3 LOP3.LUT R5, R5, R4.reuse, RZ, 0x3c, !PT ;  /* 0x0000000405053212 */ /* 0x080fe200078e3cff */
[----:B------:R0:W-:Y:S03]  /*11d60*/  STL [R1+0x4ac], R4 ;  /* 0x0004ac0401007387 */ /* 0x0001e60000100800 */
[----:B0-----:R-:W-:-:S04]  /*11d70*/  @P3 LOP3.LUT R4, R5, R4, RZ, 0x3c, !PT ;  /* 0x0000000405043212 */ /* 0x001fc800078e3cff */
[----:B------:R-:W-:Y:S01]  /*11d80*/  @P3 LOP3.LUT R5, R5, R4, RZ, 0x3c, !PT ;  /* 0x0000000405053212 */ /* 0x000fe200078e3cff */
[----:B------:R0:W-:Y:S04]  /*11d90*/  STL [R1+0x4b8], R141 ;  /* 0x0004b88d01007387 */ /* 0x0001e80000100800 */
[----:B------:R1:W5:Y:S02]  /*11da0*/  @P3 LDG.E.U16 R112, desc[UR14][R4.64] ;  /* 0x0000000e04703981 */ /* 0x000364000c1e1500 */
[----:B-1----:R-:W-:Y:S02]  /*11db0*/  IMAD.MOV.U32 R5, RZ, RZ, R141 ;  /* 0x000000ffff057224 */ /* 0x002fe400078e008d */
[----:B0-----:R-:W5:Y:S04]  /*11dc0*/  LDL.LU R141, [R1+0x5c8] ;  /* 0x0005c800018d7983 */ /* 0x001f680000300800 */
[----:B------:R-:W2:Y:S01]  /*11dd0*/  LDL.LU R4, [R1+0x4b4] ;  /* 0x0004b40001047983 */ /* 0x000ea20000300800 */
[----:B------:R-:W-:-:S02]  /*11de0*/  ISETP.GT.AND P4, PT, R110, 0x64, PT ;  /* 0x000000646e00780c */ /* 0x000fc40003f84270 */
[----:B------:R-:W-:-:S05]  /*11df0*/  IADD3 R71, P5, PT, R71, R68, RZ ;  /* 0x0000004447477210 */ /* 0x000fca0007fbe0ff */
[----:B------:R-:W-:Y:S01]  /*11e00*/  STL [R1+0x4c0], R71 ;  /* 0x0004c04701007387 */ /* 0x000fe20000100800 */
[----:B------:R-:W-:Y:S02]  /*11e10*/  ISETP.GT.AND P1, PT, R110, 0x65, PT ;  /* 0x000000656e00780c */ /* 0x000fe40003f24270 */
[----:B------:R-:W-:Y:S01]  /*11e20*/  PRMT R54, RZ, 0x7610, R54 ;  /* 0x00007610ff367816 */ /* 0x000fe20000000036 */
[----:B----4-:R-:W-:Y:S01]  /*11e30*/  IMAD.X R73, R73, 0x1, R69, P5 ;  /* 0x0000000149497824 */ /* 0x010fe200028e0645 */
[----:B------:R-:W-:Y:S01]  /*11e40*/  PRMT R87, RZ, 0x7610, R87 ;  /* 0x00007610ff577816 */ /* 0x000fe20000000057 */
[----:B--2---:R-:W-:-:S05]  /*11e50*/  IMAD.X R4, R4, 0x1, R69, P6 ;  /* 0x0000000104047824 */ /* 0x004fca00030e0645 */
[-C--:B------:R-:W-:Y:S01]  /*11e60*/  @P4 LOP3.LUT R5, R5, R4.reuse, RZ, 0x3c, !PT ;  /* 0x0000000405054212 */ /* 0x080fe200078e3cff */
[----:B------:R0:W-:Y:S03]  /*11e70*/  STL [R1+0x4b4], R4 ;  /* 0x0004b40401007387 */ /* 0x0001e60000100800 */
[----:B0-----:R-:W-:-:S04]  /*11e80*/  @P4 LOP3.LUT R4, R5, R4, RZ, 0x3c, !PT ;  /* 0x0000000405044212 */ /* 0x001fc800078e3cff */
[----:B------:R-:W-:-:S05]  /*11e90*/  @P4 LOP3.LUT R5, R5, R4, RZ, 0x3c, !PT ;  /* 0x0000000405054212 */ /* 0x000fca00078e3cff */
[----:B------:R0:W5:Y:S02]  /*11ea0*/  @P4 LDG.E.U16 R54, desc[UR14][R4.64] ;  /* 0x0000000e04364981 */ /* 0x000164000c1e1500 */
[----:B0-----:R-:W-:Y:S02]  /*11eb0*/  IMAD.MOV.U32 R4, RZ, RZ, R73 ;  /* 0x000000ffff047224 */ /* 0x001fe400078e0049 */
[----:B------:R-:W-:-:S05]  /*11ec0*/  IMAD.MOV.U32 R5, RZ, RZ, R71 ;  /* 0x000000ffff057224 */ /* 0x000fca00078e0047 */
[----:B------:R-:W-:-:S04]  /*11ed0*/  @P1 LOP3.LUT R5, R5, R4, RZ, 0x3c, !PT ;  /* 0x0000000405051212 */ /* 0x000fc800078e3cff */
[C---:B------:R-:W-:Y:S02]  /*11ee0*/  @P1 LOP3.LUT R4, R5.reuse, R4, RZ, 0x3c, !PT ;  /* 0x0000000405041212 */ /* 0x040fe400078e3cff */
[----:B------:R-:W-:Y:S02]  /*11ef0*/  IADD3 R70, P4, PT, R70, R68, RZ ;  /* 0x0000004446467210 */ /* 0x000fe40007f9e0ff */
[----:B------:R-:W-:Y:S01]  /*11f00*/  @P1 LOP3.LUT R5, R5, R4, RZ, 0x3c, !PT ;  /* 0x0000000405051212 */ /* 0x000fe200078e3cff */
[----:B------:R0:W-:Y:S04]  /*11f10*/  STL [R1+0x4bc], R73 ;  /* 0x0004bc4901007387 */ /* 0x0001e80000100800 */
[----:B------:R1:W5:Y:S04]  /*11f20*/  @P1 LDG.E.U16 R87, desc[UR14][R4.64] ;  /* 0x0000000e04571981 */ /* 0x000368000c1e1500 */
[----:B0-----:R-:W5:Y:S04]  /*11f30*/  LDL.LU R73, [R1+0x5c4] ;  /* 0x0005c40001497983 */ /* 0x001f680000300800 */
[----:B------:R-:W5:Y:S01]  /*11f40*/  LDL.LU R71, [R1+0x5c0] ;  /* 0x0005c00001477983 */ /* 0x000f620000300800 */
[----:B-1----:R-:W-:-:S03]  /*11f50*/  IMAD.MOV.U32 R5, RZ, RZ, R70 ;  /* 0x000000ffff057224 */ /* 0x002fc600078e0046 */
[----:B------:R0:W-:Y:S04]  /*11f60*/  STL [R1+0x4c8], R70 ;  /* 0x0004c84601007387 */ /* 0x0001e80000100800 */
[----:B0-----:R-:W5:Y:S04]  /*11f70*/  LDL.LU R70, [R1+0x5bc] ;  /* 0x0005bc0001467983 */ /* 0x001f680000300800 */
[----:B------:R-:W2:Y:S01]  /*11f80*/  LDL.LU R4, [R1+0x4c4] ;  /* 0x0004c40001047983 */ /* 0x000ea20000300800 */
[----:B------:R-:W-:Y:S02]  /*11f90*/  ISETP.GT.AND P3, PT, R110, 0x66, PT ;  /* 0x000000666e00780c */ /* 0x000fe40003f64270 */
[----:B------:R-:W-:Y:S01]  /*11fa0*/  PRMT R55, RZ, 0x7610, R55 ;  /* 0x00007610ff377816 */ /* 0x000fe20000000037 */
[----:B--2---:R-:W-:-:S10]  /*11fb0*/  IMAD.X R4, R4, 0x1, R69, P4 ;  /* 0x0000000104047824 */ /* 0x004fd400020e0645 */
[-C--:B------:R-:W-:Y:S01]  /*11fc0*/  @P3 LOP3.LUT R5, R5, R4.reuse, RZ, 0x3c, !PT ;  /* 0x0000000405053212 */ /* 0x080fe200078e3cff */
[----:B------:R0:W-:Y:S03]  /*11fd0*/  STL [R1+0x4c4], R4 ;  /* 0x0004c40401007387 */ /* 0x0001e60000100800 */
[----:B0-----:R-:W-:-:S04]  /*11fe0*/  @P3 LOP3.LUT R4, R5, R4, RZ, 0x3c, !PT ;  /* 0x0000000405043212 */ /* 0x001fc800078e3cff */
[----:B------:R-:W-:-:S05]  /*11ff0*/  @P3 LOP3.LUT R5, R5, R4, RZ, 0x3c, !PT ;  /* 0x0000000405053212 */ /* 0x000fca00078e3cff */
[----:B------:R0:W5:Y:S04]  /*12000*/  @P3 LDG.E.U16 R55, desc[UR14][R4.64] ;  /* 0x0000000e04373981 */ /* 0x000168000c1e1500 */
[----:B------:R-:W2:Y:S01]  /*12010*/  LDL.LU R5, [R1+0x4cc] ;  /* 0x0004cc0001057983 */ /* 0x000ea20000300800 */
[----:B------:R-:W-:Y:S02]  /*12020*/  ISETP.GT.AND P5, PT, R110, 0x67, PT ;  /* 0x000000676e00780c */ /* 0x000fe40003fa4270 */
[----:B---3--:R-:W-:Y:S02]  /*12030*/  IADD3 R0, P1, PT, R0, R68, RZ ;  /* 0x0000004400007210 */ /* 0x008fe40007f3e0ff */
[----:B------:R-:W-:-:S03]  /*12040*/  PRMT R86, RZ, 0x7610, R86 ;  /* 0x00007610ff567816 */ /* 0x000fc60000000056 */
[----:B------:R1:W-:Y:S06]  /*12050*/  STL [R1+0x4d0], R0 ;  /* 0x0004d00001007387 */ /* 0x0003ec0000100800 */
[----:B0-----:R-:W-:Y:S02]  /*12060*/  @P5 IMAD.MOV.U32 R4, RZ, RZ, R0 ;  /* 0x000000ffff045224 */ /* 0x001fe400078e0000 */
[----:B--2---:R-:W-:-:S05]  /*12070*/  IMAD.X R5, R5, 0x1, R69, P1 ;  /* 0x0000000105057824 */ /* 0x004fca00008e0645 */
[----:B------:R0:W-:Y:S04]  /*12080*/  STL [R1+0x4cc], R5 ;  /* 0x0004cc0501007387 */ /* 0x0001e80000100800 */
[----:B-1----:R-:W5:Y:S04]  /*12090*/  LDL.LU R0, [R1+0x5b8] ;  /* 0x0005b80001007983 */ /* 0x002f680000300800 */
[----:B------:R1:W5:Y:S04]  /*120a0*/  @P5 LDG.E.U16 R86, desc[UR14][R4.64] ;  /* 0x0000000e04565981 */ /* 0x000368000c1e1500 */
[----:B------:R-:W2:Y:S04]  /*120b0*/  LDL.LU R4, [R1+0x4d4] ;  /* 0x0004d40001047983 */ /* 0x000ea80000300800 */
[----:B0-----:R-:W1:Y:S01]  /*120c0*/  LDL.LU R5, [R1+0x4d8] ;  /* 0x0004d80001057983 */ /* 0x001e620000300800 */
[----:B------:R-:W-:-:S02]  /*120d0*/  ISETP.GT.AND P3, PT, R110, 0x68, PT ;  /* 0x000000686e00780c */ /* 0x000fc40003f64270 */
[----:B------:R-:W-:Y:S02]  /*120e0*/  PRMT R56, RZ, 0x7610, R56 ;  /* 0x00007610ff387816 */ /* 0x000fe40000000038 */
[----:B-1----:R-:W-:-:S05]  /*120f0*/  IADD3 R5, P1, PT, R5, R68, RZ ;  /* 0x0000004405057210 */ /* 0x002fca0007f3e0ff */
[----:B--2---:R-:W-:Y:S01]  /*12100*/  IMAD.X R4, R4, 0x1, R69, P1 ;  /* 0x0000000104047824 */ /* 0x004fe200008e0645 */
[----:B------:R0:W-:Y:S04]  /*12110*/  STL [R1+0x4d8], R5 ;  /* 0x0004d80501007387 */ /* 0x0001e80000100800 */
[----:B------:R1:W-:Y:S01]  /*12120*/  STL [R1+0x4d4], R4 ;  /* 0x0004d40401007387 */ /* 0x0003e20000100800 */
[----:B0-----:R-:W-:-:S04]  /*12130*/  @P3 LOP3.LUT R5, R5, R4, RZ, 0x3c, !PT ;  /* 0x0000000405053212 */ /* 0x001fc800078e3cff */
[----:B-1----:R-:W-:-:S04]  /*12140*/  @P3 LOP3.LUT R4, R5, R4, RZ, 0x3c, !PT ;  /* 0x0000000405043212 */ /* 0x002fc800078e3cff */
[----:B------:R-:W-:-:S05]  /*12150*/  @P3 LOP3.LUT R5, R5, R4, RZ, 0x3c, !PT ;  /* 0x0000000405053212 */ /* 0x000fca00078e3cff */
[----:B------:R0:W5:Y:S04]  /*12160*/  @P3 LDG.E.U16 R56, desc[UR14][R4.64] ;  /* 0x0000000e04383981 */ /* 0x000168000c1e1500 */
[----:B------:R-:W2:Y:S04]  /*12170*/  LDL.LU R4, [R1+0x4dc] ;  /* 0x0004dc0001047983 */ /* 0x000ea80000300800 */
[----:B------:R-:W0:Y:S01]  /*12180*/  LDL.LU R5, [R1+0x4e0] ;  /* 0x0004e00001057983 */ /* 0x000e220000300800 */
[----:B------:R-:W-:Y:S02]  /*12190*/  ISETP.GT.AND P3, PT, R110, 0x69, PT ;  /* 0x000000696e00780c */ /* 0x000fe40003f64270 */
[----:B------:R-:W-:-:S02]  /*121a0*/  PRMT R85, RZ, 0x7610, R85 ;  /* 0x00007610ff557816 */ /* 0x000fc40000000055 */
[----:B0-----:R-:W-:-:S05]  /*121b0*/  IADD3 R5, P1, PT, R5, R68, RZ ;  /* 0x0000004405057210 */ /* 0x001fca0007f3e0ff */
        /* <DEDUP_REMOVED lines=262> */
[----:B------:R-:W-:Y:S01]  /*13220*/  PRMT R74, RZ, 0x7610, R74 ;  /* 0x00007610ff4a7816 */ /* 0x000fe2000000004a */
[----:B------:R-:W-:Y:S01]  /*13230*/  USHF.L.U32 UR4, UR4, 0x1f, URZ ;  /* 0x0000001f04047899 */ /* 0x000fe200080006ff */
[----:B0-----:R-:W-:-:S05]  /*13240*/  IADD3 R5, P1, PT, R5, R68, RZ ;  /* 0x0000004405057210 */ /* 0x001fca0007f3e0ff */
[----:B--2---:R-:W-:Y:S01]  /*13250*/  IMAD.X R4, R4, 0x1, R69, P1 ;  /* 0x0000000104047824 */ /* 0x004fe200008e0645 */
[----:B------:R0:W-:Y:S04]  /*13260*/  STL [R1+0x590], R5 ;  /* 0x0005900501007387 */ /* 0x0001e80000100800 */
[----:B------:R1:W-:Y:S01]  /*13270*/  STL [R1+0x58c], R4 ;  /* 0x00058c0401007387 */ /* 0x0003e20000100800 */
[----:B0-----:R-:W-:-:S04]  /*13280*/  @P3 LOP3.LUT R5, R5, R4, RZ, 0x3c, !PT ;  /* 0x0000000405053212 */ /* 0x001fc800078e3cff */
[----:B-1----:R-:W-:-:S04]  /*13290*/  @P3 LOP3.LUT R4, R5, R4, RZ, 0x3c, !PT ;  /* 0x0000000405043212 */ /* 0x002fc800078e3cff */
[----:B------:R-:W-:-:S05]  /*132a0*/  @P3 LOP3.LUT R5, R5, R4, RZ, 0x3c, !PT ;  /* 0x0000000405053212 */ /* 0x000fca00078e3cff */
[----:B------:R0:W5:Y:S02]  /*132b0*/  @P3 LDG.E.U16 R74, desc[UR14][R4.64] ;  /* 0x0000000e044a3981 */ /* 0x000164000c1e1500 */
[----:B0-----:R-:W0:Y:S02]  /*132c0*/  S2R R5, SR_TID.X ;  /* 0x0000000000057919 */ /* 0x001e240000002100 */
[----:B0-----:R-:W-:Y:S01]  /*132d0*/  LOP3.LUT R4, R5, 0x7f, RZ, 0xc0, !PT ;  /* 0x0000007f05047812 */ /* 0x001fe200078ec0ff */
[----:B------:R-:W-:-:S04]  /*132e0*/  IMAD.U32 R5, RZ, RZ, UR4 ;  /* 0x00000004ff057e24 */ /* 0x000fc8000f8e00ff */
[----:B------:R-:W0:Y:S01]  /*132f0*/  SYNCS.PHASECHK.TRANS64.TRYWAIT P3, [UR8], R5 ;  /* 0x00000005ff0075a7 */ /* 0x000e220008061108 */
[----:B------:R-:W-:Y:S02]  /*13300*/  ISETP.GE.AND P1, PT, R4, R110, PT ;  /* 0x0000006e0400720c */ /* 0x000fe40003f26270 */
[----:B------:R-:W-:Y:S01]  /*13310*/  PRMT R4, R109, 0x5410, R111 ;  /* 0x000054106d047816 */ /* 0x000fe2000000006f */
[----:B0-----:R-:W-:Y:S10]  /*13320*/  @!P3 BRA `(.L_x_15) ;  /* 0x000000740058b947 */ /* 0x001ff40003800000 */
.L_x_25:
[----:B------:R-:W2:Y:S01]  /*13330*/  LDL.LU R111, [R1+0x20] ;  /* 0x00002000016f7983 */ /* 0x000ea20000300800 */
[----:B-----5:R-:W-:-:S03]  /*13340*/  PRMT R5, R108, 0x5410, R107 ;  /* 0x000054106c057816 */ /* 0x020fc6000000006b */
[----:B------:R-:W3:Y:S01]  /*13350*/  LDL.LU R110, [R1+0x28] ;  /* 0x00002800016e7983 */ /* 0x000ee20000300800 */
[----:B------:R-:W-:-:S03]  /*13360*/  PRMT R6, R106, 0x5410, R6 ;  /* 0x000054106a067816 */ /* 0x000fc60000000006 */
[----:B------:R-:W4:Y:S01]  /*13370*/  LDL.LU R109, [R1+0x30] ;  /* 0x00003000016d7983 */ /* 0x000f220000300800 */
[----:B------:R-:W-:-:S03]  /*13380*/  PRMT R7, R7, 0x5410, R105 ;  /* 0x0000541007077816 */ /* 0x000fc60000000069 */
[----:B------:R-:W2:Y:S01]  /*13390*/  LDL.LU R108, [R1+0x14] ;  /* 0x00001400016c7983 */ /* 0x000ea20000300800 */
[----:B------:R-:W-:-:S03]  /*133a0*/  PRMT R8, R8, 0x5410, R104 ;  /* 0x0000541008087816 */ /* 0x000fc60000000068 */
[----:B------:R-:W2:Y:S01]  /*133b0*/  LDL.LU R107, [R1+0x18] ;  /* 0x00001800016b7983 */ /* 0x000ea20000300800 */
[----:B------:R-:W-:-:S03]  /*133c0*/  PRMT R9, R9, 0x5410, R103 ;  /* 0x0000541009097816 */ /* 0x000fc60000000067 */
[----:B------:R-:W2:Y:S01]  /*133d0*/  LDL.LU R106, [R1+0x10] ;  /* 0x00001000016a7983 */ /* 0x000ea20000300800 */
[----:B------:R-:W-:-:S03]  /*133e0*/  PRMT R10, R10, 0x5410, R102 ;  /* 0x000054100a0a7816 */ /* 0x000fc60000000066 */
[----:B------:R-:W2:Y:S04]  /*133f0*/  LDL.LU R105, [R1+0xc] ;  /* 0x00000c0001697983 */ /* 0x000ea80000300800 */
[----:B------:R-:W2:Y:S04]  /*13400*/  LDL.LU R104, [R1+0x8] ;  /* 0x0000080001687983 */ /* 0x000ea80000300800 */
[----:B------:R-:W2:Y:S04]  /*13410*/  LDL.LU R103, [R1+0x4] ;  /* 0x0000040001677983 */ /* 0x000ea80000300800 */
[----:B------:R-:W2:Y:S01]  /*13420*/  LDL.LU R102, [R1] ;  /* 0x0000000001667983 */ /* 0x000ea20000300800 */
[----:B------:R-:W-:-:S02]  /*13430*/  IADD3 R142, P3, PT, R142, R70, RZ ;  /* 0x000000468e8e7210 */ /* 0x000fc40007f7e0ff */
[-C--:B------:R-:W-:Y:S02]  /*13440*/  IADD3 R144, P5, PT, R144, R70.reuse, RZ ;  /* 0x0000004690907210 */ /* 0x080fe40007fbe0ff */
[----:B------:R-:W-:Y:S01]  /*13450*/  PRMT R22, R22, 0x5410, R90 ;  /* 0x0000541016167816 */ /* 0x000fe2000000005a */
[----:B------:R-:W-:Y:S01]  /*13460*/  IMAD.X R141, R141, 0x1, R71, P3 ;  /* 0x000000018d8d7824 */ /* 0x000fe200018e0647 */
[-C--:B------:R-:W-:Y:S02]  /*13470*/  IADD3 R148, P3, PT, R148, R70.reuse, RZ ;  /* 0x0000004694947210 */ /* 0x080fe40007f7e0ff */
[----:B------:R-:W-:Y:S02]  /*13480*/  PRMT R25, R25, 0x5410, R53 ;  /* 0x0000541019197816 */ /* 0x000fe40000000035 */
[-C--:B------:R-:W-:Y:S01]  /*13490*/  IADD3 R146, P4, PT, R146, R70.reuse, RZ ;  /* 0x0000004692927210 */ /* 0x080fe20007f9e0ff */
[--C-:B------:R-:W-:Y:S01]  /*134a0*/  IMAD.X R147, R147, 0x1, R71.reuse, P3 ;  /* 0x0000000193937824 */ /* 0x100fe200018e0647 */
[----:B------:R-:W-:Y:S01]  /*134b0*/  IADD3 R154, P3, PT, R154, R70, RZ ;  /* 0x000000469a9a7210 */ /* 0x000fe20007f7e0ff */
[----:B------:R-:W-:Y:S01]  /*134c0*/  IMAD.X R143, R143, 0x1, R71, P5 ;  /* 0x000000018f8f7824 */ /* 0x000fe200028e0647 */
[----:B------:R-:W-:-:S02]  /*134d0*/  PRMT R26, R26, 0x5410, R52 ;  /* 0x000054101a1a7816 */ /* 0x000fc40000000034 */
[----:B------:R-:W-:Y:S01]  /*134e0*/  PRMT R27, R27, 0x5410, R51 ;  /* 0x000054101b1b7816 */ /* 0x000fe20000000033 */
[--C-:B------:R-:W-:Y:S01]  /*134f0*/  IMAD.X R153, R153, 0x1, R71.reuse, P3 ;  /* 0x0000000199997824 */ /* 0x100fe200018e0647 */
[-C--:B------:R-:W-:Y:S01]  /*13500*/  IADD3 R160, P3, PT, R160, R70.reuse, RZ ;  /* 0x00000046a0a07210 */ /* 0x080fe20007f7e0ff */
[--C-:B------:R-:W-:Y:S01]  /*13510*/  IMAD.X R145, R145, 0x1, R71.reuse, P4 ;  /* 0x0000000191917824 */ /* 0x100fe200020e0647 */
[----:B------:R-:W-:Y:S02]  /*13520*/  IADD3 R150, P5, PT, R150, R70, RZ ;  /* 0x0000004696967210 */ /* 0x000fe40007fbe0ff */
[----:B------:R-:W-:Y:S01]  /*13530*/  PRMT R28, R28, 0x5410, R50 ;  /* 0x000054101c1c7816 */ /* 0x000fe20000000032 */
[----:B------:R-:W-:Y:S01]  /*13540*/  IMAD.X R159, R159, 0x1, R71, P3 ;  /* 0x000000019f9f7824 */ /* 0x000fe200018e0647 */
        /* <DEDUP_REMOVED lines=10> */
[----:B------:R-:W-:Y:S02]  /*135f0*/  IADD3 R152, P4, PT, R152, R70, RZ ;  /* 0x0000004698987210 */ /* 0x000fe40007f9e0ff */
        /* <DEDUP_REMOVED lines=41> */
[----:B------:R-:W-:Y:S01]  /*13890*/  PRMT R67, R67, 0x5410, R74 ;  /* 0x0000541043437816 */ /* 0x000fe2000000004a */
[--C-:B------:R-:W-:Y:S01]  /*138a0*/  IMAD.X R149, R149, 0x1, R71.reuse, P5 ;  /* 0x0000000195957824 */ /* 0x100fe200028e0647 */
[-C--:B------:R-:W-:Y:S01]  /*138b0*/  IADD3 R156, P5, PT, R156, R70.reuse, RZ ;  /* 0x000000469c9c7210 */ /* 0x080fe20007fbe0ff */
[--C-:B------:R-:W-:Y:S01]  /*138c0*/  IMAD.X R151, R151, 0x1, R71.reuse, P4 ;  /* 0x0000000197977824 */ /* 0x100fe200020e0647 */
[----:B------:R0:W-:Y:S01]  /*138d0*/  STTM.x64 tmem[UR7+0x80], R4 ;  /* 0x00008004000079ed */ /* 0x0001e20008340007 */
[-C--:B------:R-:W-:Y:S01]  /*138e0*/  IADD3 R158, P4, PT, R158, R70.reuse, RZ ;  /* 0x000000469e9e7210 */ /* 0x080fe20007f9e0ff */
[----:B------:R-:W1:Y:S01]  /*138f0*/  FENCE.VIEW.ASYNC.T ;  /* 0x00000000000073c6 */ /* 0x000e620000000200 */
[--C-:B------:R-:W-:Y:S01]  /*13900*/  IMAD.X R155, R155, 0x1, R71.reuse, P5 ;  /* 0x000000019b9b7824 */ /* 0x100fe200028e0647 */
[-C--:B------:R-:W-:Y:S01]  /*13910*/  IADD3 R162, P5, PT, R162, R70.reuse, RZ ;  /* 0x00000046a2a27210 */ /* 0x080fe20007fbe0ff */
[----:B-1----:R-:W-:Y:S01]  /*13920*/  BAR.SYNC.DEFER_BLOCKING 0x0 ;  /* 0x0000000000007b1d */ /* 0x002fe20000010000 */
[----:B------:R-:W-:Y:S01]  /*13930*/  IMAD.X R157, R157, 0x1, R71, P4 ;  /* 0x000000019d9d7824 */ /* 0x000fe200020e0647 */
[----:B------:R-:W-:-:S02]  /*13940*/  IADD3 R164, P4, PT, R164, R70, RZ ;  /* 0x00000046a4a47210 */ /* 0x000fc40007f9e0ff */
[--C-:B------:R-:W-:Y:S01]  /*13950*/  IMAD.X R161, R161, 0x1, R71.reuse, P5 ;  /* 0x00000001a1a17824 */ /* 0x100fe200028e0647 */
[----:B------:R-:W-:Y:S02]  /*13960*/  PRMT R74, RZ, 0x7610, R74 ;  /* 0x00007610ff4a7816 */ /* 0x000fe4000000004a */
[----:B------:R-:W-:Y:S02]  /*13970*/  IMAD.X R163, R163, 0x1, R71, P4 ;  /* 0x00000001a3a37824 */ /* 0x000fe400020e0647 */
[----:B0-----:R-:W-:Y:S02]  /*13980*/  @!P1 IMAD.MOV.U32 R4, RZ, RZ, R142 ;  /* 0x000000ffff049224 */ /* 0x001fe400078e008e */
[----:B------:R-:W-:Y:S01]  /*13990*/  @!P1 IMAD.MOV.U32 R5, RZ, RZ, R141 ;  /* 0x000000ffff059224 */ /* 0x000fe200078e008d */
[----:B--2---:R-:W-:-:S04]  /*139a0*/  IADD3 R102, P3, PT, R102, R70, RZ ;  /* 0x0000004666667210 */ /* 0x004fc80007f7e0ff */
[----:B------:R0:W2:Y:S01]  /*139b0*/  @!P1 LDG.E.U16 R74, desc[UR14][R4.64] ;  /* 0x0000000e044a9981 */ /* 0x0000a2000c1e1500 */
[----:B------:R-:W-:Y:S01]  /*139c0*/  @!P1 IMAD.MOV.U32 R8, RZ, RZ, R144 ;  /* 0x000000ffff089224 */ /* 0x000fe200078e0090 */
[----:B------:R-:W-:Y:S01]  /*139d0*/  PRMT R6, RZ, 0x7610, R6 ;  /* 0x00007610ff067816 */ /* 0x000fe20000000006 */
[----:B------:R-:W-:Y:S01]  /*139e0*/  @!P1 IMAD.MOV.U32 R9, RZ, RZ, R143 ;  /* 0x000000ffff099224 */ /* 0x000fe200078e008f */
[----:B------:R-:W-:Y:S04]  /*139f0*/  STL [R1], R102 ;  /* 0x0000006601007387 */ /* 0x000fe80000100800 */
[----:B------:R-:W2:Y:S01]  /*13a00*/  LDL.LU R22, [R1+0x1c] ;  /* 0x00001c0001167983 */ /* 0x000ea20000300800 */
[-C--:B------:R-:W-:Y:S01]  /*13a10*/  IADD3 R104, P5, PT, R104, R70.reuse, RZ ;  /* 0x0000004668687210 */ /* 0x080fe20007fbe0ff */
[----:B------:R-:W-:Y:S01]  /*13a20*/  IMAD.X R165, R165, 0x1, R71, P3 ;  /* 0x00000001a5a57824 */ /* 0x000fe200018e0647 */
[-C--:B------:R-:W-:Y:S01]  /*13a30*/  IADD3 R106, P4, PT, R106, R70.reuse, RZ ;  /* 0x000000466a6a7210 */ /* 0x080fe20007f9e0ff */
[----:B------:R-:W2:Y:S01]  /*13a40*/  LDL.LU R76, [R1+0x24] ;  /* 0x00002400014c7983 */ /* 0x000ea20000300800 */
[----:B------:R-:W-:-:S02]  /*13a50*/  IADD3 R107, P3, PT, R107, R70, RZ ;  /* 0x000000466b6b7210 */ /* 0x000fc40007f7e0ff */
[----:B0-----:R-:W-:Y:S01]  /*13a60*/  PRMT R4, RZ, 0x7610, R4 ;  /* 0x00007610ff047816 */ /* 0x001fe20000000004 */
[----:B------:R-:W2:Y:S01]  /*13a70*/  LDL.LU R29, [R1+0x2c] ;  /* 0x00002c00011d7983 */ /* 0x000ea20000300800 */
[----:B------:R-:W-:Y:S01]  /*13a80*/  IMAD.X R103, R103, 0x1, R71, P5 ;  /* 0x0000000167677824 */ /* 0x000fe200028e0647 */
[----:B------:R-:W-:Y:S01]  /*13a90*/  PRMT R5, RZ, 0x7610, R5 ;  /* 0x00007610ff057816 */ /* 0x000fe20000000005 */
[--C-:B------:R-:W-:Y:S01]  /*13aa0*/  IMAD.X R105, R105, 0x1, R71.reuse, P4 ;  /* 0x0000000169697824 */ /* 0x100fe200020e0647 */
[----:B------:R-:W2:Y:S04]  /*13ab0*/  LDL.LU R78, [R1+0x48] ;  /* 0x00004800014e7983 */ /* 0x000ea80000300800 */
[----:B------:R-:W-:Y:S01]  /*13ac0*/  STL [R1+0x8], R104 ;  /* 0x0000086801007387 */ /* 0x000fe20000100800 */
[----:B------:R-:W-:-:S03]  /*13ad0*/  IMAD.X R108, R108, 0x1, R71, P3 ;  /* 0x000000016c6c7824 */ /* 0x000fc600018e0647 */
[----:B------:R-:W-:Y:S04]  /*13ae0*/  STL [R1+0x18], R107 ;  /* 0x0000186b01007387 */ /* 0x000fe80000100800 */
[----:B------:R-:W-:Y:S04]  /*13af0*/  STL [R1+0x10], R106 ;  /* 0x0000106a01007387 */ /* 0x000fe80000100800 */
[----:B------:R-:W-:Y:S04]  /*13b00*/  STL [R1+0x4], R103 ;  /* 0x0000046701007387 */ /* 0x000fe80000100800 */
[----:B------:R-:W-:Y:S04]  /*13b10*/  STL [R1+0xc], R105 ;  /* 0x00000c6901007387 */ /* 0x000fe80000100800 */
[----:B------:R-:W2:Y:S04]  /*13b20*/  LDL.LU R26, [R1+0x38] ;  /* 0x00003800011a7983 */ /* 0x000ea80000300800 */
[----:B------:R-:W2:Y:S04]  /*13b30*/  LDL.LU R80, [R1+0x40] ;  /* 0x0000400001507983 */ /* 0x000ea80000300800 */
[----:B------:R-:W-:Y:S04]  /*13b40*/  STL [R1+0x14], R108 ;  /* 0x0000146c01007387 */ /* 0x000fe80000100800 */
[----:B------:R-:W2:Y:S04]  /*13b50*/  LDL.LU R27, [R1+0x34] ;  /* 0x00003400011b7983 */ /* 0x000ea80000300800 */
[----:B------:R-:W2:Y:S04]  /*13b60*/  LDL.LU R83, [R1+0x3c] ;  /* 0x00003c0001537983 */ /* 0x000ea80000300800 */
[----:B------:R-:W2:Y:S04]  /*13b70*/  LDL.LU R79, [R1+0x44] ;  /* 0x00004400014f7983 */ /* 0x000ea80000300800 */
[----:B------:R0:W2:Y:S01]  /*13b80*/  @!P1 LDG.E.U16 R4, desc[UR14][R8.64] ;  /* 0x0000000e08049981 */ /* 0x0000a2000c1e1500 */
[----:B------:R-:W-:Y:S01]  /*13b90*/  PRMT R7, RZ, 0x7610, R7 ;  /* 0x00007610ff077816 */ /* 0x000fe20000000007 */
[----:B------:R-:W-:-:S02]  /*13ba0*/  @!P1 IMAD.MOV.U32 R10, RZ, RZ, R150 ;  /* 0x000000ffff0a9224 */ /* 0x000fc400078e0096 */
[----:B------:R-:W-:Y:S02]  /*13bb0*/  @!P1 IMAD.MOV.U32 R11, RZ, RZ, R149 ;  /* 0x000000ffff0b9224 */ /* 0x000fe400078e0095 */
[----:B------:R-:W-:Y:S02]  /*13bc0*/  @!P1 IMAD.MOV.U32 R14, RZ, RZ, R156 ;  /* 0x000000ffff0e9224 */ /* 0x000fe400078e009c */
[----:B------:R-:W-:Y:S01]  /*13bd0*/  @!P1 IMAD.MOV.U32 R15, RZ, RZ, R155 ;  /* 0x000000ffff0f9224 */ /* 0x000fe200078e009b */
[----:B------:R1:W2:Y:S01]  /*13be0*/  @!P1 LDG.E.U16 R7, desc[UR14][R10.64] ;  /* 0x0000000e0a079981 */ /* 0x0002a2000c1e1500 */
[----:B0-----:R-:W-:Y:S02]  /*13bf0*/  @!P1 IMAD.MOV.U32 R8, RZ, RZ, R146 ;  /* 0x000000ffff089224 */ /* 0x001fe400078e0092 */
[----:B------:R-:W-:Y:S01]  /*13c00*/  @!P1 IMAD.MOV.U32 R9, RZ, RZ, R145 ;  /* 0x000000ffff099224 */ /* 0x000fe200078e0091 */
[----:B------:R-:W-:Y:S01]  /*13c10*/  PRMT R12, RZ, 0x7610, R12 ;  /* 0x00007610ff0c7816 */ /* 0x000fe2000000000c */
[----:B------:R-:W-:Y:S01]  /*13c20*/  @!P1 IMAD.MOV.U32 R16, RZ, RZ, R162 ;  /* 0x000000ffff109224 */ /* 0x000fe200078e00a2 */
[----:B------:R-:W-:Y:S01]  /*13c30*/  PRMT R13, RZ, 0x7610, R13 ;  /* 0x00007610ff0d7816 */ /* 0x000fe2000000000d */
[----:B------:R-:W-:Y:S01]  /*13c40*/  @!P1 IMAD.MOV.U32 R17, RZ, RZ, R161 ;  /* 0x000000ffff119224 */ /* 0x000fe200078e00a1 */
[----:B------:R0:W2:Y:S01]  /*13c50*/  @!P1 LDG.E.U16 R5, desc[UR14][R8.64] ;  /* 0x0000000e08059981 */ /* 0x0000a2000c1e1500 */
[----:B-1----:R-:W-:-:S02]  /*13c60*/  @!P1 IMAD.MOV.U32 R10, RZ, RZ, R152 ;  /* 0x000000ffff0a9224 */ /* 0x002fc400078e0098 */
[----:B------:R-:W-:Y:S01]  /*13c70*/  @!P1 IMAD.MOV.U32 R11, RZ, RZ, R151 ;  /* 0x000000ffff0b9224 */ /* 0x000fe200078e0097 */
[----:B------:R-:W2:Y:S01]  /*13c80*/  @!P1 LDG.E.U16 R13, desc[UR14][R16.64] ;  /* 0x0000000e100d9981 */ /* 0x000ea2000c1e1500 */
[----:B------:R-:W-:Y:S02]  /*13c90*/  @!P1 IMAD.MOV.U32 R20, RZ, RZ, R104 ;  /* 0x000000ffff149224 */ /* 0x000fe400078e0068 */
[----:B------:R-:W-:Y:S01]  /*13ca0*/  @!P1 IMAD.MOV.U32 R21, RZ, RZ, R103 ;  /* 0x000000ffff159224 */ /* 0x000fe200078e0067 */
[-C--:B------:R-:W-:Y:S01]  /*13cb0*/  IADD3 R111, P5, PT, R111, R70.reuse, RZ ;  /* 0x000000466f6f7210 */ /* 0x080fe20007fbe0ff */
[----:B0-----:R-:W-:Y:S01]  /*13cc0*/  @!P1 IMAD.MOV.U32 R8, RZ, RZ, R148 ;  /* 0x000000ffff089224 */ /* 0x001fe200078e0094 */
[-C--:B----4-:R-:W-:Y:S01]  /*13cd0*/  IADD3 R109, P3, PT, R109, R70.reuse, RZ ;  /* 0x000000466d6d7210 */ /* 0x090fe20007f7e0ff */
[----:B------:R-:W-:Y:S01]  /*13ce0*/  @!P1 IMAD.MOV.U32 R9, RZ, RZ, R147 ;  /* 0x000000ffff099224 */ /* 0x000fe200078e0093 */
[----:B---3--:R-:W-:Y:S01]  /*13cf0*/  IADD3 R110, P4, PT, R110, R70, RZ ;  /* 0x000000466e6e7210 */ /* 0x008fe20007f9e0ff */
[----:B------:R-:W3:Y:S04]  /*13d00*/  LDL.LU R77, [R1+0x60] ;  /* 0x00006000014d7983 */ /* 0x000ee80000300800 */
[----:B------:R0:W4:Y:S02]  /*13d10*/  @!P1 LDG.E.U16 R6, desc[UR14][R8.64] ;  /* 0x0000000e08069981 */ /* 0x000124000c1e1500 */
[----:B0-----:R-:W-:-:S02]  /*13d20*/  PRMT R8, RZ, 0x7610, R8 ;  /* 0x00007610ff087816 */ /* 0x001fc40000000008 */
[----:B------:R-:W-:-:S04]  /*13d30*/  PRMT R9, RZ, 0x7610, R9 ;  /* 0x00007610ff097816 */ /* 0x000fc80000000009 */
[----:B------:R0:W3:Y:S02]  /*13d40*/  @!P1 LDG.E.U16 R8, desc[UR14][R10.64] ;  /* 0x0000000e0a089981 */ /* 0x0000e4000c1e1500 */
[----:B0-----:R-:W-:Y:S02]  /*13d50*/  @!P1 IMAD.MOV.U32 R10, RZ, RZ, R154 ;  /* 0x000000ffff0a9224 */ /* 0x001fe400078e009a */
[----:B------:R-:W-:-:S05]  /*13d60*/  @!P1 IMAD.MOV.U32 R11, RZ, RZ, R153 ;  /* 0x000000ffff0b9224 */ /* 0x000fca00078e0099 */
[----:B------:R0:W3:Y:S02]  /*13d70*/  @!P1 LDG.E.U16 R9, desc[UR14][R10.64] ;  /* 0x0000000e0a099981 */ /* 0x0000e4000c1e1500 */
[----:B0-----:R-:W-:Y:S02]  /*13d80*/  PRMT R10, RZ, 0x7610, R10 ;  /* 0x00007610ff0a7816 */ /* 0x001fe4000000000a */
[----:B------:R-:W-:-:S04]  /*13d90*/  PRMT R11, RZ, 0x7610, R11 ;  /* 0x00007610ff0b7816 */ /* 0x000fc8000000000b */
[----:B------:R0:W4:Y:S02]  /*13da0*/  @!P1 LDG.E.U16 R10, desc[UR14][R14.64] ;  /* 0x0000000e0e0a9981 */ /* 0x000124000c1e1500 */
[----:B0-----:R-:W-:Y:S02]  /*13db0*/  @!P1 IMAD.MOV.U32 R14, RZ, RZ, R158 ;  /* 0x000000ffff0e9224 */ /* 0x001fe400078e009e */
[----:B------:R-:W-:-:S05]  /*13dc0*/  @!P1 IMAD.MOV.U32 R15, RZ, RZ, R157 ;  /* 0x000000ffff0f9224 */ /* 0x000fca00078e009d */
[----:B------:R0:W4:Y:S01]  /*13dd0*/  @!P1 LDG.E.U16 R11, desc[UR14][R14.64] ;  /* 0x0000000e0e0b9981 */ /* 0x000122000c1e1500 */
[----:B------:R-:W-:Y:S02]  /*13de0*/  @!P1 IMAD.MOV.U32 R16, RZ, RZ, R164 ;  /* 0x000000ffff109224 */ /* 0x000fe400078e00a4 */
[----:B------:R-:W-:Y:S02]  /*13df0*/  @!P1 IMAD.MOV.U32 R17, RZ, RZ, R163 ;  /* 0x000000ffff119224 */ /* 0x000fe400078e00a3 */
[----:B0-----:R-:W-:Y:S02]  /*13e00*/  @!P1 IMAD.MOV.U32 R14, RZ, RZ, R160 ;  /* 0x000000ffff0e9224 */ /* 0x001fe400078e00a0 */
[----:B------:R-:W-:-:S05]  /*13e10*/  @!P1 IMAD.MOV.U32 R15, RZ, RZ, R159 ;  /* 0x000000ffff0f9224 */ /* 0x000fca00078e009f */
[----:B------:R0:W4:Y:S02]  /*13e20*/  @!P1 LDG.E.U16 R12, desc[UR14][R14.64] ;  /* 0x0000000e0e0c9981 */ /* 0x000124000c1e1500 */
[----:B0-----:R-:W-:Y:S02]  /*13e30*/  PRMT R14, RZ, 0x7610, R14 ;  /* 0x00007610ff0e7816 */ /* 0x001fe4000000000e */
[----:B------:R-:W-:-:S04]  /*13e40*/  PRMT R15, RZ, 0x7610, R15 ;  /* 0x00007610ff0f7816 */ /* 0x000fc8000000000f */
[----:B------:R0:W4:Y:S02]  /*13e50*/  @!P1 LDG.E.U16 R14, desc[UR14][R16.64] ;  /* 0x0000000e100e9981 */ /* 0x000124000c1e1500 */
[----:B0-----:R-:W-:Y:S02]  /*13e60*/  @!P1 IMAD.MOV.U32 R16, RZ, RZ, R102 ;  /* 0x000000ffff109224 */ /* 0x001fe400078e0066 */
[----:B------:R-:W-:-:S05]  /*13e70*/  @!P1 IMAD.MOV.U32 R17, RZ, RZ, R165 ;  /* 0x000000ffff119224 */ /* 0x000fca00078e00a5 */
[----:B------:R0:W4:Y:S02]  /*13e80*/  @!P1 LDG.E.U16 R15, desc[UR14][R16.64] ;  /* 0x0000000e100f9981 */ /* 0x000124000c1e1500 */
[----:B0-----:R-:W-:Y:S02]  /*13e90*/  PRMT R16, RZ, 0x7610, R16 ;  /* 0x00007610ff107816 */ /* 0x001fe40000000010 */
[----:B------:R-:W-:-:S04]  /*13ea0*/  PRMT R17, RZ, 0x7610, R17 ;  /* 0x00007610ff117816 */ /* 0x000fc80000000011 */
[----:B------:R0:W4:Y:S01]  /*13eb0*/  @!P1 LDG.E.U16 R16, desc[UR14][R20.64] ;  /* 0x0000000e14109981 */ /* 0x000122000c1e1500 */
[----:B------:R-:W-:-:S03]  /*13ec0*/  PRMT R18, RZ, 0x7610, R18 ;  /* 0x00007610ff127816 */ /* 0x000fc60000000012 */
[----:B------:R-:W-:Y:S01]  /*13ed0*/  STL [R1+0x20], R111 ;  /* 0x0000206f01007387 */ /* 0x000fe20000100800 */
[----:B0-----:R-:W-:Y:S02]  /*13ee0*/  @!P1 IMAD.MOV.U32 R20, RZ, RZ, R106 ;  /* 0x000000ffff149224 */ /* 0x001fe400078e006a */
[----:B------:R-:W-:Y:S01]  /*13ef0*/  @!P1 IMAD.MOV.U32 R21, RZ, RZ, R105 ;  /* 0x000000ffff159224 */ /* 0x000fe200078e0069 */
[----:B------:R-:W-:Y:S01]  /*13f00*/  STL [R1+0x30], R109 ;  /* 0x0000306d01007387 */ /* 0x000fe20000100800 */
[----:B------:R-:W-:-:S03]  /*13f10*/  PRMT R19, RZ, 0x7610, R19 ;  /* 0x00007610ff137816 */ /* 0x000fc60000000013 */
[----:B------:R0:W4:Y:S04]  /*13f20*/  @!P1 LDG.E.U16 R17, desc[UR14][R20.64] ;  /* 0x0000000e14119981 */ /* 0x000128000c1e1500 */
[----:B------:R-:W-:Y:S01]  /*13f30*/  STL [R1+0x28], R110 ;  /* 0x0000286e01007387 */ /* 0x000fe20000100800 */
[----:B0-----:R-:W-:Y:S02]  /*13f40*/  @!P1 IMAD.MOV.U32 R20, RZ, RZ, R107 ;  /* 0x000000ffff149224 */ /* 0x001fe400078e006b */
[----:B------:R-:W-:-:S05]  /*13f50*/  @!P1 IMAD.MOV.U32 R21, RZ, RZ, R108 ;  /* 0x000000ffff159224 */ /* 0x000fca00078e006c */
[----:B------:R0:W4:Y:S02]  /*13f60*/  @!P1 LDG.E.U16 R18, desc[UR14][R20.64] ;  /* 0x0000000e14129981 */ /* 0x000124000c1e1500 */
[----:B0-----:R-:W-:Y:S02]  /*13f70*/  PRMT R20, RZ, 0x7610, R20 ;  /* 0x00007610ff147816 */ /* 0x001fe40000000014 */
[----:B------:R-:W-:Y:S01]  /*13f80*/  PRMT R21, RZ, 0x7610, R21 ;  /* 0x00007610ff157816 */ /* 0x000fe20000000015 */
[----:B--2---:R-:W-:-:S04]  /*13f90*/  IMAD.X R22, R22, 0x1, R71, P5 ;  /* 0x0000000116167824 */ /* 0x004fc800028e0647 */
[----:B------:R-:W-:Y:S01]  /*13fa0*/  @!P1 IMAD.MOV.U32 R23, RZ, RZ, R22 ;  /* 0x000000ffff179224 */ /* 0x000fe200078e0016 */
[----:B------:R0:W-:Y:S01]  /*13fb0*/  STL [R1+0x1c], R22 ;  /* 0x00001c1601007387 */ /* 0x0001e20000100800 */
[--C-:B------:R-:W-:Y:S02]  /*13fc0*/  IMAD.X R76, R76, 0x1, R71.reuse, P4 ;  /* 0x000000014c4c7824 */ /* 0x100fe400020e0647 */
[----:B------:R-:W-:Y:S02]  /*13fd0*/  IMAD.X R29, R29, 0x1, R71, P3 ;  /* 0x000000011d1d7824 */ /* 0x000fe400018e0647 */
[----:B0-----:R-:W-:Y:S01]  /*13fe0*/  @!P1 IMAD.MOV.U32 R22, RZ, RZ, R111 ;  /* 0x000000ffff169224 */ /* 0x001fe200078e006f */
[----:B------:R-:W-:Y:S04]  /*13ff0*/  STL [R1+0x24], R76 ;  /* 0x0000244c01007387 */ /* 0x000fe80000100800 */
[----:B------:R0:W2:Y:S04]  /*14000*/  @!P1 LDG.E.U16 R19, desc[UR14][R22.64] ;  /* 0x0000000e16139981 */ /* 0x0000a8000c1e1500 */
[----:B------:R-:W2:Y:S04]  /*14010*/  LDL.LU R28, [R1+0x50] ;  /* 0x00005000011c7983 */ /* 0x000ea80000300800 */
[----:B------:R-:W4:Y:S01]  /*14020*/  LDL.LU R84, [R1+0x58] ;  /* 0x0000580001547983 */ /* 0x000f220000300800 */
[----:B0-----:R-:W-:-:S02]  /*14030*/  @!P1 IMAD.MOV.U32 R22, RZ, RZ, R110 ;  /* 0x000000ffff169224 */ /* 0x001fc400078e006e */
[----:B------:R-:W-:Y:S01]  /*14040*/  @!P1 IMAD.MOV.U32 R23, RZ, RZ, R76 ;  /* 0x000000ffff179224 */ /* 0x000fe200078e004c */
[----:B------:R0:W-:Y:S04]  /*14050*/  STL [R1+0x2c], R29 ;  /* 0x00002c1d01007387 */ /* 0x0001e80000100800 */
[----:B------:R1:W4:Y:S01]  /*14060*/  @!P1 LDG.E.U16 R20, desc[UR14][R22.64] ;  /* 0x0000000e16149981 */ /* 0x000322000c1e1500 */
[-C--:B------:R-:W-:Y:S02]  /*14070*/  IADD3 R26, P5, PT, R26, R70.reuse, RZ ;  /* 0x000000461a1a7210 */ /* 0x080fe40007fbe0ff */
[-C--:B------:R-:W-:Y:S01]  /*14080*/  IADD3 R80, P4, PT, R80, R70.reuse, RZ ;  /* 0x0000004650507210 */ /* 0x080fe20007f9e0ff */
[----:B-1----:R-:W-:Y:S02]  /*14090*/  @!P1 IMAD.MOV.U32 R23, RZ, RZ, R29 ;  /* 0x000000ffff179224 */ /* 0x002fe400078e001d */
[----:B0-----:R-:W4:Y:S04]  /*140a0*/  LDL.LU R29, [R1+0x4c] ;  /* 0x00004c00011d7983 */ /* 0x001f280000300800 */
[----:B------:R-:W4:Y:S01]  /*140b0*/  LDL.LU R88, [R1+0x54] ;  /* 0x0000540001587983 */ /* 0x000f220000300800 */
[----:B------:R-:W-:Y:S01]  /*140c0*/  @!P1 IMAD.MOV.U32 R22, RZ, RZ, R109 ;  /* 0x000000ffff169224 */ /* 0x000fe200078e006d */
[----:B------:R-:W-:-:S02]  /*140d0*/  IADD3 R78, P3, PT, R78, R70, RZ ;  /* 0x000000464e4e7210 */ /* 0x000fc40007f7e0ff */
[----:B------:R-:W4:Y:S01]  /*140e0*/  LDL.LU R81, [R1+0x5c] ;  /* 0x00005c0001517983 */ /* 0x000f220000300800 */
[--C-:B------:R-:W-:Y:S02]  /*140f0*/  IMAD.X R27, R27, 0x1, R71.reuse, P5 ;  /* 0x000000011b1b7824 */ /* 0x100fe400028e0647 */
[--C-:B------:R-:W-:Y:S01]  /*14100*/  IMAD.X R83, R83, 0x1, R71.reuse, P4 ;  /* 0x0000000153537824 */ /* 0x100fe200020e0647 */
[----:B------:R-:W4:Y:S04]  /*14110*/  LDL.LU R76, [R1+0x78] ;  /* 0x00007800014c7983 */ /* 0x000f280000300800 */
[----:B------:R0:W-:Y:S01]  /*14120*/  STL [R1+0x38], R26 ;  /* 0x0000381a01007387 */ /* 0x0001e20000100800 */
[----:B------:R-:W-:-:S03]  /*14130*/  IMAD.X R79, R79, 0x1, R71, P3 ;  /* 0x000000014f4f7824 */ /* 0x000fc600018e0647 */
[----:B------:R1:W4:Y:S04]  /*14140*/  @!P1 LDG.E.U16 R21, desc[UR14][R22.64] ;  /* 0x0000000e16159981 */ /* 0x000328000c1e1500 */
[----:B------:R-:W-:Y:S04]  /*14150*/  STL [R1+0x48], R78 ;  /* 0x0000484e01007387 */ /* 0x000fe80000100800 */
[----:B------:R-:W-:Y:S01]  /*14160*/  STL [R1+0x40], R80 ;  /* 0x0000405001007387 */ /* 0x000fe20000100800 */
[----:B-1----:R-:W-:-:S03]  /*14170*/  PRMT R22, RZ, 0x7610, R22 ;  /* 0x00007610ff167816 */ /* 0x002fc60000000016 */
[----:B------:R1:W-:Y:S04]  /*14180*/  STL [R1+0x34], R27 ;  /* 0x0000341b01007387 */ /* 0x0003e80000100800 */
[----:B------:R-:W-:Y:S01]  /*14190*/  STL [R1+0x3c], R83 ;  /* 0x00003c5301007387 */ /* 0x000fe20000100800 */
[----:B------:R-:W-:-:S03]  /*141a0*/  PRMT R23, RZ, 0x7610, R23 ;  /* 0x00007610ff177816 */ /* 0x000fc60000000017 */
[----:B------:R-:W4:Y:S04]  /*141b0*/  LDL.LU R82, [R1+0x68] ;  /* 0x0000680001527983 */ /* 0x000f280000300800 */
[----:B------:R-:W4:Y:S04]  /*141c0*/  LDL.LU R86, [R1+0x70] ;  /* 0x0000700001567983 */ /* 0x000f280000300800 */
[----:B------:R0:W4:Y:S04]  /*141d0*/  @!P1 LDG.E.U16 R22, desc[UR14][R26.64] ;  /* 0x0000000e1a169981 */ /* 0x000128000c1e1500 */
[----:B------:R3:W-:Y:S04]  /*141e0*/  STL [R1+0x44], R79 ;  /* 0x0000444f01007387 */ /* 0x0007e80000100800 */
[----:B------:R-:W4:Y:S01]  /*141f0*/  LDL.LU R85, [R1+0x64] ;  /* 0x0000640001557983 */ /* 0x000f220000300800 */
[----:B0-----:R-:W-:-:S02]  /*14200*/  @!P1 IMAD.MOV.U32 R26, RZ, RZ, R80 ;  /* 0x000000ffff1a9224 */ /* 0x001fc400078e0050 */
[----:B-1----:R-:W-:Y:S01]  /*14210*/  @!P1 IMAD.MOV.U32 R27, RZ, RZ, R83 ;  /* 0x000000ffff1b9224 */ /* 0x002fe200078e0053 */
[----:B------:R-:W4:Y:S04]  /*14220*/  LDL.LU R87, [R1+0x6c] ;  /* 0x00006c0001577983 */ /* 0x000f280000300800 */
[----:B------:R0:W4:Y:S02]  /*14230*/  @!P1 LDG.E.U16 R23, desc[UR14][R26.64] ;  /* 0x0000000e1a179981 */ /* 0x000124000c1e1500 */
[----:B0-----:R-:W-:Y:S02]  /*14240*/  @!P1 IMAD.MOV.U32 R27, RZ, RZ, R79 ;  /* 0x000000ffff1b9224 */ /* 0x001fe400078e004f */
[----:B---3--:R-:W3:Y:S01]  /*14250*/  LDL.LU R79, [R1+0x74] ;  /* 0x00007400014f7983 */ /* 0x008ee20000300800 */
[----:B------:R-:W-:Y:S01]  /*14260*/  IADD3 R77, P3, PT, R77, R70, RZ ;  /* 0x000000464d4d7210 */ /* 0x000fe20007f7e0ff */
[----:B------:R-:W-:-:S02]  /*14270*/  @!P1 IMAD.MOV.U32 R26, RZ, RZ, R78 ;  /* 0x000000ffff1a9224 */ /* 0x000fc400078e004e */
[----:B------:R-:W3:Y:S01]  /*14280*/  LDL.LU R78, [R1+0x90] ;  /* 0x00009000014e7983 */ /* 0x000ee20000300800 */
[----:B------:R-:W-:Y:S02]  /*14290*/  PRMT R24, RZ, 0x7610, R24 ;  /* 0x00007610ff187816 */ /* 0x000fe40000000018 */
[----:B------:R-:W-:-:S04]  /*142a0*/  PRMT R25, RZ, 0x7610, R25 ;  /* 0x00007610ff197816 */ /* 0x000fc80000000019 */
[----:B------:R0:W3:Y:S02]  /*142b0*/  @!P1 LDG.E.U16 R24, desc[UR14][R26.64] ;  /* 0x0000000e1a189981 */ /* 0x0000e4000c1e1500 */
[----:B0-----:R-:W-:Y:S02]  /*142c0*/  PRMT R26, RZ, 0x7610, R26 ;  /* 0x00007610ff1a7816 */ /* 0x001fe4000000001a */
[----:B------:R-:W-:Y:S02]  /*142d0*/  PRMT R27, RZ, 0x7610, R27 ;  /* 0x00007610ff1b7816 */ /* 0x000fe4000000001b */
[----:B------:R-:W-:Y:S02]  /*142e0*/  PRMT R30, RZ, 0x7610, R30 ;  /* 0x00007610ff1e7816 */ /* 0x000fe4000000001e */
[----:B------:R-:W-:Y:S02]  /*142f0*/  PRMT R31, RZ, 0x7610, R31 ;  /* 0x00007610ff1f7816 */ /* 0x000fe4000000001f */
[----:B--2---:R-:W-:-:S02]  /*14300*/  IADD3 R28, P5, PT, R28, R70, RZ ;  /* 0x000000461c1c7210 */ /* 0x004fc40007fbe0ff */
[----:B----4-:R-:W-:-:S03]  /*14310*/  IADD3 R84, P4, PT, R84, R70, RZ ;  /* 0x0000004654547210 */ /* 0x010fc60007f9e0ff */
[----:B------:R0:W-:Y:S04]  /*14320*/  STL [R1+0x50], R28 ;  /* 0x0000501c01007387 */ /* 0x0001e80000100800 */
[----:B------:R-:W-:Y:S04]  /*14330*/  STL [R1+0x60], R77 ;  /* 0x0000604d01007387 */ /* 0x000fe80000100800 */
[----:B------:R-:W-:Y:S01]  /*14340*/  STL [R1+0x58], R84 ;  /* 0x0000585401007387 */ /* 0x000fe20000100800 */
[--C-:B------:R-:W-:Y:S02]  /*14350*/  IMAD.X R29, R29, 0x1, R71.reuse, P5 ;  /* 0x000000011d1d7824 */ /* 0x100fe400028e0647 */
[----:B------:R-:W-:-:S03]  /*14360*/  IMAD.X R88, R88, 0x1, R71, P4 ;  /* 0x0000000158587824 */ /* 0x000fc600020e0647 */
[----:B------:R1:W-:Y:S01]  /*14370*/  STL [R1+0x4c], R29 ;  /* 0x00004c1d01007387 */ /* 0x0003e20000100800 */
[----:B------:R-:W-:-:S03]  /*14380*/  IMAD.X R81, R81, 0x1, R71, P3 ;  /* 0x0000000151517824 */ /* 0x000fc600018e0647 */
[----:B------:R2:W-:Y:S04]  /*14390*/  STL [R1+0x54], R88 ;  /* 0x0000545801007387 */ /* 0x0005e80000100800 */
[----:B------:R-:W4:Y:S04]  /*143a0*/  LDL.LU R80, [R1+0x80] ;  /* 0x0000800001507983 */ /* 0x000f280000300800 */
[----:B------:R-:W4:Y:S04]  /*143b0*/  LDL.LU R83, [R1+0x88] ;  /* 0x0000880001537983 */ /* 0x000f280000300800 */
[----:B------:R0:W4:Y:S04]  /*143c0*/  @!P1 LDG.E.U16 R25, desc[UR14][R28.64] ;  /* 0x0000000e1c199981 */ /* 0x000128000c1e1500 */
[----:B------:R2:W-:Y:S01]  /*143d0*/  STL [R1+0x5c], R81 ;  /* 0x00005c5101007387 */ /* 0x0005e20000100800 */
[----:B0-----:R-:W-:-:S02]  /*143e0*/  @!P1 IMAD.MOV.U32 R28, RZ, RZ, R84 ;  /* 0x000000ffff1c9224 */ /* 0x001fc400078e0054 */
[----:B-1----:R-:W-:Y:S01]  /*143f0*/  @!P1 IMAD.MOV.U32 R29, RZ, RZ, R88 ;  /* 0x000000ffff1d9224 */ /* 0x002fe200078e0058 */
[----:B------:R-:W4:Y:S04]  /*14400*/  LDL.LU R84, [R1+0x7c] ;  /* 0x00007c0001547983 */ /* 0x000f280000300800 */
[----:B--2---:R-:W2:Y:S01]  /*14410*/  LDL.LU R88, [R1+0x84] ;  /* 0x0000840001587983 */ /* 0x004ea20000300800 */
[----:B------:R-:W-:-:S03]  /*14420*/  IADD3 R82, P5, PT, R82, R70, RZ ;  /* 0x0000004652527210 */ /* 0x000fc60007fbe0ff */
[----:B------:R0:W2:Y:S01]  /*14430*/  @!P1 LDG.E.U16 R26, desc[UR14][R28.64] ;  /* 0x0000000e1c1a9981 */ /* 0x0000a2000c1e1500 */
[-C--:B------:R-:W-:Y:S02]  /*14440*/  IADD3 R86, P4, PT, R86, R70.reuse, RZ ;  /* 0x0000004656567210 */ /* 0x080fe40007f9e0ff */
[----:B------:R-:W-:Y:S01]  /*14450*/  IADD3 R76, P3, PT, R76, R70, RZ ;  /* 0x000000464c4c7210 */ /* 0x000fe20007f7e0ff */
[----:B0-----:R-:W-:Y:S02]  /*14460*/  @!P1 IMAD.MOV.U32 R29, RZ, RZ, R81 ;  /* 0x000000ffff1d9224 */ /* 0x001fe400078e0051 */
[----:B------:R-:W2:Y:S01]  /*14470*/  LDL.LU R81, [R1+0x8c] ;  /* 0x00008c0001517983 */ /* 0x000ea20000300800 */
[----:B------:R-:W-:Y:S02]  /*14480*/  @!P1 IMAD.MOV.U32 R28, RZ, RZ, R77 ;  /* 0x000000ffff1c9224 */ /* 0x000fe400078e004d */
[--C-:B------:R-:W-:Y:S01]  /*14490*/  IMAD.X R85, R85, 0x1, R71.reuse, P5 ;  /* 0x0000000155557824 */ /* 0x100fe200028e0647 */
[----:B------:R-:W2:Y:S01]  /*144a0*/  LDL.LU R77, [R1+0xa8] ;  /* 0x0000a800014d7983 */ /* 0x000ea20000300800 */
[----:B------:R-:W-:-:S03]  /*144b0*/  IMAD.X R87, R87, 0x1, R71, P4 ;  /* 0x0000000157577824 */ /* 0x000fc600020e0647 */
[----:B------:R0:W-:Y:S04]  /*144c0*/  STL [R1+0x68], R82 ;  /* 0x0000685201007387 */ /* 0x0001e80000100800 */
[----:B------:R-:W-:Y:S04]  /*144d0*/  STL [R1+0x78], R76 ;  /* 0x0000784c01007387 */ /* 0x000fe80000100800 */
[----:B------:R1:W2:Y:S04]  /*144e0*/  @!P1 LDG.E.U16 R27, desc[UR14][R28.64] ;  /* 0x0000000e1c1b9981 */ /* 0x0002a8000c1e1500 */
[----:B------:R-:W-:Y:S01]  /*144f0*/  STL [R1+0x70], R86 ;  /* 0x0000705601007387 */ /* 0x000fe20000100800 */
[----:B---3--:R-:W-:-:S03]  /*14500*/  IMAD.X R79, R79, 0x1, R71, P3 ;  /* 0x000000014f4f7824 */ /* 0x008fc600018e0647 */
[----:B------:R3:W-:Y:S01]  /*14510*/  STL [R1+0x64], R85 ;  /* 0x0000645501007387 */ /* 0x0007e20000100800 */
[----:B-1----:R-:W-:Y:S02]  /*14520*/  @!P1 IMAD.MOV.U32 R28, RZ, RZ, R82 ;  /* 0x000000ffff1c9224 */ /* 0x002fe400078e0052 */
[----:B------:R-:W-:Y:S01]  /*14530*/  @!P1 IMAD.MOV.U32 R29, RZ, RZ, R85 ;  /* 0x000000ffff1d9224 */ /* 0x000fe200078e0055 */
[----:B------:R1:W-:Y:S04]  /*14540*/  STL [R1+0x6c], R87 ;  /* 0x00006c5701007387 */ /* 0x0003e80000100800 */
[----:B0-----:R-:W2:Y:S04]  /*14550*/  LDL.LU R82, [R1+0x98] ;  /* 0x0000980001527983 */ /* 0x001ea80000300800 */
[----:B---3--:R-:W3:Y:S04]  /*14560*/  LDL.LU R85, [R1+0xa0] ;  /* 0x0000a00001557983 */ /* 0x008ee80000300800 */
[----:B------:R0:W3:Y:S04]  /*14570*/  @!P1 LDG.E.U16 R30, desc[UR14][R28.64] ;  /* 0x0000000e1c1e9981 */ /* 0x0000e8000c1e1500 */
[----:B------:R1:W-:Y:S01]  /*14580*/  STL [R1+0x74], R79 ;  /* 0x0000744f01007387 */ /* 0x0003e20000100800 */
[----:B0-----:R-:W-:-:S02]  /*14590*/  @!P1 IMAD.MOV.U32 R28, RZ, RZ, R86 ;  /* 0x000000ffff1c9224 */ /* 0x001fc400078e0056 */
[----:B------:R-:W-:Y:S01]  /*145a0*/  @!P1 IMAD.MOV.U32 R29, RZ, RZ, R87 ;  /* 0x000000ffff1d9224 */ /* 0x000fe200078e0057 */
[----:B------:R-:W3:Y:S04]  /*145b0*/  LDL.LU R86, [R1+0x94] ;  /* 0x0000940001567983 */ /* 0x000ee80000300800 */
[----:B-1----:R-:W3:Y:S04]  /*145c0*/  LDL.LU R87, [R1+0x9c] ;  /* 0x00009c0001577983 */ /* 0x002ee80000300800 */
[----:B------:R0:W3:Y:S02]  /*145d0*/  @!P1 LDG.E.U16 R31, desc[UR14][R28.64] ;  /* 0x0000000e1c1f9981 */ /* 0x0000e4000c1e1500 */
[----:B0-----:R-:W-:-:S02]  /*145e0*/  @!P1 IMAD.MOV.U32 R29, RZ, RZ, R79 ;  /* 0x000000ffff1d9224 */ /* 0x001fc400078e004f */
[----:B------:R-:W3:Y:S01]  /*145f0*/  LDL.LU R79, [R1+0xa4] ;  /* 0x0000a400014f7983 */ /* 0x000ee20000300800 */
[----:B------:R-:W-:Y:S01]  /*14600*/  PRMT R32, RZ, 0x7610, R32 ;  /* 0x00007610ff207816 */ /* 0x000fe20000000020 */
[----:B------:R-:W-:Y:S01]  /*14610*/  @!P1 IMAD.MOV.U32 R28, RZ, RZ, R76 ;  /* 0x000000ffff1c9224 */ /* 0x000fe200078e004c */
[----:B------:R-:W-:Y:S01]  /*14620*/  IADD3 R78, P3, PT, R78, R70, RZ ;  /* 0x000000464e4e7210 */ /* 0x000fe20007f7e0ff */
[----:B------:R-:W3:Y:S01]  /*14630*/  LDL.LU R76, [R1+0xc0] ;  /* 0x0000c000014c7983 */ /* 0x000ee20000300800 */
[----:B------:R-:W-:-:S03]  /*14640*/  PRMT R33, RZ, 0x7610, R33 ;  /* 0x00007610ff217816 */ /* 0x000fc60000000021 */
[----:B------:R0:W3:Y:S01]  /*14650*/  @!P1 LDG.E.U16 R32, desc[UR14][R28.64] ;  /* 0x0000000e1c209981 */ /* 0x0000e2000c1e1500 */
[----:B------:R-:W-:Y:S02]  /*14660*/  PRMT R34, RZ, 0x7610, R34 ;  /* 0x00007610ff227816 */ /* 0x000fe40000000022 */
[----:B------:R-:W-:Y:S02]  /*14670*/  PRMT R35, RZ, 0x7610, R35 ;  /* 0x00007610ff237816 */ /* 0x000fe40000000023 */
[----:B------:R-:W-:Y:S02]  /*14680*/  PRMT R36, RZ, 0x7610, R36 ;  /* 0x00007610ff247816 */ /* 0x000fe40000000024 */
[----:B------:R-:W-:Y:S02]  /*14690*/  PRMT R37, RZ, 0x7610, R37 ;  /* 0x00007610ff257816 */ /* 0x000fe40000000025 */
[-C--:B----4-:R-:W-:Y:S02]  /*146a0*/  IADD3 R80, P5, PT, R80, R70.reuse, RZ ;  /* 0x0000004650507210 */ /* 0x090fe40007fbe0ff */
[----:B------:R-:W-:-:S03]  /*146b0*/  IADD3 R83, P4, PT, R83, R70, RZ ;  /* 0x0000004653537210 */ /* 0x000fc60007f9e0ff */
[----:B------:R1:W-:Y:S01]  /*146c0*/  STL [R1+0x80], R80 ;  /* 0x0000805001007387 */ /* 0x0003e20000100800 */
[----:B0-----:R-:W-:-:S03]  /*146d0*/  @!P1 IMAD.MOV.U32 R28, RZ, RZ, R80 ;  /* 0x000000ffff1c9224 */ /* 0x001fc600078e0050 */
[----:B------:R-:W-:Y:S04]  /*146e0*/  STL [R1+0x90], R78 ;  /* 0x0000904e01007387 */ /* 0x000fe80000100800 */
[----:B------:R-:W-:Y:S01]  /*146f0*/  STL [R1+0x88], R83 ;  /* 0x0000885301007387 */ /* 0x000fe20000100800 */
[--C-:B------:R-:W-:Y:S02]  /*14700*/  IMAD.X R84, R84, 0x1, R71.reuse, P5 ;  /* 0x0000000154547824 */ /* 0x100fe400028e0647 */
[----:B--2---:R-:W-:-:S03]  /*14710*/  IMAD.X R88, R88, 0x1, R71, P4 ;  /* 0x0000000158587824 */ /* 0x004fc600020e0647 */
[----:B------:R0:W-:Y:S01]  /*14720*/  STL [R1+0x7c], R84 ;  /* 0x00007c5401007387 */ /* 0x0001e20000100800 */
[----:B------:R-:W-:-:S03]  /*14730*/  @!P1 IMAD.MOV.U32 R29, RZ, RZ, R84 ;  /* 0x000000ffff1d9224 */ /* 0x000fc600078e0054 */
[----:B------:R2:W-:Y:S04]  /*14740*/  STL [R1+0x84], R88 ;  /* 0x0000845801007387 */ /* 0x0005e80000100800 */
[----:B-1----:R-:W4:Y:S04]  /*14750*/  LDL.LU R80, [R1+0xb0] ;  /* 0x0000b00001507983 */ /* 0x002f280000300800 */
[----:B0-----:R-:W4:Y:S01]  /*14760*/  LDL.LU R84, [R1+0xb8] ;  /* 0x0000b80001547983 */ /* 0x001f220000300800 */
[----:B------:R-:W-:-:S03]  /*14770*/  IMAD.X R81, R81, 0x1, R71, P3 ;  /* 0x0000000151517824 */ /* 0x000fc600018e0647 */
[----:B------:R0:W4:Y:S04]  /*14780*/  @!P1 LDG.E.U16 R33, desc[UR14][R28.64] ;  /* 0x0000000e1c219981 */ /* 0x000128000c1e1500 */
[----:B------:R1:W-:Y:S01]  /*14790*/  STL [R1+0x8c], R81 ;  /* 0x00008c5101007387 */ /* 0x0003e20000100800 */
[----:B0-----:R-:W-:Y:S02]  /*147a0*/  @!P1 IMAD.MOV.U32 R28, RZ, RZ, R83 ;  /* 0x000000ffff1c9224 */ /* 0x001fe400078e0053 */
[----:B------:R-:W-:Y:S01]  /*147b0*/  @!P1 IMAD.MOV.U32 R29, RZ, RZ, R88 ;  /* 0x000000ffff1d9224 */ /* 0x000fe200078e0058 */
[----:B------:R-:W4:Y:S04]  /*147c0*/  LDL.LU R83, [R1+0xac] ;  /* 0x0000ac0001537983 */ /* 0x000f280000300800 */
[----:B--2---:R-:W2:Y:S01]  /*147d0*/  LDL.LU R88, [R1+0xb4] ;  /* 0x0000b40001587983 */ /* 0x004ea20000300800 */
[----:B------:R-:W-:-:S03]  /*147e0*/  IADD3 R77, P3, PT, R77, R70, RZ ;  /* 0x000000464d4d7210 */ /* 0x000fc60007f7e0ff */
[----:B------:R0:W2:Y:S02]  /*147f0*/  @!P1 LDG.E.U16 R34, desc[UR14][R28.64] ;  /* 0x0000000e1c229981 */ /* 0x0000a4000c1e1500 */
[----:B0-----:R-:W-:Y:S01]  /*14800*/  @!P1 IMAD.MOV.U32 R29, RZ, RZ, R81 ;  /* 0x000000ffff1d9224 */ /* 0x001fe200078e0051 */
[-C--:B------:R-:W-:Y:S01]  /*14810*/  IADD3 R82, P5, PT, R82, R70.reuse, RZ ;  /* 0x0000004652527210 */ /* 0x080fe20007fbe0ff */
[----:B-1----:R-:W2:Y:S01]  /*14820*/  LDL.LU R81, [R1+0xbc] ;  /* 0x0000bc0001517983 */ /* 0x002ea20000300800 */
[----:B---3--:R-:W-:Y:S01]  /*14830*/  IADD3 R85, P4, PT, R85, R70, RZ ;  /* 0x0000004655557210 */ /* 0x008fe20007f9e0ff */
[----:B------:R-:W-:Y:S02]  /*14840*/  @!P1 IMAD.MOV.U32 R28, RZ, RZ, R78 ;  /* 0x000000ffff1c9224 */ /* 0x000fe400078e004e */
[----:B------:R-:W3:Y:S04]  /*14850*/  LDL.LU R78, [R1+0xd8] ;  /* 0x0000d800014e7983 */ /* 0x000ee80000300800 */
[----:B------:R0:W-:Y:S04]  /*14860*/  STL [R1+0x98], R82 ;  /* 0x0000985201007387 */ /* 0x0001e80000100800 */
[----:B------:R-:W-:Y:S04]  /*14870*/  STL [R1+0xa8], R77 ;  /* 0x0000a84d01007387 */ /* 0x000fe80000100800 */
[----:B------:R1:W3:Y:S01]  /*14880*/  @!P1 LDG.E.U16 R35, desc[UR14][R28.64] ;  /* 0x0000000e1c239981 */ /* 0x0002e2000c1e1500 */
[----:B------:R-:W-:-:S02]  /*14890*/  IMAD.X R86, R86, 0x1, R71, P5 ;  /* 0x0000000156567824 */ /* 0x000fc400028e0647 */
[----:B------:R-:W-:Y:S01]  /*148a0*/  IMAD.X R87, R87, 0x1, R71, P4 ;  /* 0x0000000157577824 */ /* 0x000fe200020e0647 */
[----:B------:R-:W-:Y:S01]  /*148b0*/  STL [R1+0xa0], R85 ;  /* 0x0000a05501007387 */ /* 0x000fe20000100800 */
[----:B-1----:R-:W-:-:S03]  /*148c0*/  @!P1 IMAD.MOV.U32 R28, RZ, RZ, R82 ;  /* 0x000000ffff1c9224 */ /* 0x002fc600078e0052 */
[----:B------:R1:W-:Y:S01]  /*148d0*/  STL [R1+0x94], R86 ;  /* 0x0000945601007387 */ /* 0x0003e20000100800 */
[----:B------:R-:W-:-:S03]  /*148e0*/  @!P1 IMAD.MOV.U32 R29, RZ, RZ, R86 ;  /* 0x000000ffff1d9224 */ /* 0x000fc600078e0056 */
[----:B------:R1:W-:Y:S04]  /*148f0*/  STL [R1+0x9c], R87 ;  /* 0x00009c5701007387 */ /* 0x0003e80000100800 */
[----:B0-----:R-:W3:Y:S01]  /*14900*/  LDL.LU R82, [R1+0xc8] ;  /* 0x0000c80001527983 */ /* 0x001ee20000300800 */
[----:B------:R-:W-:-:S03]  /*14910*/  IMAD.X R79, R79, 0x1, R71, P3 ;  /* 0x000000014f4f7824 */ /* 0x000fc600018e0647 */
[----:B-1----:R-:W3:Y:S04]  /*14920*/  LDL.LU R86, [R1+0xd0] ;  /* 0x0000d00001567983 */ /* 0x002ee80000300800 */
[----:B------:R0:W3:Y:S04]  /*14930*/  @!P1 LDG.E.U16 R36, desc[UR14][R28.64] ;  /* 0x0000000e1c249981 */ /* 0x0000e8000c1e1500 */
[----:B------:R1:W-:Y:S01]  /*14940*/  STL [R1+0xa4], R79 ;  /* 0x0000a44f01007387 */ /* 0x0003e20000100800 */
[----:B0-----:R-:W-:Y:S02]  /*14950*/  @!P1 IMAD.MOV.U32 R28, RZ, RZ, R85 ;  /* 0x000000ffff1c9224 */ /* 0x001fe400078e0055 */
[----:B------:R-:W-:Y:S01]  /*14960*/  @!P1 IMAD.MOV.U32 R29, RZ, RZ, R87 ;  /* 0x000000ffff1d9224 */ /* 0x000fe200078e0057 */
[----:B------:R-:W3:Y:S04]  /*14970*/  LDL.LU R85, [R1+0xc4] ;  /* 0x0000c40001557983 */ /* 0x000ee80000300800 */
[----:B------:R-:W3:Y:S04]  /*14980*/  LDL.LU R87, [R1+0xcc] ;  /* 0x0000cc0001577983 */ /* 0x000ee80000300800 */
[----:B------:R0:W3:Y:S02]  /*14990*/  @!P1 LDG.E.U16 R37, desc[UR14][R28.64] ;  /* 0x0000000e1c259981 */ /* 0x0000e4000c1e1500 */
[----:B0-----:R-:W-:-:S02]  /*149a0*/  @!P1 IMAD.MOV.U32 R29, RZ, RZ, R79 ;  /* 0x000000ffff1d9224 */ /* 0x001fc400078e004f */
[----:B-1----:R-:W3:Y:S01]  /*149b0*/  LDL.LU R79, [R1+0xd4] ;  /* 0x0000d400014f7983 */ /* 0x002ee20000300800 */
        /* <DEDUP_REMOVED lines=30> */
[----:B---3--:R-:W-:-:S03]  /*14ba0*/  IADD3 R78, P3, PT, R78, R70, RZ ;  /* 0x000000464e4e7210 */ /* 0x008fc60007f7e0ff */
[----:B------:R0:W3:Y:S02]  /*14bb0*/  @!P1 LDG.E.U16 R40, desc[UR14][R28.64] ;  /* 0x0000000e1c289981 */ /* 0x0000e4000c1e1500 */
[----:B0-----:R-:W-:Y:S02]  /*14bc0*/  @!P1 IMAD.MOV.U32 R29, RZ, RZ, R81 ;  /* 0x000000ffff1d9224 */ /* 0x001fe400078e0051 */
[----:B-1----:R-:W3:Y:S01]  /*14bd0*/  LDL.LU R81, [R1+0xec] ;  /* 0x0000ec0001517983 */ /* 0x002ee20000300800 */
[-C--:B------:R-:W-:Y:S01]  /*14be0*/  IADD3 R82, P5, PT, R82, R70.reuse, RZ ;  /* 0x0000004652527210 */ /* 0x080fe20007fbe0ff */
[----:B------:R-:W-:Y:S02]  /*14bf0*/  @!P1 IMAD.MOV.U32 R28, RZ, RZ, R76 ;  /* 0x000000ffff1c9224 */ /* 0x000fe400078e004c */
[----:B------:R-:W3:Y:S01]  /*14c00*/  LDL.LU R76, [R1+0x108] ;  /* 0x00010800014c7983 */ /* 0x000ee20000300800 */
[----:B------:R-:W-:-:S03]  /*14c10*/  IADD3 R86, P4, PT, R86, R70, RZ ;  /* 0x0000004656567210 */ /* 0x000fc60007f9e0ff */
[----:B------:R0:W-:Y:S04]  /*14c20*/  STL [R1+0xc8], R82 ;  /* 0x0000c85201007387 */ /* 0x0001e80000100800 */
[----:B------:R-:W-:Y:S04]  /*14c30*/  STL [R1+0xd8], R78 ;  /* 0x0000d84e01007387 */ /* 0x000fe80000100800 */
[----:B------:R1:W3:Y:S01]  /*14c40*/  @!P1 LDG.E.U16 R41, desc[UR14][R28.64] ;  /* 0x0000000e1c299981 */ /* 0x0002e2000c1e1500 */
[----:B------:R-:W-:-:S03]  /*14c50*/  IMAD.X R85, R85, 0x1, R71, P5 ;  /* 0x0000000155557824 */ /* 0x000fc600028e0647 */
[----:B------:R-:W-:Y:S01]  /*14c60*/  STL [R1+0xd0], R86 ;  /* 0x0000d05601007387 */ /* 0x000fe20000100800 */
[----:B------:R-:W-:-:S03]  /*14c70*/  IMAD.X R87, R87, 0x1, R71, P4 ;  /* 0x0000000157577824 */ /* 0x000fc600020e0647 */
[----:B------:R0:W-:Y:S01]  /*14c80*/  STL [R1+0xc4], R85 ;  /* 0x0000c45501007387 */ /* 0x0001e20000100800 */
[----:B-1----:R-:W-:Y:S02]  /*14c90*/  @!P1 IMAD.MOV.U32 R28, RZ, RZ, R82 ;  /* 0x000000ffff1c9224 */ /* 0x002fe400078e0052 */
[----:B------:R-:W-:Y:S01]  /*14ca0*/  @!P1 IMAD.MOV.U32 R29, RZ, RZ, R85 ;  /* 0x000000ffff1d9224 */ /* 0x000fe200078e0055 */
[----:B------:R1:W-:Y:S04]  /*14cb0*/  STL [R1+0xcc], R87 ;  /* 0x0000cc5701007387 */ /* 0x0003e80000100800 */
[----:B0-----:R-:W3:Y:S04]  /*14cc0*/  LDL.LU R82, [R1+0xf8] ;  /* 0x0000f80001527983 */ /* 0x001ee80000300800 */
[----:B------:R-:W3:Y:S01]  /*14cd0*/  LDL.LU R85, [R1+0x100] ;  /* 0x0001000001557983 */ /* 0x000ee20000300800 */
[----:B------:R-:W-:-:S03]  /*14ce0*/  IMAD.X R79, R79, 0x1, R71, P3 ;  /* 0x000000014f4f7824 */ /* 0x000fc600018e0647 */
[----:B------:R0:W3:Y:S04]  /*14cf0*/  @!P1 LDG.E.U16 R42, desc[UR14][R28.64] ;  /* 0x0000000e1c2a9981 */ /* 0x0000e8000c1e1500 */
[----:B------:R1:W-:Y:S01]  /*14d00*/  STL [R1+0xd4], R79 ;  /* 0x0000d44f01007387 */ /* 0x0003e20000100800 */
[----:B0-----:R-:W-:Y:S02]  /*14d10*/  @!P1 IMAD.MOV.U32 R28, RZ, RZ, R86 ;  /* 0x000000ffff1c9224 */ /* 0x001fe400078e0056 */
        /* <DEDUP_REMOVED lines=29> */
[----:B---3--:R-:W-:-:S03]  /*14ef0*/  IMAD.X R81, R81, 0x1, R71, P3 ;  /* 0x0000000151517824 */ /* 0x008fc600018e0647 */
[----:B------:R0:W3:Y:S04]  /*14f00*/  @!P1 LDG.E.U16 R45, desc[UR14][R28.64] ;  /* 0x0000000e1c2d9981 */ /* 0x0000e8000c1e1500 */
[----:B------:R1:W-:Y:S01]  /*14f10*/  STL [R1+0xec], R81 ;  /* 0x0000ec5101007387 */ /* 0x0003e20000100800 */
[----:B0-----:R-:W-:-:S03]  /*14f20*/  @!P1 IMAD.MOV.U32 R28, RZ, RZ, R83 ;  /* 0x000000ffff1c9224 */ /* 0x001fc600078e0053 */
[----:B------:R-:W3:Y:S01]  /*14f30*/  LDL.LU R83, [R1+0x10c] ;  /* 0x00010c0001537983 */ /* 0x000ee20000300800 */
[----:B------:R-:W-:Y:S01]  /*14f40*/  @!P1 IMAD.MOV.U32 R29, RZ, RZ, R88 ;  /* 0x000000ffff1d9224 */ /* 0x000fe200078e0058 */
[----:B------:R-:W-:Y:S02]  /*14f50*/  IADD3 R76, P3, PT, R76, R70, RZ ;  /* 0x000000464c4c7210 */ /* 0x000fe40007f7e0ff */
[----:B--2---:R-:W2:Y:S04]  /*14f60*/  LDL.LU R88, [R1+0x134] ;  /* 0x0001340001587983 */ /* 0x004ea80000300800 */
[----:B------:R0:W2:Y:S02]  /*14f70*/  @!P1 LDG.E.U16 R46, desc[UR14][R28.64] ;  /* 0x0000000e1c2e9981 */ /* 0x0000a4000c1e1500 */
[----:B0-----:R-:W-:-:S02]  /*14f80*/  @!P1 IMAD.MOV.U32 R28, RZ, RZ, R77 ;  /* 0x000000ffff1c9224 */ /* 0x001fc400078e004d */
[----:B------:R-:W-:Y:S02]  /*14f90*/  @!P1 IMAD.MOV.U32 R29, RZ, RZ, R81 ;  /* 0x000000ffff1d9224 */ /* 0x000fe400078e0051 */
[----:B-1----:R-:W2:Y:S01]  /*14fa0*/  LDL.LU R81, [R1+0x13c] ;  /* 0x00013c0001517983 */ /* 0x002ea20000300800 */
[----:B------:R-:W-:-:S03]  /*14fb0*/  IADD3 R82, P5, PT, R82, R70, RZ ;  /* 0x0000004652527210 */ /* 0x000fc60007fbe0ff */
[----:B------:R-:W2:Y:S01]  /*14fc0*/  LDL.LU R77, [R1+0x178] ;  /* 0x00017800014d7983 */ /* 0x000ea20000300800 */
[----:B------:R-:W-:-:S03]  /*14fd0*/  IADD3 R85, P4, PT, R85, R70, RZ ;  /* 0x0000004655557210 */ /* 0x000fc60007f9e0ff */
[----:B------:R-:W-:Y:S04]  /*14fe0*/  STL [R1+0xf8], R82 ;  /* 0x0000f85201007387 */ /* 0x000fe80000100800 */
[----:B------:R-:W-:Y:S04]  /*14ff0*/  STL [R1+0x108], R76 ;  /* 0x0001084c01007387 */ /* 0x000fe80000100800 */
[----:B------:R0:W2:Y:S01]  /*15000*/  @!P1 LDG.E.U16 R47, desc[UR14][R28.64] ;  /* 0x0000000e1c2f9981 */ /* 0x0000a2000c1e1500 */
[----:B------:R-:W-:-:S03]  /*15010*/  IMAD.X R86, R86, 0x1, R71, P5 ;  /* 0x0000000156567824 */ /* 0x000fc600028e0647 */
[----:B------:R-:W-:Y:S01]  /*15020*/  STL [R1+0x100], R85 ;  /* 0x0001005501007387 */ /* 0x000fe20000100800 */
[----:B------:R-:W-:-:S03]  /*15030*/  IMAD.X R87, R87, 0x1, R71, P4 ;  /* 0x0000000157577824 */ /* 0x000fc600020e0647 */
[----:B------:R1:W-:Y:S01]  /*15040*/  STL [R1+0xf4], R86 ;  /* 0x0000f45601007387 */ /* 0x0003e20000100800 */
[----:B0-----:R-:W-:Y:S02]  /*15050*/  @!P1 IMAD.MOV.U32 R28, RZ, RZ, R82 ;  /* 0x000000ffff1c9224 */ /* 0x001fe400078e0052 */
[----:B------:R-:W-:Y:S01]  /*15060*/  @!P1 IMAD.MOV.U32 R29, RZ, RZ, R86 ;  /* 0x000000ffff1d9224 */ /* 0x000fe200078e0056 */
[----:B------:R0:W-:Y:S04]  /*15070*/  STL [R1+0xfc], R87 ;  /* 0x0000fc5701007387 */ /* 0x0001e80000100800 */
[----:B------:R0:W2:Y:S04]  /*15080*/  @!P1 LDG.E.U16 R48, desc[UR14][R28.64] ;  /* 0x0000000e1c309981 */ /* 0x0000a8000c1e1500 */
[----:B-1----:R-:W2:Y:S01]  /*15090*/  LDL.LU R86, [R1+0x148] ;  /* 0x0001480001567983 */ /* 0x002ea20000300800 */
[----:B------:R-:W-:-:S03]  /*150a0*/  IMAD.X R79, R79, 0x1, R71, P3 ;  /* 0x000000014f4f7824 */ /* 0x000fc600018e0647 */
[----:B------:R-:W2:Y:S01]  /*150b0*/  LDL.LU R82, [R1+0x150] ;  /* 0x0001500001527983 */ /* 0x000ea20000300800 */
[----:B0-----:R-:W-:-:S03]  /*150c0*/  @!P1 IMAD.MOV.U32 R29, RZ, RZ, R87 ;  /* 0x000000ffff1d9224 */ /* 0x001fc600078e0057 */
[----:B------:R0:W-:Y:S01]  /*150d0*/  STL [R1+0x104], R79 ;  /* 0x0001044f01007387 */ /* 0x0001e20000100800 */
[----:B------:R-:W-:-:S03]  /*150e0*/  @!P1 IMAD.MOV.U32 R28, RZ, RZ, R85 ;  /* 0x000000ffff1c9224 */ /* 0x000fc600078e0055 */
[----:B------:R-:W2:Y:S04]  /*150f0*/  LDL.LU R87, [R1+0x144] ;  /* 0x0001440001577983 */ /* 0x000ea80000300800 */
[----:B------:R-:W2:Y:S04]  /*15100*/  LDL.LU R85, [R1+0x14c] ;  /* 0x00014c0001557983 */ /* 0x000ea80000300800 */
[----:B------:R1:W2:Y:S02]  /*15110*/  @!P1 LDG.E.U16 R49, desc[UR14][R28.64] ;  /* 0x0000000e1c319981 */ /* 0x0002a4000c1e1500 */
[----:B-1----:R-:W-:-:S02]  /*15120*/  @!P1 IMAD.MOV.U32 R29, RZ, RZ, R79 ;  /* 0x000000ffff1d9224 */ /* 0x002fc400078e004f */
[----:B0-----:R-:W2:Y:S01]  /*15130*/  LDL.LU R79, [R1+0x174] ;  /* 0x00017400014f7983 */ /* 0x001ea20000300800 */
[----:B------:R-:W-:Y:S01]  /*15140*/  PRMT R50, RZ, 0x7610, R50 ;  /* 0x00007610ff327816 */ /* 0x000fe20000000032 */
[----:B------:R-:W-:Y:S01]  /*15150*/  @!P1 IMAD.MOV.U32 R28, RZ, RZ, R76 ;  /* 0x000000ffff1c9224 */ /* 0x000fe200078e004c */
[----:B------:R-:W-:Y:S01]  /*15160*/  IADD3 R78, P3, PT, R78, R70, RZ ;  /* 0x000000464e4e7210 */ /* 0x000fe20007f7e0ff */
[----:B------:R-:W2:Y:S01]  /*15170*/  LDL.LU R76, [R1+0x188] ;  /* 0x00018800014c7983 */ /* 0x000ea20000300800 */
[----:B------:R-:W-:-:S03]  /*15180*/  PRMT R51, RZ, 0x7610, R51 ;  /* 0x00007610ff337816 */ /* 0x000fc60000000033 */
[----:B------:R0:W2:Y:S01]  /*15190*/  @!P1 LDG.E.U16 R50, desc[UR14][R28.64] ;  /* 0x0000000e1c329981 */ /* 0x0000a2000c1e1500 */
[----:B------:R-:W-:Y:S02]  /*151a0*/  PRMT R52, RZ, 0x7610, R52 ;  /* 0x00007610ff347816 */ /* 0x000fe40000000034 */
[----:B------:R-:W-:Y:S02]  /*151b0*/  PRMT R53, RZ, 0x7610, R53 ;  /* 0x00007610ff357816 */ /* 0x000fe40000000035 */
[----:B------:R-:W-:Y:S02]  /*151c0*/  PRMT R54, RZ, 0x7610, R54 ;  /* 0x00007610ff367816 */ /* 0x000fe40000000036 */
[----:B------:R-:W-:Y:S02]  /*151d0*/  PRMT R55, RZ, 0x7610, R55 ;  /* 0x00007610ff377816 */ /* 0x000fe40000000037 */
[-C--:B----4-:R-:W-:Y:S02]  /*151e0*/  IADD3 R80, P5, PT, R80, R70.reuse, RZ ;  /* 0x0000004650507210 */ /* 0x090fe40007fbe0ff */
[----:B------:R-:W-:-:S03]  /*151f0*/  IADD3 R84, P4, PT, R84, R70, RZ ;  /* 0x0000004654547210 */ /* 0x000fc60007f9e0ff */
[----:B0-----:R-:W-:Y:S01]  /*15200*/  @!P1 IMAD.MOV.U32 R28, RZ, RZ, R80 ;  /* 0x000000ffff1c9224 */ /* 0x001fe200078e0050 */
[----:B------:R-:W-:Y:S04]  /*15210*/  STL [R1+0x110], R80 ;  /* 0x0001105001007387 */ /* 0x000fe80000100800 */
[----:B------:R-:W-:Y:S01]  /*15220*/  STL [R1+0x140], R78 ;  /* 0x0001404e01007387 */ /* 0x000fe20000100800 */
[----:B---3--:R-:W-:-:S04]  /*15230*/  IMAD.X R83, R83, 0x1, R71, P5 ;  /* 0x0000000153537824 */ /* 0x008fc800028e0647 */
[----:B------:R-:W-:Y:S02]  /*15240*/  @!P1 IMAD.MOV.U32 R29, RZ, RZ, R83 ;  /* 0x000000ffff1d9224 */ /* 0x000fe400078e0053 */
[--C-:B--2---:R-:W-:Y:S01]  /*15250*/  IMAD.X R88, R88, 0x1, R71.reuse, P4 ;  /* 0x0000000158587824 */ /* 0x104fe200020e0647 */
[----:B------:R-:W-:Y:S04]  /*15260*/  STL [R1+0x138], R84 ;  /* 0x0001385401007387 */ /* 0x000fe80000100800 */
[----:B------:R0:W-:Y:S04]  /*15270*/  STL [R1+0x10c], R83 ;  /* 0x00010c5301007387 */ /* 0x0001e80000100800 */
[----:B------:R1:W2:Y:S04]  /*15280*/  @!P1 LDG.E.U16 R51, desc[UR14][R28.64] ;  /* 0x0000000e1c339981 */ /* 0x0002a8000c1e1500 */
[----:B------:R-:W-:Y:S01]  /*15290*/  STL [R1+0x134], R88 ;  /* 0x0001345801007387 */ /* 0x000fe20000100800 */
[----:B------:R-:W-:-:S03]  /*152a0*/  IMAD.X R81, R81, 0x1, R71, P3 ;  /* 0x0000000151517824 */ /* 0x000fc600018e0647 */
[----:B0-----:R-:W3:Y:S01]  /*152b0*/  LDL.LU R83, [R1+0x180] ;  /* 0x0001800001537983 */ /* 0x001ee20000300800 */
[----:B-1----:R-:W-:Y:S02]  /*152c0*/  @!P1 IMAD.MOV.U32 R28, RZ, RZ, R84 ;  /* 0x000000ffff1c9224 */ /* 0x002fe400078e0054 */
[----:B------:R-:W-:Y:S01]  /*152d0*/  @!P1 IMAD.MOV.U32 R29, RZ, RZ, R88 ;  /* 0x000000ffff1d9224 */ /* 0x000fe200078e0058 */
[----:B------:R-:W4:Y:S04]  /*152e0*/  LDL.LU R80, [R1+0x158] ;  /* 0x0001580001507983 */ /* 0x000f280000300800 */
[----:B------:R0:W-:Y:S04]  /*152f0*/  STL [R1+0x13c], R81 ;  /* 0x00013c5101007387 */ /* 0x0001e80000100800 */
[----:B------:R1:W2:Y:S04]  /*15300*/  @!P1 LDG.E.U16 R52, desc[UR14][R28.64] ;  /* 0x0000000e1c349981 */ /* 0x0002a8000c1e1500 */
[----:B------:R-:W2:Y:S01]  /*15310*/  LDL.LU R84, [R1+0x17c] ;  /* 0x00017c0001547983 */ /* 0x000ea20000300800 */
[----:B-1----:R-:W-:-:S03]  /*15320*/  @!P1 IMAD.MOV.U32 R29, RZ, RZ, R81 ;  /* 0x000000ffff1d9224 */ /* 0x002fc600078e0051 */
[----:B0-----:R-:W2:Y:S01]  /*15330*/  LDL.LU R81, [R1+0x154] ;  /* 0x0001540001517983 */ /* 0x001ea20000300800 */
[----:B------:R-:W-:-:S03]  /*15340*/  @!P1 IMAD.MOV.U32 R28, RZ, RZ, R78 ;  /* 0x000000ffff1c9224 */ /* 0x000fc600078e004e */
[----:B------:R-:W2:Y:S01]  /*15350*/  LDL.LU R78, [R1+0x184] ;  /* 0x00018400014e7983 */ /* 0x000ea20000300800 */
[----:B------:R-:W-:-:S03]  /*15360*/  IADD3 R86, P5, PT, R86, R70, RZ ;  /* 0x0000004656567210 */ /* 0x000fc60007fbe0ff */
[----:B------:R0:W2:Y:S01]  /*15370*/  @!P1 LDG.E.U16 R53, desc[UR14][R28.64] ;  /* 0x0000000e1c359981 */ /* 0x0000a2000c1e1500 */
[-C--:B------:R-:W-:Y:S02]  /*15380*/  IADD3 R82, P4, PT, R82, R70.reuse, RZ ;  /* 0x0000004652527210 */ /* 0x080fe40007f9e0ff */
[----:B------:R-:W-:Y:S01]  /*15390*/  IADD3 R77, P3, PT, R77, R70, RZ ;  /* 0x000000464d4d7210 */ /* 0x000fe20007f7e0ff */
[----:B------:R-:W-:Y:S02]  /*153a0*/  IMAD.X R87, R87, 0x1, R71, P5 ;  /* 0x0000000157577824 */ /* 0x000fe400028e0647 */
[----:B0-----:R-:W-:Y:S02]  /*153b0*/  @!P1 IMAD.MOV.U32 R28, RZ, RZ, R86 ;  /* 0x000000ffff1c9224 */ /* 0x001fe400078e0056 */
[----:B------:R-:W-:Y:S02]  /*153c0*/  @!P1 IMAD.MOV.U32 R29, RZ, RZ, R87 ;  /* 0x000000ffff1d9224 */ /* 0x000fe400078e0057 */
[--C-:B------:R-:W-:Y:S01]  /*153d0*/  IMAD.X R85, R85, 0x1, R71.reuse, P4 ;  /* 0x0000000155557824 */ /* 0x100fe200020e0647 */
[----:B------:R-:W-:Y:S04]  /*153e0*/  STL [R1+0x148], R86 ;  /* 0x0001485601007387 */ /* 0x000fe80000100800 */
[----:B------:R0:W2:Y:S04]  /*153f0*/  @!P1 LDG.E.U16 R54, desc[UR14][R28.64] ;  /* 0x0000000e1c369981 */ /* 0x0000a8000c1e1500 */
[----:B------:R-:W-:Y:S01]  /*15400*/  STL [R1+0x178], R77 ;  /* 0x0001784d01007387 */ /* 0x000fe20000100800 */
[----:B------:R-:W-:-:S02]  /*15410*/  IMAD.X R79, R79, 0x1, R71, P3 ;  /* 0x000000014f4f7824 */ /* 0x000fc400018e0647 */
[----:B0-----:R-:W-:Y:S02]  /*15420*/  @!P1 IMAD.MOV.U32 R28, RZ, RZ, R82 ;  /* 0x000000ffff1c9224 */ /* 0x001fe400078e0052 */
[----:B------:R-:W-:Y:S01]  /*15430*/  @!P1 IMAD.MOV.U32 R29, RZ, RZ, R85 ;  /* 0x000000ffff1d9224 */ /* 0x000fe200078e0055 */
[----:B------:R-:W-:Y:S04]  /*15440*/  STL [R1+0x150], R82 ;  /* 0x0001505201007387 */ /* 0x000fe80000100800 */
[----:B------:R-:W-:Y:S04]  /*15450*/  STL [R1+0x144], R87 ;  /* 0x0001445701007387 */ /* 0x000fe80000100800 */
[----:B------:R-:W-:Y:S04]  /*15460*/  STL [R1+0x14c], R85 ;  /* 0x00014c5501007387 */ /* 0x000fe80000100800 */
[----:B------:R0:W-:Y:S04]  /*15470*/  STL [R1+0x174], R79 ;  /* 0x0001744f01007387 */ /* 0x0001e80000100800 */
[----:B------:R1:W2:Y:S04]  /*15480*/  @!P1 LDG.E.U16 R55, desc[UR14][R28.64] ;  /* 0x0000000e1c379981 */ /* 0x0002a8000c1e1500 */
[----:B------:R-:W2:Y:S01]  /*15490*/  LDL.LU R88, [R1+0x190] ;  /* 0x0001900001587983 */ /* 0x000ea20000300800 */
[----:B-1----:R-:W-:-:S02]  /*154a0*/  @!P1 IMAD.MOV.U32 R29, RZ, RZ, R79 ;  /* 0x000000ffff1d9224 */ /* 0x002fc400078e004f */
[----:B------:R-:W-:Y:S01]  /*154b0*/  @!P1 IMAD.MOV.U32 R28, RZ, RZ, R77 ;  /* 0x000000ffff1c9224 */ /* 0x000fe200078e004d */
[----:B0-----:R-:W2:Y:S04]  /*154c0*/  LDL.LU R79, [R1+0x15c] ;  /* 0x00015c00014f7983 */ /* 0x001ea80000300800 */
[----:B------:R-:W2:Y:S04]  /*154d0*/  LDL.LU R77, [R1+0x160] ;  /* 0x00016000014d7983 */ /* 0x000ea80000300800 */
[----:B------:R-:W2:Y:S04]  /*154e0*/  LDL.LU R91, [R1+0x114] ;  /* 0x00011400015b7983 */ /* 0x000ea80000300800 */
[----:B------:R-:W2:Y:S01]  /*154f0*/  LDL.LU R90, [R1+0x18c] ;  /* 0x00018c00015a7983 */ /* 0x000ea20000300800 */
[----:B------:R-:W-:-:S03]  /*15500*/  IADD3 R76, P3, PT, R76, R70, RZ ;  /* 0x000000464c4c7210 */ /* 0x000fc60007f7e0ff */
[----:B------:R-:W2:Y:S01]  /*15510*/  LDL.LU R89, [R1+0x11c] ;  /* 0x00011c0001597983 */ /* 0x000ea20000300800 */
[----:B------:R-:W-:-:S03]  /*15520*/  PRMT R56, RZ, 0x7610, R56 ;  /* 0x00007610ff387816 */ /* 0x000fc60000000038 */
[----:B------:R-:W2:Y:S04]  /*15530*/  LDL.LU R82, [R1+0x198] ;  /* 0x0001980001527983 */ /* 0x000ea80000300800 */
[----:B------:R0:W2:Y:S01]  /*15540*/  @!P1 LDG.E.U16 R56, desc[UR14][R28.64] ;  /* 0x0000000e1c389981 */ /* 0x0000a2000c1e1500 */
[----:B------:R-:W-:Y:S02]  /*15550*/  PRMT R58, RZ, 0x7610, R58 ;  /* 0x00007610ff3a7816 */ /* 0x000fe4000000003a */
[----:B------:R-:W-:Y:S02]  /*15560*/  PRMT R57, RZ, 0x7610, R57 ;  /* 0x00007610ff397816 */ /* 0x000fe40000000039 */
[----:B------:R-:W-:Y:S02]  /*15570*/  PRMT R59, RZ, 0x7610, R59 ;  /* 0x00007610ff3b7816 */ /* 0x000fe4000000003b */
[----:B---3--:R-:W-:-:S02]  /*15580*/  IADD3 R83, P4, PT, R83, R70, RZ ;  /* 0x0000004653537210 */ /* 0x008fc40007f9e0ff */
[----:B----4-:R-:W-:-:S03]  /*15590*/  IADD3 R80, P5, PT, R80, R70, RZ ;  /* 0x0000004650507210 */ /* 0x010fc60007fbe0ff */
[----:B------:R-:W-:Y:S04]  /*155a0*/  STL [R1+0x180], R83 ;  /* 0x0001805301007387 */ /* 0x000fe80000100800 */
[----:B------:R-:W-:Y:S01]  /*155b0*/  STL [R1+0x188], R76 ;  /* 0x0001884c01007387 */ /* 0x000fe20000100800 */
[----:B--2---:R-:W-:-:S03]  /*155c0*/  IMAD.X R84, R84, 0x1, R71, P4 ;  /* 0x0000000154547824 */ /* 0x004fc600020e0647 */
[----:B------:R-:W-:Y:S01]  /*155d0*/  STL [R1+0x158], R80 ;  /* 0x0001585001007387 */ /* 0x000fe20000100800 */
[----:B------:R-:W-:-:S03]  /*155e0*/  IMAD.X R81, R81, 0x1, R71, P5 ;  /* 0x0000000151517824 */ /* 0x000fc600028e0647 */
[----:B------:R1:W-:Y:S01]  /*155f0*/  STL [R1+0x17c], R84 ;  /* 0x00017c5401007387 */ /* 0x0003e20000100800 */
[----:B------:R-:W-:-:S03]  /*15600*/  IMAD.X R78, R78, 0x1, R71, P3 ;  /* 0x000000014e4e7824 */ /* 0x000fc600018e0647 */
[----:B------:R2:W-:Y:S01]  /*15610*/  STL [R1+0x154], R81 ;  /* 0x0001545101007387 */ /* 0x0005e20000100800 */
[----:B0-----:R-:W-:-:S03]  /*15620*/  @!P1 IMAD.MOV.U32 R29, RZ, RZ, R84 ;  /* 0x000000ffff1d9224 */ /* 0x001fc600078e0054 */
[----:B------:R-:W3:Y:S04]  /*15630*/  LDL.LU R86, [R1+0x168] ;  /* 0x0001680001567983 */ /* 0x000ee80000300800 */
[----:B-1----:R-:W4:Y:S04]  /*15640*/  LDL.LU R84, [R1+0x194] ;  /* 0x0001940001547983 */ /* 0x002f280000300800 */
[----:B------:R0:W-:Y:S04]  /*15650*/  STL [R1+0x184], R78 ;  /* 0x0001844e01007387 */ /* 0x0001e80000100800 */
[----:B------:R-:W4:Y:S01]  /*15660*/  LDL.LU R87, [R1+0x164] ;  /* 0x0001640001577983 */ /* 0x000f220000300800 */
[----:B------:R-:W-:-:S03]  /*15670*/  @!P1 IMAD.MOV.U32 R28, RZ, RZ, R83 ;  /* 0x000000ffff1c9224 */ /* 0x000fc600078e0053 */
[----:B------:R-:W4:Y:S04]  /*15680*/  LDL.LU R85, [R1+0x120] ;  /* 0x0001200001557983 */ /* 0x000f280000300800 */
[----:B------:R1:W4:Y:S04]  /*15690*/  @!P1 LDG.E.U16 R58, desc[UR14][R28.64] ;  /* 0x0000000e1c3a9981 */ /* 0x000328000c1e1500 */
[----:B------:R-:W4:Y:S01]  /*156a0*/  LDL.LU R83, [R1+0x124] ;  /* 0x0001240001537983 */ /* 0x000f220000300800 */
[----:B-1----:R-:W-:Y:S02]  /*156b0*/  @!P1 IMAD.MOV.U32 R28, RZ, RZ, R80 ;  /* 0x000000ffff1c9224 */ /* 0x002fe400078e0050 */
[----:B------:R-:W-:-:S02]  /*156c0*/  @!P1 IMAD.MOV.U32 R29, RZ, RZ, R81 ;  /* 0x000000ffff1d9224 */ /* 0x000fc400078e0051 */
[----:B--2---:R-:W2:Y:S04]  /*156d0*/  LDL.LU R81, [R1+0x12c] ;  /* 0x00012c0001517983 */ /* 0x004ea80000300800 */
[----:B------:R-:W2:Y:S04]  /*156e0*/  LDL.LU R80, [R1+0x130] ;  /* 0x0001300001507983 */ /* 0x000ea80000300800 */
[----:B------:R1:W2:Y:S02]  /*156f0*/  @!P1 LDG.E.U16 R57, desc[UR14][R28.64] ;  /* 0x0000000e1c399981 */ /* 0x0002a4000c1e1500 */
[----:B-1----:R-:W-:-:S02]  /*15700*/  @!P1 IMAD.MOV.U32 R29, RZ, RZ, R78 ;  /* 0x000000ffff1d9224 */ /* 0x002fc400078e004e */
[----:B------:R-:W-:Y:S01]  /*15710*/  @!P1 IMAD.MOV.U32 R28, RZ, RZ, R76 ;  /* 0x000000ffff1c9224 */ /* 0x000fe200078e004c */
[----:B0-----:R-:W2:Y:S04]  /*15720*/  LDL.LU R78, [R1+0x170] ;  /* 0x00017000014e7983 */ /* 0x001ea80000300800 */
[----:B------:R-:W2:Y:S01]  /*15730*/  LDL.LU R76, [R1+0x128] ;  /* 0x00012800014c7983 */ /* 0x000ea20000300800 */
[----:B------:R-:W-:-:S03]  /*15740*/  IADD3 R88, P3, PT, R88, R70, RZ ;  /* 0x0000004658587210 */ /* 0x000fc60007f7e0ff */
[----:B------:R0:W2:Y:S01]  /*15750*/  @!P1 LDG.E.U16 R59, desc[UR14][R28.64] ;  /* 0x0000000e1c3b9981 */ /* 0x0000a2000c1e1500 */
[-C--:B------:R-:W-:Y:S02]  /*15760*/  IADD3 R77, P5, PT, R77, R70.reuse, RZ ;  /* 0x000000464d4d7210 */ /* 0x080fe40007fbe0ff */
[----:B------:R-:W-:-:S03]  /*15770*/  IADD3 R90, P4, PT, R90, R70, RZ ;  /* 0x000000465a5a7210 */ /* 0x000fc60007f9e0ff */
[--C-:B------:R-:W-:Y:S01]  /*15780*/  IMAD.X R79, R79, 0x1, R71.reuse, P5 ;  /* 0x000000014f4f7824 */ /* 0x100fe200028e0647 */
[----:B------:R-:W-:Y:S01]  /*15790*/  STL [R1+0x160], R77 ;  /* 0x0001604d01007387 */ /* 0x000fe20000100800 */
[----:B------:R-:W-:-:S03]  /*157a0*/  IMAD.X R91, R91, 0x1, R71, P4 ;  /* 0x000000015b5b7824 */ /* 0x000fc600020e0647 */
[----:B------:R-:W-:Y:S01]  /*157b0*/  STL [R1+0x190], R88 ;  /* 0x0001905801007387 */ /* 0x000fe20000100800 */
[----:B0-----:R-:W-:-:S03]  /*157c0*/  @!P1 IMAD.MOV.U32 R29, RZ, RZ, R79 ;  /* 0x000000ffff1d9224 */ /* 0x001fc600078e004f */
[----:B------:R-:W-:Y:S04]  /*157d0*/  STL [R1+0x18c], R90 ;  /* 0x00018c5a01007387 */ /* 0x000fe80000100800 */
[----:B------:R0:W-:Y:S04]  /*157e0*/  STL [R1+0x15c], R79 ;  /* 0x00015c4f01007387 */ /* 0x0001e80000100800 */
[----:B------:R-:W-:Y:S01]  /*157f0*/  STL [R1+0x114], R91 ;  /* 0x0001145b01007387 */ /* 0x000fe20000100800 */
[----:B------:R-:W-:-:S03]  /*15800*/  @!P1 IMAD.MOV.U32 R28, RZ, RZ, R77 ;  /* 0x000000ffff1c9224 */ /* 0x000fc600078e004d */
[----:B0-----:R-:W2:Y:S04]  /*15810*/  LDL.LU R79, [R1+0x16c] ;  /* 0x00016c00014f7983 */ /* 0x001ea80000300800 */
[----:B------:R-:W2:Y:S01]  /*15820*/  LDL.LU R77, [R1+0x118] ;  /* 0x00011800014d7983 */ /* 0x000ea20000300800 */
[----:B------:R-:W-:Y:S02]  /*15830*/  PRMT R60, RZ, 0x7610, R60 ;  /* 0x00007610ff3c7816 */ /* 0x000fe4000000003c */
[----:B------:R-:W-:Y:S01]  /*15840*/  PRMT R61, RZ, 0x7610, R61 ;  /* 0x00007610ff3d7816 */ /* 0x000fe2000000003d */
[----:B------:R-:W-:-:S03]  /*15850*/  IMAD.X R89, R89, 0x1, R71, P3 ;  /* 0x0000000159597824 */ /* 0x000fc600018e0647 */
[----:B------:R0:W2:Y:S01]  /*15860*/  @!P1 LDG.E.U16 R60, desc[UR14][R28.64] ;  /* 0x0000000e1c3c9981 */ /* 0x0000a2000c1e1500 */
[----:B------:R-:W-:Y:S01]  /*15870*/  PRMT R62, RZ, 0x7610, R62 ;  /* 0x00007610ff3e7816 */ /* 0x000fe2000000003e */
[----:B0-----:R-:W-:Y:S02]  /*15880*/  @!P1 IMAD.MOV.U32 R28, RZ, RZ, R90 ;  /* 0x000000ffff1c9224 */ /* 0x001fe400078e005a */
[----:B------:R-:W-:-:S05]  /*15890*/  @!P1 IMAD.MOV.U32 R29, RZ, RZ, R91 ;  /* 0x000000ffff1d9224 */ /* 0x000fca00078e005b */
[----:B------:R0:W2:Y:S01]  /*158a0*/  @!P1 LDG.E.U16 R61, desc[UR14][R28.64] ;  /* 0x0000000e1c3d9981 */ /* 0x0000a2000c1e1500 */
[----:B------:R-:W-:Y:S01]  /*158b0*/  PRMT R63, RZ, 0x7610, R63 ;  /* 0x00007610ff3f7816 */ /* 0x000fe2000000003f */
[----:B0-----:R-:W-:Y:S02]  /*158c0*/  @!P1 IMAD.MOV.U32 R28, RZ, RZ, R88 ;  /* 0x000000ffff1c9224 */ /* 0x001fe400078e0058 */
[----:B------:R-:W-:Y:S01]  /*158d0*/  @!P1 IMAD.MOV.U32 R29, RZ, RZ, R89 ;  /* 0x000000ffff1d9224 */ /* 0x000fe200078e0059 */
[----:B------:R-:W-:-:S04]  /*158e0*/  IADD3 R82, P3, PT, R82, R70, RZ ;  /* 0x0000004652527210 */ /* 0x000fc80007f7e0ff */
[----:B------:R0:W2:Y:S01]  /*158f0*/  @!P1 LDG.E.U16 R62, desc[UR14][R28.64] ;  /* 0x0000000e1c3e9981 */ /* 0x0000a2000c1e1500 */
[----:B------:R-:W-:Y:S02]  /*15900*/  PRMT R64, RZ, 0x7610, R64 ;  /* 0x00007610ff407816 */ /* 0x000fe40000000040 */
[----:B------:R-:W-:Y:S02]  /*15910*/  PRMT R65, RZ, 0x7610, R65 ;  /* 0x00007610ff417816 */ /* 0x000fe40000000041 */
[----:B------:R-:W-:Y:S02]  /*15920*/  PRMT R66, RZ, 0x7610, R66 ;  /* 0x00007610ff427816 */ /* 0x000fe40000000042 */
[----:B------:R-:W-:Y:S02]  /*15930*/  PRMT R67, RZ, 0x7610, R67 ;  /* 0x00007610ff437816 */ /* 0x000fe40000000043 */
[----:B------:R-:W-:Y:S02]  /*15940*/  PRMT R75, RZ, 0x7610, R75 ;  /* 0x00007610ff4b7816 */ /* 0x000fe4000000004b */
[----:B---3--:R-:W-:-:S02]  /*15950*/  IADD3 R86, P5, PT, R86, R70, RZ ;  /* 0x0000004656567210 */ /* 0x008fc40007fbe0ff */
[----:B----4-:R-:W-:-:S03]  /*15960*/  IADD3 R84, P4, PT, R84, R70, RZ ;  /* 0x0000004654547210 */ /* 0x010fc60007f9e0ff */
[----:B0-----:R-:W-:Y:S02]  /*15970*/  @!P1 IMAD.MOV.U32 R28, RZ, RZ, R86 ;  /* 0x000000ffff1c9224 */ /* 0x001fe400078e0056 */
[----:B------:R-:W-:-:S04]  /*15980*/  IMAD.X R87, R87, 0x1, R71, P5 ;  /* 0x0000000157577824 */ /* 0x000fc800028e0647 */
[----:B------:R-:W-:Y:S02]  /*15990*/  @!P1 IMAD.MOV.U32 R29, RZ, RZ, R87 ;  /* 0x000000ffff1d9224 */ /* 0x000fe400078e0057 */
[----:B------:R-:W-:-:S03]  /*159a0*/  IMAD.X R85, R85, 0x1, R71, P4 ;  /* 0x0000000155557824 */ /* 0x000fc600020e0647 */
[----:B------:R0:W3:Y:S01]  /*159b0*/  @!P1 LDG.E.U16 R63, desc[UR14][R28.64] ;  /* 0x0000000e1c3f9981 */ /* 0x0000e2000c1e1500 */
[----:B------:R-:W-:Y:S02]  /*159c0*/  IMAD.X R83, R83, 0x1, R71, P3 ;  /* 0x0000000153537824 */ /* 0x000fe400018e0647 */
[----:B0-----:R-:W-:Y:S02]  /*159d0*/  @!P1 IMAD.MOV.U32 R28, RZ, RZ, R84 ;  /* 0x000000ffff1c9224 */ /* 0x001fe400078e0054 */
[----:B------:R-:W-:Y:S01]  /*159e0*/  @!P1 IMAD.MOV.U32 R29, RZ, RZ, R85 ;  /* 0x000000ffff1d9224 */ /* 0x000fe200078e0055 */
[----:B--2---:R-:W-:-:S04]  /*159f0*/  IADD3 R80, P5, PT, R80, R70, RZ ;  /* 0x0000004650507210 */ /* 0x004fc80007fbe0ff */
[----:B------:R0:W2:Y:S01]  /*15a00*/  @!P1 LDG.E.U16 R64, desc[UR14][R28.64] ;  /* 0x0000000e1c409981 */ /* 0x0000a2000c1e1500 */
[----:B------:R-:W-:Y:S02]  /*15a10*/  IMAD.X R81, R81, 0x1, R71, P5 ;  /* 0x0000000151517824 */ /* 0x000fe400028e0647 */
[----:B0-----:R-:W-:Y:S02]  /*15a20*/  @!P1 IMAD.MOV.U32 R28, RZ, RZ, R82 ;  /* 0x000000ffff1c9224 */ /* 0x001fe400078e0052 */
[----:B------:R-:W-:Y:S01]  /*15a30*/  @!P1 IMAD.MOV.U32 R29, RZ, RZ, R83 ;  /* 0x000000ffff1d9224 */ /* 0x000fe200078e0053 */
[----:B------:R-:W-:-:S04]  /*15a40*/  IADD3 R78, P4, PT, R78, R70, RZ ;  /* 0x000000464e4e7210 */ /* 0x000fc80007f9e0ff */
[----:B------:R0:W4:Y:S01]  /*15a50*/  @!P1 LDG.E.U16 R65, desc[UR14][R28.64] ;  /* 0x0000000e1c419981 */ /* 0x000122000c1e1500 */
[----:B------:R-:W-:Y:S01]  /*15a60*/  IADD3 R76, P3, PT, R76, R70, RZ ;  /* 0x000000464c4c7210 */ /* 0x000fe20007f7e0ff */
[----:B0-----:R-:W-:Y:S02]  /*15a70*/  @!P1 IMAD.MOV.U32 R28, RZ, RZ, R80 ;  /* 0x000000ffff1c9224 */ /* 0x001fe400078e0050 */
[----:B------:R-:W-:-:S05]  /*15a80*/  @!P1 IMAD.MOV.U32 R29, RZ, RZ, R81 ;  /* 0x000000ffff1d9224 */ /* 0x000fca00078e0051 */
[----:B------:R0:W2:Y:S02]  /*15a90*/  @!P1 LDG.E.U16 R66, desc[UR14][R28.64] ;  /* 0x0000000e1c429981 */ /* 0x0000a4000c1e1500 */
[----:B0-----:R-:W-:Y:S02]  /*15aa0*/  @!P1 IMAD.MOV.U32 R28, RZ, RZ, R78 ;  /* 0x000000ffff1c9224 */ /* 0x001fe400078e004e */
[----:B------:R-:W-:-:S04]  /*15ab0*/  IMAD.X R79, R79, 0x1, R71, P4 ;  /* 0x000000014f4f7824 */ /* 0x000fc800020e0647 */
[----:B------:R-:W-:Y:S02]  /*15ac0*/  @!P1 IMAD.MOV.U32 R29, RZ, RZ, R79 ;  /* 0x000000ffff1d9224 */ /* 0x000fe400078e004f */
[----:B------:R-:W-:-:S03]  /*15ad0*/  IMAD.X R77, R77, 0x1, R71, P3 ;  /* 0x000000014d4d7824 */ /* 0x000fc600018e0647 */
[----:B------:R0:W4:Y:S02]  /*15ae0*/  @!P1 LDG.E.U16 R67, desc[UR14][R28.64] ;  /* 0x0000000e1c439981 */ /* 0x000124000c1e1500 */
[----:B0-----:R-:W-:Y:S02]  /*15af0*/  @!P1 IMAD.MOV.U32 R28, RZ, RZ, R76 ;  /* 0x000000ffff1c9224 */ /* 0x001fe400078e004c */
[----:B------:R-:W-:-:S05]  /*15b00*/  @!P1 IMAD.MOV.U32 R29, RZ, RZ, R77 ;  /* 0x000000ffff1d9224 */ /* 0x000fca00078e004d */
[----:B------:R-:W4:Y:S01]  /*15b10*/  @!P1 LDG.E.U16 R75, desc[UR14][R28.64] ;  /* 0x0000000e1c4b9981 */ /* 0x000f22000c1e1500 */
[----:B------:R-:W-:Y:S06]  /*15b20*/  BAR.SYNC.DEFER_BLOCKING 0x0 ;  /* 0x0000000000007b1d */ /* 0x000fec0000010000 */
[----:B------:R-:W-:Y:S04]  /*15b30*/  STL [R1+0x11c], R89 ;  /* 0x00011c5901007387 */ /* 0x000fe80000100800 */
[----:B------:R-:W-:Y:S04]  /*15b40*/  STL [R1+0x168], R86 ;  /* 0x0001685601007387 */ /* 0x000fe80000100800 */
[----:B------:R-:W-:Y:S04]  /*15b50*/  STL [R1+0x198], R82 ;  /* 0x0001985201007387 */ /* 0x000fe80000100800 */
[----:B------:R-:W-:Y:S04]  /*15b60*/  STL [R1+0x194], R84 ;  /* 0x0001945401007387 */ /* 0x000fe80000100800 */
[----:B------:R-:W-:Y:S04]  /*15b70*/  STL [R1+0x164], R87 ;  /* 0x0001645701007387 */ /* 0x000fe80000100800 */
[----:B------:R-:W-:Y:S04]  /*15b80*/  STL [R1+0x120], R85 ;  /* 0x0001205501007387 */ /* 0x000fe80000100800 */
[----:B------:R-:W-:Y:S04]  /*15b90*/  STL [R1+0x124], R83 ;  /* 0x0001245301007387 */ /* 0x000fe80000100800 */
[----:B------:R-:W-:Y:S04]  /*15ba0*/  STL [R1+0x130], R80 ;  /* 0x0001305001007387 */ /* 0x000fe80000100800 */
[----:B------:R0:W-:Y:S04]  /*15bb0*/  STL [R1+0x128], R76 ;  /* 0x0001284c01007387 */ /* 0x0001e80000100800 */
[----:B------:R-:W-:Y:S01]  /*15bc0*/  STL [R1+0x170], R78 ;  /* 0x0001704e01007387 */ /* 0x000fe20000100800 */
[----:B0-----:R-:W-:-:S03]  /*15bd0*/  LOP3.LUT R76, R73, 0x10, RZ, 0x3c, !PT ;  /* 0x00000010494c7812 */ /* 0x001fc600078e3cff */
[----:B------:R-:W-:Y:S04]  /*15be0*/  STS.U16 [R73+UR6+0x4000], R74 ;  /* 0x0040004a49007988 */ /* 0x000fe80008000406 */
[----:B------:R-:W-:Y:S04]  /*15bf0*/  STS.U16 [R73+UR6+0x4400], R11 ;  /* 0x0044000b49007988 */ /* 0x000fe80008000406 */
[----:B------:R-:W-:Y:S04]  /*15c00*/  STS.U16 [R73+UR6+0x4800], R19 ;  /* 0x0048001349007988 */ /* 0x000fe80008000406 */
[----:B------:R-:W-:Y:S04]  /*15c10*/  STS.U16 [R73+UR6+0x4c00], R27 ;  /* 0x004c001b49007988 */ /* 0x000fe80008000406 */
[----:B------:R-:W-:Y:S04]  /*15c20*/  STS.U16 [R73+UR6+0x5000], R37 ;  /* 0x0050002549007988 */ /* 0x000fe80008000406 */
[----:B------:R-:W-:Y:S04]  /*15c30*/  STS.U16 [R73+UR6+0x5400], R45 ;  /* 0x0054002d49007988 */ /* 0x000fe80008000406 */
[----:B------:R-:W-:Y:S04]  /*15c40*/  STS.U16 [R73+UR6+0x5800], R52 ;  /* 0x0058003449007988 */ /* 0x000fe80008000406 */
[----:B------:R-:W-:Y:S04]  /*15c50*/  STS.U16 [R73+UR6+0x5c00], R56 ;  /* 0x005c003849007988 */ /* 0x000fe80008000406 */
[----:B------:R-:W-:Y:S04]  /*15c60*/  STL [R1+0x12c], R81 ;  /* 0x00012c5101007387 */ /* 0x000fe80000100800 */
[----:B------:R-:W-:Y:S04]  /*15c70*/  STS.U16 [R76+UR6+0x4080], R4 ;  /* 0x004080044c007988 */ /* 0x000fe80008000406 */
[----:B------:R-:W-:Y:S04]  /*15c80*/  STL [R1+0x16c], R79 ;  /* 0x00016c4f01007387 */ /* 0x000fe80000100800 */
[----:B------:R-:W-:Y:S04]  /*15c90*/  STS.U16 [R76+UR6+0x4480], R12 ;  /* 0x0044800c4c007988 */ /* 0x000fe80008000406 */
[----:B------:R0:W-:Y:S04]  /*15ca0*/  STL [R1+0x118], R77 ;  /* 0x0001184d01007387 */ /* 0x0001e80000100800 */
[----:B------:R-:W-:Y:S04]  /*15cb0*/  STS.U16 [R76+UR6+0x4880], R20 ;  /* 0x004880144c007988 */ /* 0x000fe80008000406 */
[----:B------:R-:W-:Y:S01]  /*15cc0*/  STS.U16 [R76+UR6+0x4c80], R30 ;  /* 0x004c801e4c007988 */ /* 0x000fe20008000406 */
[----:B0-----:R-:W-:-:S03]  /*15cd0*/  LOP3.LUT R77, R73, 0x20, RZ, 0x3c, !PT ;  /* 0x00000020494d7812 */ /* 0x001fc600078e3cff */
[----:B------:R-:W-:Y:S04]  /*15ce0*/  STS.U16 [R76+UR6+0x5080], R38 ;  /* 0x005080264c007988 */ /* 0x000fe80008000406 */
[----:B------:R-:W-:Y:S04]  /*15cf0*/  STS.U16 [R76+UR6+0x5480], R46 ;  /* 0x0054802e4c007988 */ /* 0x000fe80008000406 */
[----:B------:R-:W-:Y:S04]  /*15d00*/  STS.U16 [R76+UR6+0x5880], R53 ;  /* 0x005880354c007988 */ /* 0x000fe80008000406 */
[----:B------:R0:W-:Y:S04]  /*15d10*/  STS.U16 [R76+UR6+0x5c80], R58 ;  /* 0x005c803a4c007988 */ /* 0x0001e80008000406 */
[----:B------:R-:W-:Y:S04]  /*15d20*/  STS.U16 [R77+UR6+0x4100], R5 ;  /* 0x004100054d007988 */ /* 0x000fe80008000406 */
[----:B------:R-:W-:Y:S01]  /*15d30*/  STS.U16 [R77+UR6+0x4500], R13 ;  /* 0x0045000d4d007988 */ /* 0x000fe20008000406 */
[----:B0-----:R-:W-:-:S03]  /*15d40*/  LOP3.LUT R76, R73, 0x30, RZ, 0x3c, !PT ;  /* 0x00000030494c7812 */ /* 0x001fc600078e3cff */
[----:B------:R-:W-:Y:S04]  /*15d50*/  STS.U16 [R77+UR6+0x4900], R21 ;  /* 0x004900154d007988 */ /* 0x000fe80008000406 */
[----:B------:R-:W-:Y:S04]  /*15d60*/  STS.U16 [R77+UR6+0x4d00], R31 ;  /* 0x004d001f4d007988 */ /* 0x000fe80008000406 */
        /* <DEDUP_REMOVED lines=13> */
[----:B------:R1:W-:Y:S04]  /*15e40*/  STS.U16 [R77+UR6+0x4200], R7 ;  /* 0x004200074d007988 */ /* 0x0003e80008000406 */
        /* <DEDUP_REMOVED lines=8> */
[----:B------:R-:W-:-:S03]  /*15ed0*/  LOP3.LUT R11, R73, 0x60, RZ, 0x3c, !PT ;  /* 0x00000060490b7812 */ /* 0x000fc600078e3cff */
[----:B------:R1:W-:Y:S04]  /*15ee0*/  STS.U16 [R76+UR6+0x4280], R8 ;  /* 0x004280084c007988 */ /* 0x0003e80008000406 */
[----:B------:R1:W-:Y:S04]  /*15ef0*/  STS.U16 [R76+UR6+0x4680], R16 ;  /* 0x004680104c007988 */ /* 0x0003e80008000406 */
[----:B------:R1:W-:Y:S04]  /*15f00*/  STS.U16 [R76+UR6+0x4a80], R24 ;  /* 0x004a80184c007988 */ /* 0x0003e80008000406 */
[----:B------:R1:W-:Y:S04]  /*15f10*/  STS.U16 [R76+UR6+0x4e80], R34 ;  /* 0x004e80224c007988 */ /* 0x0003e80008000406 */
[----:B------:R1:W-:Y:S04]  /*15f20*/  STS.U16 [R76+UR6+0x5280], R42 ;  /* 0x0052802a4c007988 */ /* 0x0003e80008000406 */
[----:B------:R1:W-:Y:S04]  /*15f30*/  STS.U16 [R76+UR6+0x5680], R50 ;  /* 0x005680324c007988 */ /* 0x0003e80008000406 */
[----:B------:R1:W-:Y:S04]  /*15f40*/  STS.U16 [R76+UR6+0x5a80], R60 ;  /* 0x005a803c4c007988 */ /* 0x0003e80008000406 */
[----:B--2---:R1:W-:Y:S01]  /*15f50*/  STS.U16 [R76+UR6+0x5e80], R64 ;  /* 0x005e80404c007988 */ /* 0x0043e20008000406 */
[----:B------:R-:W-:-:S03]  /*15f60*/  LOP3.LUT R4, R73, 0x70, RZ, 0x3c, !PT ;  /* 0x0000007049047812 */ /* 0x000fc600078e3cff */
[----:B------:R1:W-:Y:S04]  /*15f70*/  STS.U16 [R11+UR6+0x4300], R9 ;  /* 0x004300090b007988 */ /* 0x0003e80008000406 */
[----:B------:R1:W-:Y:S04]  /*15f80*/  STS.U16 [R11+UR6+0x4700], R17 ;  /* 0x004700110b007988 */ /* 0x0003e80008000406 */
[----:B------:R1:W-:Y:S04]  /*15f90*/  STS.U16 [R11+UR6+0x4b00], R25 ;  /* 0x004b00190b007988 */ /* 0x0003e80008000406 */
[----:B------:R1:W-:Y:S04]  /*15fa0*/  STS.U16 [R11+UR6+0x4f00], R35 ;  /* 0x004f00230b007988 */ /* 0x0003e80008000406 */
[----:B------:R1:W-:Y:S04]  /*15fb0*/  STS.U16 [R11+UR6+0x5300], R43 ;  /* 0x0053002b0b007988 */ /* 0x0003e80008000406 */
[----:B------:R1:W-:Y:S04]  /*15fc0*/  STS.U16 [R11+UR6+0x5700], R51 ;  /* 0x005700330b007988 */ /* 0x0003e80008000406 */
[----:B---3--:R1:W-:Y:S04]  /*15fd0*/  STS.U16 [R11+UR6+0x5b00], R63 ;  /* 0x005b003f0b007988 */ /* 0x0083e80008000406 */
[----:B----4-:R1:W-:Y:S04]  /*15fe0*/  STS.U16 [R11+UR6+0x5f00], R65 ;  /* 0x005f00410b007988 */ /* 0x0103e80008000406 */
        /* <DEDUP_REMOVED lines=9> */
[----:B0-----:R-:W0:Y:S02]  /*16080*/  FENCE.VIEW.ASYNC.S ;  /* 0x00000000000073c6 */ /* 0x001e240000000000 */
[----:B0-----:R-:W-:Y:S01]  /*16090*/  BAR.SYNC.DEFER_BLOCKING 0x0 ;  /* 0x0000000000007b1d */ /* 0x001fe20000010000 */
[----:B------:R-:W-:-:S04]  /*160a0*/  ULEA UR8, UR9, UR6, 0x3 ;  /* 0x0000000609087291 */ /* 0x000fc8000f8e18ff */
[----:B------:R-:W-:Y:S01]  /*160b0*/  UIADD3 UR8, UPT, UPT, UR8, 0x8000, URZ ;  /* 0x0000800008087890 */ /* 0x000fe2000fffe0ff */
[----:B------:R-:W-:-:S00]  /*160c0*/  MEMBAR.ALL.CTA ;  /* 0x0000000000007992 */ /* 0x000fc00000008000 */
[----:B------:R-:W-:Y:S06]  /*160d0*/  MEMBAR.ALL.GPU ;  /* 0x0000000000007992 */ /* 0x000fec000000a000 */
[----:B------:R-:W-:-:S00]  /*160e0*/  ERRBAR ;  /* 0x00000000000079ab */ /* 0x000fc00000000000 */
[----:B------:R-:W-:Y:S08]  /*160f0*/  CGAERRBAR ;  /* 0x00000000000075ab */ /* 0x000ff00000000000 */
[----:B------:R-:W-:Y:S06]  /*16100*/  UCGABAR_ARV ;  /* 0x00000000000079c7 */ /* 0x000fec0008000000 */
[----:B------:R-:W-:Y:S01]  /*16110*/  UCGABAR_WAIT ;  /* 0x0000000000007dc7 */ /* 0x000fe20008000000 */
[----:B------:R-:W-:Y:S01]  /*16120*/  CCTL.IVALL ;  /* 0x00000000ff00798f */ /* 0x000fe20002000000 */
[----:B-1----:R-:W-:Y:S05]  /*16130*/  @P0 BRA `(.L_x_16) ;  /* 0x00000000008c0947 */ /* 0x002fea0003800000 */
[----:B------:R-:W-:Y:S02]  /*16140*/  UIADD3 UR4, UPT, UPT, UR16, 0x88, URZ ;  /* 0x0000008810047890 */ /* 0x000fe4000fffe0ff */
[----:B------:R-:W-:Y:S02]  /*16150*/  UIADD3 UR34, UPT, UPT, UR16, 0x90, URZ ;  /* 0x0000009010227890 */ /* 0x000fe4000fffe0ff */
[----:B------:R-:W-:Y:S02]  /*16160*/  UIADD3 UR35, UPT, UPT, UR16, 0x98, URZ ;  /* 0x0000009810237890 */ /* 0x000fe4000fffe0ff */
[----:B------:R-:W-:Y:S02]  /*16170*/  UIADD3 UR40, UPT, UPT, UR16, 0xa0, URZ ;  /* 0x000000a010287890 */ /* 0x000fe4000fffe0ff */
[----:B------:R-:W-:Y:S02]  /*16180*/  UIADD3 UR41, UPT, UPT, UR16, 0xa8, URZ ;  /* 0x000000a810297890 */ /* 0x000fe4000fffe0ff */
[----:B------:R-:W-:Y:S01]  /*16190*/  UIADD3 UR46, UPT, UPT, UR16, 0xb0, URZ ;  /* 0x000000b0102e7890 */ /* 0x000fe2000fffe0ff */
[----:B------:R-:W-:Y:S01]  /*161a0*/  UMOV UR30, 0x0 ;  /* 0x00000000001e7882 */ /* 0x000fe20000000000 */
[----:B------:R-:W-:Y:S01]  /*161b0*/  UMOV UR31, 0x10200010 ;  /* 0x10200010001f7882 */ /* 0x000fe20000000000 */
[----:B------:R-:W-:Y:S01]  /*161c0*/  UMOV UR11, 0x40004040 ;  /* 0x40004040000b7882 */ /* 0x000fe20000000000 */
[----:B------:R-:W-:-:S02]  /*161d0*/  UIADD3 UR47, UPT, UPT, UR16, 0xb8, URZ ;  /* 0x000000b8102f7890 */ /* 0x000fc4000fffe0ff */
[----:B------:R0:W-:Y:S01]  /*161e0*/  UTCHMMA.2CTA tmem[UR17], gdesc[UR10], tmem[UR16], tmem[UR30], idesc[UR31], UPT ;  /* 0x00ff1e0a110079ea */ /* 0x0001e2000ba00010 */
[----:B------:R-:W-:Y:S01]  /*161f0*/  UMOV UR32, 0x0 ;  /* 0x0000000000207882 */ /* 0x000fe20000000000 */
[----:B------:R-:W-:Y:S01]  /*16200*/  UMOV UR33, 0x10200010 ;  /* 0x1020001000217882 */ /* 0x000fe20000000000 */
[----:B------:R-:W-:Y:S01]  /*16210*/  UMOV UR36, 0x0 ;  /* 0x0000000000247882 */ /* 0x000fe20000000000 */
[----:B------:R-:W-:Y:S01]  /*16220*/  UMOV UR37, 0x10200010 ;  /* 0x1020001000257882 */ /* 0x000fe20000000000 */
        /* <DEDUP_REMOVED lines=20> */
.L_x_16:
[----:B------:R-:W2:Y:S01]  /*16370*/  LDL R4, [R1+0x594] ;  /* 0x0005940001047983 */ /* 0x000ea20000100800 */
[----:B------:R-:W-:-:S04]  /*16380*/  UIADD3 UR9, UPT, UPT, UR9, 0x1, URZ ;  /* 0x0000000109097890 */ /* 0x000fc8000fffe0ff */
[----:B------:R-:W-:-:S04]  /*16390*/  UISETP.GT.AND UP1, UPT, UR9, 0x1, UPT ;  /* 0x000000010900788c */ /* 0x000fc8000bf24270 */
[----:B0-----:R-:W-:Y:S02]  /*163a0*/  USEL UR4, URZ, 0x1, !UP1 ;  /* 0x00000001ff047887 */ /* 0x001fe4000c800000 */
[----:B------:R-:W-:Y:S02]  /*163b0*/  USEL UR9, UR9, URZ, !UP1 ;  /* 0x000000ff09097287 */ /* 0x000fe4000c800000 */
[----:B------:R-:W-:-:S03]  /*163c0*/  ULOP3.LUT UR11, UR5, UR4, URZ, 0x3c, !UPT ;  /* 0x00000004050b7292 */ /* 0x000fc6000f8e3cff */
[----:B------:R-:W-:-:S04]  /*163d0*/  UMOV UR4, UR5 ;  /* 0x0000000500047c82 */ /* 0x000fc80008000000 */
[----:B------:R-:W-:Y:S01]  /*163e0*/  UMOV UR5, UR11 ;  /* 0x0000000b00057c82 */ /* 0x000fe20008000000 */
[----:B--2---:R-:W-:-:S13]  /*163f0*/  ISETP.NE.U32.AND P1, PT, R72, R4, PT ;  /* 0x000000044800720c */ /* 0x004fda0003f25070 */
[----:B------:R-:W-:Y:S05]  /*16400*/  @P1 BRA `(.L_x_17) ;  /* 0xffffff74006c1947 */ /* 0x000fea000383ffff */
.L_x_14:
[----:B------:R-:W0:Y:S01]  /*16410*/  LDC R4, c[0x0][0x3a0] ;  /* 0x0000e800ff047b82 */ /* 0x000e220000000800 */
[----:B------:R-:W1:Y:S01]  /*16420*/  LDCU UR5, c[0x0][0x3b8] ;  /* 0x00007700ff0577ac */ /* 0x000e620008000800 */
[----:B------:R-:W2:Y:S01]  /*16430*/  LDCU UR9, c[0x0][0x3b4] ;  /* 0x00007680ff0977ac */ /* 0x000ea20008000800 */
[----:B------:R-:W3:Y:S01]  /*16440*/  LDCU.128 UR20, c[0x0][0x390] ;  /* 0x00007200ff1477ac */ /* 0x000ee20008000c00 */
[----:B-1----:R-:W-:Y:S02]  /*16450*/  IMAD R133, R0, UR5, RZ ;  /* 0x0000000500857c24 */ /* 0x002fe4000f8e02ff */
[----:B0-----:R-:W-:-:S05]  /*16460*/  VIADD R4, R4, 0x7f ;  /* 0x0000007f04047836 */ /* 0x001fca0000000000 */
[----:B------:R-:W-:-:S13]  /*16470*/  ISETP.GE.AND P0, PT, R4, 0x80, PT ;  /* 0x000000800400780c */ /* 0x000fda0003f06270 */
[----:B--23--:R-:W-:Y:S05]  /*16480*/  @!P0 BRA `(.L_x_18) ;  /* 0x0000000000108947 */ /* 0x00cfea0003800000 */
[----:B------:R-:W-:-:S06]  /*16490*/  USHF.L.U32 UR4, UR4, 0x1f, URZ ;  /* 0x0000001f04047899 */ /* 0x000fcc00080006ff */
[----:B------:R-:W-:-:S04]  /*164a0*/  IMAD.U32 R2, RZ, RZ, UR4 ;  /* 0x00000004ff027e24 */ /* 0x000fc8000f8e00ff */
[----:B------:R-:W0:Y:S02]  /*164b0*/  SYNCS.PHASECHK.TRANS64.TRYWAIT P0, [UR8], R2 ;  /* 0x00000002ff0075a7 */ /* 0x000e240008001108 */
[----:B0-----:R-:W-:Y:S05]  /*164c0*/  @!P0 BRA `(.L_x_19) ;  /* 0x0000004000fc8947 */ /* 0x001fea0003800000 */
.L_x_18:
[----:B------:R-:W2:Y:S01]  /*164d0*/  LDL.LU R3, [R1+0x5b4] ;  /* 0x0005b40001037983 */ /* 0x000ea20000300800 */
[----:B------:R-:W-:Y:S01]  /*164e0*/  VIADD R134, R133, UR5 ;  /* 0x0000000585867c36 */ /* 0x000fe20008000000 */
[----:B------:R-:W0:Y:S01]  /*164f0*/  LDCU UR4, c[0x0][0x39c] ;  /* 0x00007380ff0477ac */ /* 0x000e220008000800 */
[----:B------:R-:W-:Y:S01]  /*16500*/  VIADD R2, R0, 0x1 ;  /* 0x0000000100027836 */ /* 0x000fe20000000000 */
[----:B------:R-:W-:Y:S01]  /*16510*/  BAR.SYNC.DEFER_BLOCKING 0x0 ;  /* 0x0000000000007b1d */ /* 0x000fe20000010000 */
[----:B------:R-:W-:Y:S02]  /*16520*/  VIADD R135, R134, UR5 ;  /* 0x0000000586877c36 */ /* 0x000fe40008000000 */
[C---:B------:R-:W-:Y:S02]  /*16530*/  VIADD R132, R0.reuse, 0x3 ;  /* 0x0000000300847836 */ /* 0x040fe40000000000 */
[----:B------:R-:W-:Y:S01]  /*16540*/  VIADD R136, R135, UR5 ;  /* 0x0000000587887c36 */ /* 0x000fe20008000000 */
[----:B------:R-:W1:Y:S01]  /*16550*/  LDCU UR8, c[0x0][0x39c] ;  /* 0x00007380ff0877ac */ /* 0x000e620008000800 */
[----:B------:R-:W-:-:S02]  /*16560*/  VIADD R138, R0, 0x2 ;  /* 0x00000002008a7836 */ /* 0x000fc40000000000 */
[----:B------:R-:W-:Y:S02]  /*16570*/  VIADD R137, R136, UR5 ;  /* 0x0000000588897c36 */ /* 0x000fe40008000000 */
[----:B------:R-:W-:Y:S02]  /*16580*/  VIADD R163, R0, 0x4 ;  /* 0x0000000400a37836 */ /* 0x000fe40000000000 */
[----:B------:R-:W-:-:S04]  /*16590*/  VIADD R139, R137, UR5 ;  /* 0x00000005898b7c36 */ /* 0x000fc80008000000 */
[----:B------:R-:W-:-:S04]  /*165a0*/  VIADD R141, R139, UR5 ;  /* 0x000000058b8d7c36 */ /* 0x000fc80008000000 */
[----:B------:R-:W-:Y:S01]  /*165b0*/  VIADD R143, R141, UR5 ;  /* 0x000000058d8f7c36 */ /* 0x000fe20008000000 */
[----:B------:R-:W3:Y:S02]  /*165c0*/  @!P2 SYNCS.CCTL.IV [UR6+0x8000] ;  /* 0x00800000ff00a9b1 */ /* 0x000ee40008000006 */
[----:B---3--:R-:W-:Y:S01]  /*165d0*/  BAR.SYNC.DEFER_BLOCKING 0x0 ;  /* 0x0000000000007b1d */ /* 0x008fe20000010000 */
[----:B------:R-:W-:-:S04]  /*165e0*/  VIADD R145, R143, UR5 ;  /* 0x000000058f917c36 */ /* 0x000fc80008000000 */
[----:B------:R-:W-:Y:S01]  /*165f0*/  VIADD R147, R145, UR5 ;  /* 0x0000000591937c36 */ /* 0x000fe20008000000 */
[----:B------:R-:W3:Y:S03]  /*16600*/  LDTM.x128 R4, tmem[UR7] ;  /* 0x00000007000479ee */ /* 0x000ee600083c0000 */
[----:B------:R-:W-:Y:S01]  /*16610*/  VIADD R149, R147, UR5 ;  /* 0x0000000593957c36 */ /* 0x000fe20008000000 */
[----:B------:R-:W4:Y:S03]  /*16620*/  LDCU UR7, c[0x0][0x39c] ;  /* 0x00007380ff0777ac */ /* 0x000f260008000800 */
[----:B------:R-:W-:-:S04]  /*16630*/  VIADD R151, R149, UR5 ;  /* 0x0000000595977c36 */ /* 0x000fc80008000000 */
[----:B------:R-:W-:-:S04]  /*16640*/  VIADD R153, R151, UR5 ;  /* 0x0000000597997c36 */ /* 0x000fc80008000000 */
[----:B------:R-:W-:Y:S01]  /*16650*/  VIADD R155, R153, UR5 ;  /* 0x00000005999b7c36 */ /* 0x000fe20008000000 */
[----:B------:R-:W5:Y:S03]  /*16660*/  @!P2 SYNCS.CCTL.IV [UR6+0x8008] ;  /* 0x00800800ff00a9b1 */ /* 0x000f660008000006 */
[----:B------:R-:W-:Y:S01]  /*16670*/  VIADD R157, R155, UR5 ;  /* 0x000000059b9d7c36 */ /* 0x000fe20008000000 */
[----:B------:R-:W-:Y:S01]  /*16680*/  NOP ;  /* 0x0000000000007918 */ /* 0x000fe20000000000 */
[----:B------:R-:W0:Y:S02]  /*16690*/  LDCU UR6, c[0x0][0x39c] ;  /* 0x00007380ff0677ac */ /* 0x000e240008000800 */
[----:B------:R-:W-:Y:S01]  /*166a0*/  VIADD R159, R157, UR5 ;  /* 0x000000059d9f7c36 */ /* 0x000fe20008000000 */
[----:B---3--:R3:W-:Y:S01]  /*166b0*/  STL [R1+0x5c8], R127 ;  /* 0x0005c87f01007387 */ /* 0x0087e20000100800 */
[----:B------:R-:W-:-:S02]  /*166c0*/  F2FP.F16.F32.PACK_AB R4, R5, R4 ;  /* 0x000000040504723e */ /* 0x000fc400000000ff */
[----:B------:R-:W-:Y:S01]  /*166d0*/  VIADD R161, R159, UR5 ;  /* 0x000000059fa17c36 */ /* 0x000fe20008000000 */
[----:B------:R1:W-:Y:S04]  /*166e0*/  STL [R1+0x5c4], R128 ;  /* 0x0005c48001007387 */ /* 0x0003e80000100800 */
[----:B------:R0:W-:Y:S01]  /*166f0*/  STL [R1+0x5c0], R129 ;  /* 0x0005c08101007387 */ /* 0x0001e20000100800 */
[----:B---3--:R-:W-:-:S03]  /*16700*/  PRMT R127, R4, 0x7610, R127 ;  /* 0x00007610047f7816 */ /* 0x008fc6000000007f */
[----:B------:R3:W-:Y:S01]  /*16710*/  STL [R1+0x5bc], R130 ;  /* 0x0005bc8201007387 */ /* 0x0007e20000100800 */
[----:B-1----:R-:W-:-:S03]  /*16720*/  VIADD R128, R0, 0x5 ;  /* 0x0000000500807836 */ /* 0x002fc60000000000 */
[----:B------:R1:W-:Y:S01]  /*16730*/  STL [R1+0x5b8], R131 ;  /* 0x0005b88301007387 */ /* 0x0003e20000100800 */
[----:B0-----:R-:W-:Y:S02]  /*16740*/  PRMT R129, R127, 0x7610, R129 ;  /* 0x000076107f817816 */ /* 0x001fe40000000081 */
[----:B------:R-:W-:Y:S01]  /*16750*/  F2FP.F16.F32.PACK_AB R6, R7, R6 ;  /* 0x000000060706723e */ /* 0x000fe200000000ff */
[----:B------:R-:W4:Y:S01]  /*16760*/  LDL.LU R127, [R1+0x5c8] ;  /* 0x0005c800017f7983 */ /* 0x000f220000300800 */
[----:B---3--:R-:W-:Y:S01]  /*16770*/  PRMT R130, R4, 0x7632, R130 ;  /* 0x0000763204827816 */ /* 0x008fe20000000082 */
[----:B-1----:R-:W-:-:S03]  /*16780*/  VIADD R131, R161, UR5 ;  /* 0x00000005a1837c36 */ /* 0x002fc60008000000 */
[----:B------:R-:W-:Y:S02]  /*16790*/  PRMT R7, R130, 0x7610, R7 ;  /* 0x0000761082077816 */ /* 0x000fe40000000007 */
[----:B------:R-:W-:Y:S02]  /*167a0*/  F2FP.F16.F32.PACK_AB R8, R9, R8 ;  /* 0x000000080908723e */ /* 0x000fe400000000ff */
[----:B------:R-:W-:Y:S01]  /*167b0*/  F2FP.F16.F32.PACK_AB R10, R11, R10 ;  /* 0x0000000a0b0a723e */ /* 0x000fe200000000ff */
[----:B------:R-:W-:Y:S01]  /*167c0*/  VIADD R9, R0, 0x9 ;  /* 0x0000000900097836 */ /* 0x000fe20000000000 */
[----:B------:R-:W-:Y:S02]  /*167d0*/  F2FP.F16.F32.PACK_AB R12, R13, R12 ;  /* 0x0000000c0d0c723e */ /* 0x000fe400000000ff */
[----:B------:R-:W-:Y:S02]  /*167e0*/  F2FP.F16.F32.PACK_AB R14, R15, R14 ;  /* 0x0000000e0f0e723e */ /* 0x000fe400000000ff */
[----:B------:R-:W-:-:S02]  /*167f0*/  F2FP.F16.F32.PACK_AB R16, R17, R16 ;  /* 0x000000101110723e */ /* 0x000fc400000000ff */
[----:B------:R-:W-:Y:S02]  /*16800*/  F2FP.F16.F32.PACK_AB R18, R19, R18 ;  /* 0x000000121312723e */ /* 0x000fe400000000ff */
[----:B------:R-:W-:Y:S02]  /*16810*/  F2FP.F16.F32.PACK_AB R20, R21, R20 ;  /* 0x000000141514723e */ /* 0x000fe400000000ff */
[----:B------:R-:W-:-:S04]  /*16820*/  F2FP.F16.F32.PACK_AB R22, R23, R22 ;  /* 0x000000161716723e */ /* 0x000fc800000000ff */
[----:B------:R-:W-:Y:S02]  /*16830*/  PRMT R11, R22, 0x7632, R11 ;  /* 0x00007632160b7816 */ /* 0x000fe4000000000b */
[----:B------:R-:W-:Y:S02]  /*16840*/  F2FP.F16.F32.PACK_AB R24, R25, R24 ;  /* 0x000000181918723e */ /* 0x000fe400000000ff */
[----:B------:R-:W-:Y:S02]  /*16850*/  F2FP.F16.F32.PACK_AB R26, R27, R26 ;  /* 0x0000001a1b1a723e */ /* 0x000fe400000000ff */
[----:B------:R-:W-:Y:S02]  /*16860*/  F2FP.F16.F32.PACK_AB R28, R29, R28 ;  /* 0x0000001c1d1c723e */ /* 0x000fe400000000ff */
[C---:B--2---:R-:W-:Y:S01]  /*16870*/  ISETP.GE.AND P0, PT, R3.reuse, UR22, PT ;  /* 0x0000001603007c0c */ /* 0x044fe2000bf06270 */
[----:B------:R-:W-:-:S03]  /*16880*/  IMAD R3, R3, UR9, RZ ;  /* 0x0000000903037c24 */ /* 0x000fc6000f8e02ff */
[----:B------:R-:W-:Y:S02]  /*16890*/  ISETP.LT.AND P3, PT, R2, UR23, !P0 ;  /* 0x0000001702007c0c */ /* 0x000fe4000c761270 */
[C---:B------:R-:W-:Y:S02]  /*168a0*/  LEA R2, P5, R3.reuse, UR20, 0x1 ;  /* 0x0000001403027c11 */ /* 0x040fe4000f8a08ff */
[----:B------:R-:W-:Y:S02]  /*168b0*/  ISETP.LT.AND P4, PT, R132, UR23, !P0 ;  /* 0x0000001784007c0c */ /* 0x000fe4000c781270 */
[----:B------:R-:W-:Y:S02]  /*168c0*/  LEA.HI.X.SX32 R3, R3, UR21, 0x1, P5 ;  /* 0x0000001503037c11 */ /* 0x000fe4000a8f0eff */
[-C--:B------:R-:W-:Y:S02]  /*168d0*/  LEA R164, P5, R133, R2.reuse, 0x1 ;  /* 0x0000000285a47211 */ /* 0x080fe400078a08ff */
[----:B------:R-:W-:-:S02]  /*168e0*/  LEA R132, P6, R134, R2, 0x1 ;  /* 0x0000000286847211 */ /* 0x000fc400078c08ff */
[-C--:B------:R-:W-:Y:S02]  /*168f0*/  LEA.HI.X.SX32 R165, R133, R3.reuse, 0x1, P5 ;  /* 0x0000000385a57211 */ /* 0x080fe400028f0eff */
[-C--:B------:R-:W-:Y:S02]  /*16900*/  LEA.HI.X.SX32 R133, R134, R3.reuse, 0x1, P6 ;  /* 0x0000000386857211 */ /* 0x080fe400030f0eff */
[CC--:B------:R-:W-:Y:S02]  /*16910*/  LEA R4, P5, R135.reuse, R2.reuse, 0x1 ;  /* 0x0000000287047211 */ /* 0x0c0fe400078a08ff */
[C---:B------:R-:W-:Y:S02]  /*16920*/  LEA R134, P6, R136.reuse, R2, 0x1 ;  /* 0x0000000288867211 */ /* 0x040fe400078c08ff */
[-C--:B------:R-:W-:Y:S02]  /*16930*/  LEA.HI.X.SX32 R5, R135, R3.reuse, 0x1, P5 ;  /* 0x0000000387057211 */ /* 0x080fe400028f0eff */
[----:B------:R-:W-:-:S02]  /*16940*/  LEA.HI.X.SX32 R135, R136, R3, 0x1, P6 ;  /* 0x0000000388877211 */ /* 0x000fc400030f0eff */
[-C--:B------:R-:W-:Y:S02]  /*16950*/  LEA R140, P6, R141, R2.reuse, 0x1 ;  /* 0x000000028d8c7211 */ /* 0x080fe400078c08ff */
[----:B------:R-:W-:Y:S02]  /*16960*/  ISETP.LT.AND P1, PT, R138, UR23, !P0 ;  /* 0x000000178a007c0c */ /* 0x000fe4000c721270 */
[-C--:B------:R-:W-:Y:S02]  /*16970*/  LEA R138, P2, R139, R2.reuse, 0x1 ;  /* 0x000000028b8a7211 */ /* 0x080fe400078408ff */
[-C--:B------:R-:W-:Y:S02]  /*16980*/  LEA R136, P5, R137, R2.reuse, 0x1 ;  /* 0x0000000289887211 */ /* 0x080fe400078a08ff */
[----:B------:R-:W-:Y:S02]  /*16990*/  LEA.HI.X.SX32 R141, R141, R3, 0x1, P6 ;  /* 0x000000038d8d7211 */ /* 0x000fe400030f0eff */
[----:B------:R-:W-:-:S02]  /*169a0*/  LEA R146, P6, R147, R2, 0x1 ;  /* 0x0000000293927211 */ /* 0x000fc400078c08ff */
[-C--:B------:R-:W-:Y:S02]  /*169b0*/  LEA.HI.X.SX32 R139, R139, R3.reuse, 0x1, P2 ;  /* 0x000000038b8b7211 */ /* 0x080fe400010f0eff */
[-C--:B------:R-:W-:Y:S02]  /*169c0*/  LEA.HI.X.SX32 R137, R137, R3.reuse, 0x1, P5 ;  /* 0x0000000389897211 */ /* 0x080fe400028f0eff */
        /* <DEDUP_REMOVED lines=12> */
[----:B------:R-:W-:Y:S02]  /*16a90*/  ISETP.LT.AND P2, PT, R0, UR23, !P0 ;  /* 0x0000001700007c0c */ /* 0x000fe4000c741270 */
[-C--:B------:R-:W-:Y:S02]  /*16aa0*/  LEA R154, P5, R155, R2.reuse, 0x1 ;  /* 0x000000029b9a7211 */ /* 0x080fe400078a08ff */
[----:B------:R-:W-:Y:S02]  /*16ab0*/  LEA.HI.X.SX32 R157, R157, R3, 0x1, P6 ;  /* 0x000000039d9d7211 */ /* 0x000fe400030f0eff */
[----:B------:R-:W-:-:S02]  /*16ac0*/  LEA R158, P6, R159, R2, 0x1 ;  /* 0x000000029f9e7211 */ /* 0x000fc400078c08ff */
[-C--:B------:R-:W-:Y:S02]  /*16ad0*/  LEA.HI.X.SX32 R155, R155, R3.reuse, 0x1, P5 ;  /* 0x000000039b9b7211 */ /* 0x080fe400028f0eff */
[-C--:B------:R-:W-:Y:S02]  /*16ae0*/  LEA R160, P5, R161, R2.reuse, 0x1 ;  /* 0x00000002a1a07211 */ /* 0x080fe400078a08ff */
[-C--:B------:R-:W-:Y:S02]  /*16af0*/  LEA.HI.X.SX32 R159, R159, R3.reuse, 0x1, P6 ;  /* 0x000000039f9f7211 */ /* 0x080fe400030f0eff */
[----:B------:R-:W-:Y:S02]  /*16b00*/  LEA R162, P6, R131, R2, 0x1 ;  /* 0x0000000283a27211 */ /* 0x000fe400078c08ff */
[-C--:B------:R-:W-:Y:S02]  /*16b10*/  LEA.HI.X.SX32 R161, R161, R3.reuse, 0x1, P5 ;  /* 0x00000003a1a17211 */ /* 0x080fe400028f0eff */
[----:B------:R-:W-:Y:S01]  /*16b20*/  ISETP.LT.AND P5, PT, R163, UR23, !P0 ;  /* 0x00000017a3007c0c */ /* 0x000fe2000c7a1270 */
[----:B------:R0:W-:Y:S01]  /*16b30*/  @P2 STG.E.U16 desc[UR14][R164.64], R129 ;  /* 0x00000081a4002986 */ /* 0x0001e2000c10150e */
[----:B------:R-:W-:-:S02]  /*16b40*/  LEA.HI.X.SX32 R163, R131, R3, 0x1, P6 ;  /* 0x0000000383a37211 */ /* 0x000fc400030f0eff */
[----:B------:R-:W-:Y:S01]  /*16b50*/  ISETP.LT.AND P6, PT, R128, UR23, !P0 ;  /* 0x0000001780007c0c */ /* 0x000fe2000c7c1270 */
[----:B------:R-:W-:Y:S04]  /*16b60*/  @P3 STG.E.U16 desc[UR14][R132.64], R7 ;  /* 0x0000000784003986 */ /* 0x000fe8000c10150e */
[----:B------:R1:W-:Y:S01]  /*16b70*/  @P1 STG.E.U16 desc[UR14][R4.64], R6 ;  /* 0x0000000604001986 */ /* 0x0003e2000c10150e */
[C---:B0-----:R-:W-:Y:S01]  /*16b80*/  VIADD R165, R0.reuse, 0x6 ;  /* 0x0000000600a57836 */ /* 0x041fe20000000000 */
[----:B------:R-:W-:Y:S01]  /*16b90*/  F2FP.F16.F32.PACK_AB R30, R31, R30 ;  /* 0x0000001e1f1e723e */ /* 0x000fe200000000ff */
[----:B------:R-:W-:Y:S01]  /*16ba0*/  VIADD R164, R0, 0x7 ;  /* 0x0000000700a47836 */ /* 0x000fe20000000000 */
[----:B------:R-:W-:Y:S01]  /*16bb0*/  F2FP.F16.F32.PACK_AB R32, R33, R32 ;  /* 0x000000202120723e */ /* 0x000fe200000000ff */
[----:B------:R-:W2:Y:S01]  /*16bc0*/  LDL.LU R128, [R1+0x5c4] ;  /* 0x0005c40001807983 */ /* 0x000ea20000300800 */
[----:B------:R-:W-:-:S02]  /*16bd0*/  ISETP.LT.AND P2, PT, R165, UR23, !P0 ;  /* 0x00000017a5007c0c */ /* 0x000fc4000c741270 */
[----:B-1----:R-:W-:Y:S01]  /*16be0*/  PRMT R5, R6, 0x7632, R5 ;  /* 0x0000763206057816 */ /* 0x002fe20000000005 */
[----:B------:R-:W-:Y:S01]  /*16bf0*/  VIADD R4, R0, 0xb ;  /* 0x0000000b00047836 */ /* 0x000fe20000000000 */
[----:B------:R-:W-:Y:S01]  /*16c00*/  PRMT R6, R8, 0x7632, R6 ;  /* 0x0000763208067816 */ /* 0x000fe20000000006 */
[----:B------:R-:W-:Y:S01]  /*16c10*/  VIADD R7, R0, 0x8 ;  /* 0x0000000800077836 */ /* 0x000fe20000000000 */
[----:B------:R-:W-:Y:S01]  /*16c20*/  ISETP.LT.AND P3, PT, R164, UR23, !P0 ;  /* 0x00000017a4007c0c */ /* 0x000fe2000c761270 */
[----:B------:R0:W-:Y:S04]  /*16c30*/  @P4 STG.E.U16 desc[UR14][R134.64], R5 ;  /* 0x0000000586004986 */ /* 0x0001e8000c10150e */
[----:B------:R-:W-:Y:S04]  /*16c40*/  @P5 STG.E.U16 desc[UR14][R136.64], R8 ;  /* 0x0000000888005986 */ /* 0x000fe8000c10150e */
[----:B------:R1:W-:Y:S01]  /*16c50*/  @P6 STG.E.U16 desc[UR14][R138.64], R6 ;  /* 0x000000068a006986 */ /* 0x0003e2000c10150e */
[----:B------:R-:W-:Y:S01]  /*16c60*/  ISETP.LT.AND P6, PT, R4, UR23, !P0 ;  /* 0x0000001704007c0c */ /* 0x000fe2000c7c1270 */
[----:B------:R-:W-:Y:S01]  /*16c70*/  VIADD R4, R0, 0xc ;  /* 0x0000000c00047836 */ /* 0x000fe20000000000 */
[----:B------:R-:W-:Y:S01]  /*16c80*/  ISETP.LT.AND P1, PT, R7, UR23, !P0 ;  /* 0x0000001707007c0c */ /* 0x000fe2000c721270 */
[----:B------:R-:W-:Y:S01]  /*16c90*/  @P2 STG.E.U16 desc[UR14][R140.64], R10 ;  /* 0x0000000a8c002986 */ /* 0x000fe2000c10150e */
[----:B0-----:R-:W-:-:S02]  /*16ca0*/  PRMT R5, R10, 0x7632, R5 ;  /* 0x000076320a057816 */ /* 0x001fc40000000005 */
[----:B------:R-:W-:Y:S01]  /*16cb0*/  ISETP.LT.AND P2, PT, R4, UR23, !P0 ;  /* 0x0000001704007c0c */ /* 0x000fe2000c741270 */
[C---:B------:R-:W-:Y:S01]  /*16cc0*/  VIADD R4, R0.reuse, 0xd ;  /* 0x0000000d00047836 */ /* 0x040fe20000000000 */
[----:B------:R-:W-:Y:S01]  /*16cd0*/  ISETP.LT.AND P4, PT, R9, UR23, !P0 ;  /* 0x0000001709007c0c */ /* 0x000fe2000c781270 */
[----:B------:R-:W-:Y:S01]  /*16ce0*/  VIADD R7, R0, 0xa ;  /* 0x0000000a00077836 */ /* 0x000fe20000000000 */
[----:B------:R-:W-:Y:S02]  /*16cf0*/  @P3 STG.E.U16 desc[UR14][R142.64], R5 ;  /* 0x000000058e003986 */ /* 0x000fe4000c10150e */
[----:B------:R-:W-:Y:S01]  /*16d00*/  ISETP.LT.AND P3, PT, R4, UR23, !P0 ;  /* 0x0000001704007c0c */ /* 0x000fe2000c761270 */
[----:B------:R-:W-:Y:S01]  /*16d10*/  VIADD R4, R0, 0xe ;  /* 0x0000000e00047836 */ /* 0x000fe20000000000 */
[----:B------:R-:W-:Y:S01]  /*16d20*/  ISETP.LT.AND P5, PT, R7, UR23, !P0 ;  /* 0x0000001707007c0c */ /* 0x000fe2000c7a1270 */
[----:B------:R-:W-:Y:S01]  /*16d30*/  @P1 STG.E.U16 desc[UR14][R144.64], R12 ;  /* 0x0000000c90001986 */ /* 0x000fe2000c10150e */
[----:B-1----:R-:W-:-:S02]  /*16d40*/  PRMT R6, R12, 0x7632, R6 ;  /* 0x000076320c067816 */ /* 0x002fc40000000006 */
[----:B------:R-:W-:Y:S01]  /*16d50*/  ISETP.LT.AND P1, PT, R4, UR23, !P0 ;  /* 0x0000001704007c0c */ /* 0x000fe2000c721270 */
[----:B------:R-:W-:Y:S01]  /*16d60*/  VIADD R4, R0, 0xf ;  /* 0x0000000f00047836 */ /* 0x000fe20000000000 */
[----:B------:R-:W-:Y:S01]  /*16d70*/  F2FP.F16.F32.PACK_AB R34, R35, R34 ;  /* 0x000000222322723e */ /* 0x000fe200000000ff */
[----:B------:R0:W-:Y:S03]  /*16d80*/  @P4 STG.E.U16 desc[UR14][R146.64], R6 ;  /* 0x0000000692004986 */ /* 0x0001e6000c10150e */
[----:B------:R-:W-:Y:S01]  /*16d90*/  ISETP.LT.AND P4, PT, R4, UR23, !P0 ;  /* 0x0000001704007c0c */ /* 0x000fe2000c781270 */
[----:B------:R-:W-:Y:S01]  /*16da0*/  VIADD R4, R0, 0x10 ;  /* 0x0000001000047836 */ /* 0x000fe20000000000 */
[----:B------:R-:W-:Y:S01]  /*16db0*/  PRMT R7, R14, 0x7632, R7 ;  /* 0x000076320e077816 */ /* 0x000fe20000000007 */
[----:B------:R-:W-:Y:S03]  /*16dc0*/  @P5 STG.E.U16 desc[UR14][R148.64], R14 ;  /* 0x0000000e94005986 */ /* 0x000fe6000c10150e */
[----:B------:R-:W-:Y:S01]  /*16dd0*/  ISETP.LT.AND P5, PT, R4, UR23, !P0 ;  /* 0x0000001704007c0c */ /* 0x000fe2000c7a1270 */
[----:B------:R-:W-:Y:S01]  /*16de0*/  VIADD R4, R0, 0x11 ;  /* 0x0000001100047836 */ /* 0x000fe20000000000 */
[----:B------:R1:W-:Y:S04]  /*16df0*/  @P6 STG.E.U16 desc[UR14][R150.64], R7 ;  /* 0x0000000796006986 */ /* 0x0003e8000c10150e */
[----:B------:R-:W-:Y:S01]  /*16e00*/  ISETP.LT.AND P6, PT, R4, UR23, !P0 ;  /* 0x0000001704007c0c */ /* 0x000fe2000c7c1270 */
[----:B------:R-:W-:Y:S01]  /*16e10*/  VIADD R4, R0, 0x12 ;  /* 0x0000001200047836 */ /* 0x000fe20000000000 */
[----:B------:R-:W-:Y:S01]  /*16e20*/  @P2 STG.E.U16 desc[UR14][R152.64], R16 ;  /* 0x0000001098002986 */ /* 0x000fe2000c10150e */
[----:B0-----:R-:W-:Y:S01]  /*16e30*/  PRMT R6, R16, 0x7632, R6 ;  /* 0x0000763210067816 */ /* 0x001fe20000000006 */
[----:B------:R-:W-:-:S02]  /*16e40*/  VIADD R5, R0, 0x13 ;  /* 0x0000001300057836 */ /* 0x000fc40000000000 */
[----:B------:R-:W-:Y:S01]  /*16e50*/  ISETP.LT.AND P2, PT, R4, UR4, !P0 ;  /* 0x0000000404007c0c */ /* 0x000fe2000c741270 */
[----:B------:R-:W0:Y:S01]  /*16e60*/  LDCU UR4, c[0x0][0x39c] ;  /* 0x00007380ff0477ac */ /* 0x000e220008000800 */
[----:B------:R-:W-:Y:S01]  /*16e70*/  VIADD R4, R0, 0x14 ;  /* 0x0000001400047836 */ /* 0x000fe20000000000 */
[----:B------:R3:W-:Y:S01]  /*16e80*/  @P3 STG.E.U16 desc[UR14][R154.64], R6 ;  /* 0x000000069a003986 */ /* 0x0007e2000c10150e */
[----:B------:R-:W-:Y:S01]  /*16e90*/  ISETP.LT.AND P3, PT, R5, UR6, !P0 ;  /* 0x0000000605007c0c */ /* 0x000fe2000c761270 */
[----:B------:R-:W5:Y:S01]  /*16ea0*/  LDCU UR6, c[0x0][0x39c] ;  /* 0x00007380ff0677ac */ /* 0x000f620008000800 */
[----:B-1----:R-:W-:Y:S01]  /*16eb0*/  PRMT R7, R18, 0x7632, R7 ;  /* 0x0000763212077816 */ /* 0x002fe20000000007 */
[----:B------:R-:W-:Y:S01]  /*16ec0*/  @P1 STG.E.U16 desc[UR14][R156.64], R18 ;  /* 0x000000129c001986 */ /* 0x000fe2000c10150e */
[----:B----4-:R-:W-:Y:S01]  /*16ed0*/  ISETP.LT.AND P1, PT, R4, UR7, !P0 ;  /* 0x0000000704007c0c */ /* 0x010fe2000c721270 */
[----:B------:R-:W-:Y:S01]  /*16ee0*/  VIADD R4, R0, 0x15 ;  /* 0x0000001500047836 */ /* 0x000fe20000000000 */
[----:B------:R-:W-:Y:S01]  /*16ef0*/  PRMT R9, R20, 0x7632, R9 ;  /* 0x0000763214097816 */ /* 0x000fe20000000009 */
[----:B------:R-:W-:Y:S01]  /*16f00*/  VIADD R5, R131, UR5 ;  /* 0x0000000583057c36 */ /* 0x000fe20008000000 */
[----:B------:R-:W-:Y:S01]  /*16f10*/  @P4 STG.E.U16 desc[UR14][R158.64], R7 ;  /* 0x000000079e004986 */ /* 0x000fe2000c10150e */
[----:B------:R-:W1:Y:S01]  /*16f20*/  LDCU UR7, c[0x0][0x39c] ;  /* 0x00007380ff0777ac */ /* 0x000e620008000800 */
[----:B------:R-:W-:Y:S01]  /*16f30*/  ISETP.LT.AND P4, PT, R4, UR8, !P0 ;  /* 0x0000000804007c0c */ /* 0x000fe2000c781270 */
[----:B---3--:R-:W-:Y:S01]  /*16f40*/  VIADD R6, R0, 0x16 ;  /* 0x0000001600067836 */ /* 0x008fe20000000000 */
[----:B------:R-:W-:Y:S01]  /*16f50*/  @P5 STG.E.U16 desc[UR14][R160.64], R20 ;  /* 0x00000014a0005986 */ /* 0x000fe2000c10150e */
[C---:B------:R-:W-:Y:S01]  /*16f60*/  LEA R4, P5, R5.reuse, R2, 0x1 ;  /* 0x0000000205047211 */ /* 0x040fe200078a08ff */
[----:B------:R-:W-:-:S02]  /*16f70*/  VIADD R8, R5, UR5 ;  /* 0x0000000505087c36 */ /* 0x000fc40008000000 */
[----:B------:R3:W-:Y:S01]  /*16f80*/  @P6 STG.E.U16 desc[UR14][R162.64], R9 ;  /* 0x00000009a2006986 */ /* 0x0007e2000c10150e */
[----:B0-----:R-:W-:Y:S01]  /*16f90*/  ISETP.LT.AND P6, PT, R6, UR4, !P0 ;  /* 0x0000000406007c0c */ /* 0x001fe2000c7c1270 */
[----:B------:R-:W0:Y:S01]  /*16fa0*/  LDCU UR4, c[0x0][0x39c] ;  /* 0x00007380ff0477ac */ /* 0x000e220008000800 */
[----:B------:R-:W-:Y:S01]  /*16fb0*/  LEA.HI.X.SX32 R5, R5, R3, 0x1, P5 ;  /* 0x0000000305057211 */ /* 0x000fe200028f0eff */
[----:B------:R-:W2:Y:S01]  /*16fc0*/  LDL.LU R129, [R1+0x5c0] ;  /* 0x0005c00001817983 */ /* 0x000ea20000300800 */
[----:B------:R-:W-:-:S03]  /*16fd0*/  LEA R6, P5, R8, R2, 0x1 ;  /* 0x0000000208067211 */ /* 0x000fc600078a08ff */
[----:B------:R4:W-:Y:S01]  /*16fe0*/  @P2 STG.E.U16 desc[UR14][R4.64], R22 ;  /* 0x0000001604002986 */ /* 0x0009e2000c10150e */
[----:B---3--:R-:W-:Y:S01]  /*16ff0*/  VIADD R9, R0, 0x17 ;  /* 0x0000001700097836 */ /* 0x008fe20000000000 */
[----:B------:R-:W-:Y:S01]  /*17000*/  LEA.HI.X.SX32 R7, R8, R3, 0x1, P5 ;  /* 0x0000000308077211 */ /* 0x000fe200028f0eff */
[----:B------:R-:W-:Y:S01]  /*17010*/  VIADD R12, R0, 0x1c ;  /* 0x0000001c000c7836 */ /* 0x000fe20000000000 */
[----:B------:R-:W-:Y:S01]  /*17020*/  F2FP.F16.F32.PACK_AB R36, R37, R36 ;  /* 0x000000242524723e */ /* 0x000fe200000000ff */
[----:B------:R-:W3:Y:S01]  /*17030*/  LDL.LU R130, [R1+0x5bc] ;  /* 0x0005bc0001827983 */ /* 0x000ee20000300800 */
[----:B-----5:R-:W-:Y:S01]  /*17040*/  ISETP.LT.AND P2, PT, R9, UR6, !P0 ;  /* 0x0000000609007c0c */ /* 0x020fe2000c741270 */
[----:B------:R-:W-:Y:S01]  /*17050*/  VIADD R9, R8, UR5 ;  /* 0x0000000508097c36 */ /* 0x000fe20008000000 */
[----:B------:R-:W5:Y:S01]  /*17060*/  LDCU UR6, c[0x0][0x39c] ;  /* 0x00007380ff0677ac */ /* 0x000f620008000800 */
[----:B------:R1:W-:Y:S01]  /*17070*/  @P3 STG.E.U16 desc[UR14][R6.64], R11 ;  /* 0x0000000b06003986 */ /* 0x0003e2000c10150e */
[----:B----4-:R-:W-:-:S02]  /*17080*/  VIADD R4, R0, 0x18 ;  /* 0x0000001800047836 */ /* 0x010fc40000000000 */
[C---:B------:R-:W-:Y:S01]  /*17090*/  LEA R8, P3, R9.reuse, R2, 0x1 ;  /* 0x0000000209087211 */ /* 0x040fe200078608ff */
[----:B------:R-:W-:Y:S01]  /*170a0*/  VIADD R10, R9, UR5 ;  /* 0x00000005090a7c36 */ /* 0x000fe20008000000 */
[----:B------:R-:W-:Y:S01]  /*170b0*/  F2FP.F16.F32.PACK_AB R38, R39, R38 ;  /* 0x000000262726723e */ /* 0x000fe200000000ff */
[----:B------:R-:W-:Y:S01]  /*170c0*/  VIADD R5, R0, 0x19 ;  /* 0x0000001900057836 */ /* 0x000fe20000000000 */
[-C--:B------:R-:W-:Y:S01]  /*170d0*/  LEA.HI.X.SX32 R9, R9, R3.reuse, 0x1, P3 ;  /* 0x0000000309097211 */ /* 0x080fe200018f0eff */
[----:B------:R-:W3:Y:S01]  /*170e0*/  LDL.LU R131, [R1+0x5b8] ;  /* 0x0005b80001837983 */ /* 0x000ee20000300800 */
[----:B0-----:R-:W-:Y:S01]  /*170f0*/  ISETP.LT.AND P3, PT, R4, UR4, !P0 ;  /* 0x0000000404007c0c */ /* 0x001fe2000c761270 */
[----:B------:R-:W0:Y:S01]  /*17100*/  LDCU UR4, c[0x0][0x39c] ;  /* 0x00007380ff0477ac */ /* 0x000e220008000800 */
[----:B------:R-:W-:Y:S01]  /*17110*/  LEA R4, P5, R10, R2, 0x1 ;  /* 0x000000020a047211 */ /* 0x000fe200078a08ff */
[----:B------:R-:W-:Y:S01]  /*17120*/  @P1 STG.E.U16 desc[UR14][R8.64], R24 ;  /* 0x0000001808001986 */ /* 0x000fe2000c10150e */
[----:B-1----:R-:W-:Y:S01]  /*17130*/  ISETP.LT.AND P1, PT, R5, UR7, !P0 ;  /* 0x0000000705007c0c */ /* 0x002fe2000c721270 */
[----:B------:R-:W-:Y:S01]  /*17140*/  VIADD R6, R0, 0x1a ;  /* 0x0000001a00067836 */ /* 0x000fe20000000000 */
[C---:B------:R-:W-:Y:S01]  /*17150*/  LEA.HI.X.SX32 R5, R10.reuse, R3, 0x1, P5 ;  /* 0x000000030a057211 */ /* 0x040fe200028f0eff */
[----:B------:R-:W-:Y:S01]  /*17160*/  VIADD R10, R10, UR5 ;  /* 0x000000050a0a7c36 */ /* 0x000fe20008000000 */
[----:B------:R-:W-:Y:S01]  /*17170*/  PRMT R7, R24, 0x7632, R7 ;  /* 0x0000763218077816 */ /* 0x000fe20000000007 */
[----:B------:R-:W1:Y:S01]  /*17180*/  LDCU UR7, c[0x0][0x39c] ;  /* 0x00007380ff0777ac */ /* 0x000e620008000800 */
[----:B-----5:R-:W-:Y:S01]  /*17190*/  ISETP.LT.AND P5, PT, R6, UR6, !P0 ;  /* 0x0000000606007c0c */ /* 0x020fe2000c7a1270 */
[----:B------:R-:W-:-:S02]  /*171a0*/  VIADD R11, R10, UR5 ;  /* 0x000000050a0b7c36 */ /* 0x000fc40008000000 */
[----:B------:R4:W-:Y:S01]  /*171b0*/  @P4 STG.E.U16 desc[UR14][R4.64], R7 ;  /* 0x0000000704004986 */ /* 0x0009e2000c10150e */
[CC--:B------:R-:W-:Y:S01]  /*171c0*/  LEA R6, P4, R10.reuse, R2.reuse, 0x1 ;  /* 0x000000020a067211 */ /* 0x0c0fe200078808ff */
[----:B------:R-:W5:Y:S03]  /*171d0*/  LDCU UR6, c[0x0][0x39c] ;  /* 0x00007380ff0677ac */ /* 0x000f660008000800 */
[-C--:B----4-:R-:W-:Y:S02]  /*171e0*/  LEA.HI.X.SX32 R7, R10, R3.reuse, 0x1, P4 ;  /* 0x000000030a077211 */ /* 0x090fe400020f0eff */
[CC--:B------:R-:W-:Y:S01]  /*171f0*/  LEA R8, P4, R11.reuse, R2.reuse, 0x1 ;  /* 0x000000020b087211 */ /* 0x0c0fe200078808ff */
[----:B------:R-:W-:Y:S01]  /*17200*/  VIADD R10, R0, 0x1b ;  /* 0x0000001b000a7836 */ /* 0x000fe20000000000 */
[----:B------:R-:W-:Y:S02]  /*17210*/  PRMT R5, R26, 0x7632, R5 ;  /* 0x000076321a057816 */ /* 0x000fe40000000005 */
[C---:B------:R-:W-:Y:S01]  /*17220*/  LEA.HI.X.SX32 R9, R11.reuse, R3, 0x1, P4 ;  /* 0x000000030b097211 */ /* 0x040fe200020f0eff */
[----:B------:R-:W-:Y:S01]  /*17230*/  VIADD R11, R11, UR5 ;  /* 0x000000050b0b7c36 */ /* 0x000fe20008000000 */
[----:B------:R4:W-:Y:S01]  /*17240*/  @P6 STG.E.U16 desc[UR14][R6.64], R26 ;  /* 0x0000001a06006986 */ /* 0x0009e2000c10150e */
[----:B0-----:R-:W-:Y:S01]  /*17250*/  ISETP.LT.AND P4, PT, R10, UR4, !P0 ;  /* 0x000000040a007c0c */ /* 0x001fe2000c781270 */
[----:B------:R-:W0:Y:S02]  /*17260*/  LDCU UR4, c[0x0][0x39c] ;  /* 0x00007380ff0477ac */ /* 0x000e240008000800 */
[----:B------:R1:W-:Y:S01]  /*17270*/  @P2 STG.E.U16 desc[UR14][R8.64], R5 ;  /* 0x0000000508002986 */ /* 0x0003e2000c10150e */
[C---:B------:R-:W-:Y:S01]  /*17280*/  LEA R4, P2, R11.reuse, R2, 0x1 ;  /* 0x000000020b047211 */ /* 0x040fe200078408ff */
[----:B------:R-:W-:-:S02]  /*17290*/  VIADD R10, R11, UR5 ;  /* 0x000000050b0a7c36 */ /* 0x000fc40008000000 */
[----:B----4-:R-:W-:-:S03]  /*172a0*/  VIADD R7, R0, 0x1d ;  /* 0x0000001d00077836 */ /* 0x010fc60000000000 */
[----:B------:R-:W-:Y:S02]  /*172b0*/  LEA R6, P6, R10, R2, 0x1 ;  /* 0x000000020a067211 */ /* 0x000fe400078c08ff */
[-C--:B-1----:R-:W-:Y:S02]  /*172c0*/  LEA.HI.X.SX32 R5, R11, R3.reuse, 0x1, P2 ;  /* 0x000000030b057211 */ /* 0x082fe400010f0eff */
[----:B-----5:R-:W-:Y:S01]  /*172d0*/  ISETP.LT.AND P2, PT, R12, UR6, !P0 ;  /* 0x000000060c007c0c */ /* 0x020fe2000c741270 */
[----:B------:R-:W1:Y:S02]  /*172e0*/  LDCU UR6, c[0x0][0x39c] ;  /* 0x00007380ff0677ac */ /* 0x000e640008000800 */
[----:B------:R4:W-:Y:S01]  /*172f0*/  @P3 STG.E.U16 desc[UR14][R4.64], R28 ;  /* 0x0000001c04003986 */ /* 0x0009e2000c10150e */
[----:B------:R-:W-:Y:S01]  /*17300*/  ISETP.LT.AND P3, PT, R7, UR7, !P0 ;  /* 0x0000000707007c0c */ /* 0x000fe2000c761270 */
[----:B------:R-:W-:Y:S01]  /*17310*/  VIADD R9, R0, 0x1e ;  /* 0x0000001e00097836 */ /* 0x000fe20000000000 */
[C---:B------:R-:W-:Y:S01]  /*17320*/  LEA.HI.X.SX32 R7, R10.reuse, R3, 0x1, P6 ;  /* 0x000000030a077211 */ /* 0x040fe200030f0eff */
[----:B------:R-:W-:Y:S01]  /*17330*/  VIADD R10, R10, UR5 ;  /* 0x000000050a0a7c36 */ /* 0x000fe20008000000 */
[----:B------:R-:W5:Y:S01]  /*17340*/  LDCU UR7, c[0x0][0x39c] ;  /* 0x00007380ff0777ac */ /* 0x000f620008000800 */
[----:B----4-:R-:W-:-:S03]  /*17350*/  PRMT R5, R28, 0x7632, R5 ;  /* 0x000076321c057816 */ /* 0x010fc60000000005 */
[C---:B------:R-:W-:Y:S02]  /*17360*/  LEA R8, P6, R10.reuse, R2, 0x1 ;  /* 0x000000020a087211 */ /* 0x040fe400078c08ff */
[----:B------:R4:W-:Y:S01]  /*17370*/  @P1 STG.E.U16 desc[UR14][R6.64], R5 ;  /* 0x0000000506001986 */ /* 0x0009e2000c10150e */
[----:B0-----:R-:W-:Y:S01]  /*17380*/  ISETP.LT.AND P1, PT, R9, UR4, !P0 ;  /* 0x0000000409007c0c */ /* 0x001fe2000c721270 */
[----:B------:R-:W0:Y:S01]  /*17390*/  LDCU UR4, c[0x0][0x39c] ;  /* 0x00007380ff0477ac */ /* 0x000e220008000800 */
[C---:B------:R-:W-:Y:S01]  /*173a0*/  VIADD R11, R10.reuse, UR5 ;  /* 0x000000050a0b7c36 */ /* 0x040fe20008000000 */
[----:B------:R-:W-:Y:S01]  /*173b0*/  LEA.HI.X.SX32 R9, R10, R3, 0x1, P6 ;  /* 0x000000030a097211 */ /* 0x000fe200030f0eff */
[----:B------:R-:W-:-:S03]  /*173c0*/  VIADD R10, R0, 0x1f ;  /* 0x0000001f000a7836 */ /* 0x000fc60000000000 */
[CC--:B------:R-:W-:Y:S01]  /*173d0*/  LEA R4, P6, R11.reuse, R2.reuse, 0x1 ;  /* 0x000000020b047211 */ /* 0x0c0fe200078c08ff */
[----:B------:R-:W-:Y:S01]  /*173e0*/  @P5 STG.E.U16 desc[UR14][R8.64], R30 ;  /* 0x0000001e08005986 */ /* 0x000fe2000c10150e */
[----:B-1----:R-:W-:Y:S01]  /*173f0*/  ISETP.LT.AND P5, PT, R10, UR6, !P0 ;  /* 0x000000060a007c0c */ /* 0x002fe2000c7a1270 */
[----:B------:R-:W1:Y:S01]  /*17400*/  LDCU UR6, c[0x0][0x39c] ;  /* 0x00007380ff0677ac */ /* 0x000e620008000800 */
[C---:B----4-:R-:W-:Y:S01]  /*17410*/  LEA.HI.X.SX32 R5, R11.reuse, R3, 0x1, P6 ;  /* 0x000000030b057211 */ /* 0x050fe200030f0eff */
[----:B------:R-:W-:Y:S01]  /*17420*/  VIADD R11, R11, UR5 ;  /* 0x000000050b0b7c36 */ /* 0x000fe20008000000 */
[----:B------:R-:W-:Y:S01]  /*17430*/  PRMT R7, R30, 0x7632, R7 ;  /* 0x000076321e077816 */ /* 0x000fe20000000007 */
[----:B------:R-:W-:Y:S02]  /*17440*/  VIADD R12, R0, 0x20 ;  /* 0x00000020000c7836 */ /* 0x000fe40000000000 */
[C---:B------:R-:W-:Y:S02]  /*17450*/  VIADD R10, R11.reuse, UR5 ;  /* 0x000000050b0a7c36 */ /* 0x040fe40008000000 */
[----:B------:R4:W-:Y:S01]  /*17460*/  @P4 STG.E.U16 desc[UR14][R4.64], R7 ;  /* 0x0000000704004986 */ /* 0x0009e2000c10150e */
[----:B------:R-:W-:-:S02]  /*17470*/  LEA R6, P4, R11, R2, 0x1 ;  /* 0x000000020b067211 */ /* 0x000fc400078808ff */
[----:B0-----:R-:W-:Y:S01]  /*17480*/  ISETP.LT.AND P6, PT, R12, UR4, !P0 ;  /* 0x000000040c007c0c */ /* 0x001fe2000c7c1270 */
[----:B------:R-:W0:Y:S01]  /*17490*/  LDCU UR4, c[0x0][0x39c] ;  /* 0x00007380ff0477ac */ /* 0x000e220008000800 */
[-C--:B----4-:R-:W-:Y:S02]  /*174a0*/  LEA.HI.X.SX32 R7, R11, R3.reuse, 0x1, P4 ;  /* 0x000000030b077211 */ /* 0x090fe400020f0eff */
[-C--:B------:R-:W-:Y:S01]  /*174b0*/  LEA R8, P4, R10, R2.reuse, 0x1 ;  /* 0x000000020a087211 */ /* 0x080fe200078808ff */
[----:B------:R-:W-:Y:S01]  /*174c0*/  VIADD R4, R0, 0x21 ;  /* 0x0000002100047836 */ /* 0x000fe20000000000 */
[----:B------:R-:W-:Y:S02]  /*174d0*/  PRMT R5, R32, 0x7632, R5 ;  /* 0x0000763220057816 */ /* 0x000fe40000000005 */
[C---:B------:R-:W-:Y:S01]  /*174e0*/  LEA.HI.X.SX32 R9, R10.reuse, R3, 0x1, P4 ;  /* 0x000000030a097211 */ /* 0x040fe200020f0eff */
[----:B------:R-:W-:Y:S01]  /*174f0*/  VIADD R10, R10, UR5 ;  /* 0x000000050a0a7c36 */ /* 0x000fe20008000000 */
[----:B------:R4:W-:Y:S01]  /*17500*/  @P2 STG.E.U16 desc[UR14][R6.64], R32 ;  /* 0x0000002006002986 */ /* 0x0009e2000c10150e */
[----:B-1----:R-:W-:Y:S01]  /*17510*/  ISETP.LT.AND P2, PT, R4, UR6, !P0 ;  /* 0x0000000604007c0c */ /* 0x002fe2000c741270 */
[----:B------:R-:W1:Y:S02]  /*17520*/  LDCU UR6, c[0x0][0x39c] ;  /* 0x00007380ff0677ac */ /* 0x000e640008000800 */
[----:B------:R0:W-:Y:S01]  /*17530*/  @P3 STG.E.U16 desc[UR14][R8.64], R5 ;  /* 0x0000000508003986 */ /* 0x0001e2000c10150e */
[C---:B------:R-:W-:Y:S01]  /*17540*/  LEA R4, P3, R10.reuse, R2, 0x1 ;  /* 0x000000020a047211 */ /* 0x040fe200078608ff */
[----:B------:R-:W-:-:S02]  /*17550*/  VIADD R11, R10, UR5 ;  /* 0x000000050a0b7c36 */ /* 0x000fc40008000000 */
[C---:B----4-:R-:W-:Y:S02]  /*17560*/  VIADD R6, R0.reuse, 0x22 ;  /* 0x0000002200067836 */ /* 0x050fe40000000000 */
[----:B------:R-:W-:Y:S01]  /*17570*/  VIADD R7, R0, 0x23 ;  /* 0x0000002300077836 */ /* 0x000fe20000000000 */
[-C--:B0-----:R-:W-:Y:S02]  /*17580*/  LEA.HI.X.SX32 R5, R10, R3.reuse, 0x1, P3 ;  /* 0x000000030a057211 */ /* 0x081fe400018f0eff */
[----:B------:R-:W-:Y:S01]  /*17590*/  ISETP.LT.AND P3, PT, R6, UR4, !P0 ;  /* 0x0000000406007c0c */ /* 0x000fe2000c761270 */
[----:B------:R-:W-:Y:S01]  /*175a0*/  VIADD R8, R0, 0x24 ;  /* 0x0000002400087836 */ /* 0x000fe20000000000 */
[-C--:B------:R-:W-:Y:S01]  /*175b0*/  LEA R6, P4, R11, R2.reuse, 0x1 ;  /* 0x000000020b067211 */ /* 0x080fe200078808ff */
[----:B------:R0:W-:Y:S01]  /*175c0*/  @P1 STG.E.U16 desc[UR14][R4.64], R34 ;  /* 0x0000002204001986 */ /* 0x0001e2000c10150e */
[----:B-----5:R-:W-:Y:S01]  /*175d0*/  ISETP.LT.AND P1, PT, R7, UR7, !P0 ;  /* 0x0000000707007c0c */ /* 0x020fe2000c721270 */
[----:B------:R-:W4:Y:S01]  /*175e0*/  LDCU UR4, c[0x0][0x39c] ;  /* 0x00007380ff0477ac */ /* 0x000f220008000800 */
[C---:B------:R-:W-:Y:S01]  /*175f0*/  LEA.HI.X.SX32 R7, R11.reuse, R3, 0x1, P4 ;  /* 0x000000030b077211 */ /* 0x040fe200020f0eff */
[----:B------:R-:W-:Y:S01]  /*17600*/  VIADD R11, R11, UR5 ;  /* 0x000000050b0b7c36 */ /* 0x000fe20008000000 */
[----:B-1----:R-:W-:Y:S01]  /*17610*/  ISETP.LT.AND P4, PT, R8, UR6, !P0 ;  /* 0x0000000608007c0c */ /* 0x002fe2000c781270 */
[----:B------:R-:W1:Y:S01]  /*17620*/  LDCU UR6, c[0x0][0x39c] ;  /* 0x00007380ff0677ac */ /* 0x000e620008000800 */
[----:B0-----:R-:W-:Y:S01]  /*17630*/  PRMT R5, R34, 0x7632, R5 ;  /* 0x0000763222057816 */ /* 0x001fe20000000005 */
[C---:B------:R-:W-:Y:S01]  /*17640*/  VIADD R10, R11.reuse, UR5 ;  /* 0x000000050b0a7c36 */ /* 0x040fe20008000000 */
[----:B------:R-:W0:Y:S03]  /*17650*/  LDCU UR7, c[0x0][0x39c] ;  /* 0x00007380ff0777ac */ /* 0x000e260008000800 */
[----:B------:R5:W-:Y:S01]  /*17660*/  @P5 STG.E.U16 desc[UR14][R6.64], R5 ;  /* 0x0000000506005986 */ /* 0x000be2000c10150e */
[----:B------:R-:W-:-:S04]  /*17670*/  LEA R8, P5, R11, R2, 0x1 ;  /* 0x000000020b087211 */ /* 0x000fc800078a08ff */
[-C--:B------:R-:W-:Y:S02]  /*17680*/  LEA.HI.X.SX32 R9, R11, R3.reuse, 0x1, P5 ;  /* 0x000000030b097211 */ /* 0x080fe400028f0eff */
[-C--:B------:R-:W-:Y:S01]  /*17690*/  LEA R4, P5, R10, R2.reuse, 0x1 ;  /* 0x000000020a047211 */ /* 0x080fe200078a08ff */
[----:B------:R-:W-:Y:S01]  /*176a0*/  VIADD R11, R0, 0x25 ;  /* 0x00000025000b7836 */ /* 0x000fe20000000000 */
[----:B-----5:R-:W-:Y:S02]  /*176b0*/  PRMT R7, R36, 0x7632, R7 ;  /* 0x0000763224077816 */ /* 0x020fe40000000007 */
[C---:B------:R-:W-:Y:S01]  /*176c0*/  LEA.HI.X.SX32 R5, R10.reuse, R3, 0x1, P5 ;  /* 0x000000030a057211 */ /* 0x040fe200028f0eff */
[----:B------:R-:W-:Y:S01]  /*176d0*/  VIADD R10, R10, UR5 ;  /* 0x000000050a0a7c36 */ /* 0x000fe20008000000 */
[----:B------:R5:W-:Y:S01]  /*176e0*/  @P6 STG.E.U16 desc[UR14][R8.64], R36 ;  /* 0x0000002408006986 */ /* 0x000be2000c10150e */
[----:B----4-:R-:W-:Y:S01]  /*176f0*/  ISETP.LT.AND P5, PT, R11, UR4, !P0 ;  /* 0x000000040b007c0c */ /* 0x010fe2000c7a1270 */
[----:B------:R-:W4:Y:S02]  /*17700*/  LDCU UR4, c[0x0][0x39c] ;  /* 0x00007380ff0477ac */ /* 0x000f240008000800 */
[----:B------:R0:W-:Y:S01]  /*17710*/  @P2 STG.E.U16 desc[UR14][R4.64], R7 ;  /* 0x0000000704002986 */ /* 0x0001e2000c10150e */
[C---:B------:R-:W-:Y:S01]  /*17720*/  LEA R6, P2, R10.reuse, R2, 0x1 ;  /* 0x000000020a067211 */ /* 0x040fe200078408ff */
[----:B------:R-:W-:-:S02]  /*17730*/  VIADD R11, R10, UR5 ;  /* 0x000000050a0b7c36 */ /* 0x000fc40008000000 */
[C---:B------:R-:W-:Y:S02]  /*17740*/  VIADD R12, R0.reuse, 0x26 ;  /* 0x00000026000c7836 */ /* 0x040fe40000000000 */
[----:B-----5:R-:W-:Y:S01]  /*17750*/  VIADD R9, R0, 0x27 ;  /* 0x0000002700097836 */ /* 0x020fe20000000000 */
[----:B------:R-:W-:Y:S02]  /*17760*/  LEA R8, P6, R11, R2, 0x1 ;  /* 0x000000020b087211 */ /* 0x000fe400078c08ff */
[-C--:B0-----:R-:W-:Y:S02]  /*17770*/  LEA.HI.X.SX32 R7, R10, R3.reuse, 0x1, P2 ;  /* 0x000000030a077211 */ /* 0x081fe400010f0eff */
[----:B-1----:R-:W-:Y:S01]  /*17780*/  ISETP.LT.AND P2, PT, R12, UR6, !P0 ;  /* 0x000000060c007c0c */ /* 0x002fe2000c741270 */
[----:B------:R-:W0:Y:S02]  /*17790*/  LDCU UR6, c[0x0][0x39c] ;  /* 0x00007380ff0677ac */ /* 0x000e240008000800 */
[----:B------:R1:W-:Y:S01]  /*177a0*/  @P3 STG.E.U16 desc[UR14][R6.64], R38 ;  /* 0x0000002606003986 */ /* 0x0003e2000c10150e */
[----:B------:R-:W-:Y:S01]  /*177b0*/  ISETP.LT.AND P3, PT, R9, UR7, !P0 ;  /* 0x0000000709007c0c */ /* 0x000fe2000c761270 */
[C---:B------:R-:W-:Y:S01]  /*177c0*/  VIADD R5, R0.reuse, 0x28 ;  /* 0x0000002800057836 */ /* 0x040fe20000000000 */
[C---:B------:R-:W-:Y:S01]  /*177d0*/  LEA.HI.X.SX32 R9, R11.reuse, R3, 0x1, P6 ;  /* 0x000000030b097211 */ /* 0x040fe200030f0eff */
[----:B------:R-:W-:Y:S01]  /*177e0*/  VIADD R11, R11, UR5 ;  /* 0x000000050b0b7c36 */ /* 0x000fe20008000000 */
[----:B------:R-:W-:Y:S01]  /*177f0*/  F2FP.F16.F32.PACK_AB R40, R41, R40 ;  /* 0x000000282928723e */ /* 0x000fe200000000ff */
[----:B------:R-:W-:Y:S01]  /*17800*/  VIADD R12, R0, 0x2a ;  /* 0x0000002a000c7836 */ /* 0x000fe20000000000 */
[----:B------:R-:W-:Y:S01]  /*17810*/  F2FP.F16.F32.PACK_AB R42, R43, R42 ;  /* 0x0000002a2b2a723e */ /* 0x000fe200000000ff */
[----:B------:R-:W5:Y:S01]  /*17820*/  LDCU UR7, c[0x0][0x39c] ;  /* 0x00007380ff0777ac */ /* 0x000f620008000800 */
[----:B-1----:R-:W-:-:S02]  /*17830*/  PRMT R7, R38, 0x7632, R7 ;  /* 0x0000763226077816 */ /* 0x002fc40000000007 */
[----:B------:R-:W-:-:S03]  /*17840*/  LEA R4, P6, R11, R2, 0x1 ;  /* 0x000000020b047211 */ /* 0x000fc600078c08ff */
[----:B------:R1:W-:Y:S01]  /*17850*/  @P1 STG.E.U16 desc[UR14][R8.64], R7 ;  /* 0x0000000708001986 */ /* 0x0003e2000c10150e */
[----:B----4-:R-:W-:Y:S01]  /*17860*/  ISETP.LT.AND P1, PT, R5, UR4, !P0 ;  /* 0x0000000405007c0c */ /* 0x010fe2000c721270 */
[----:B------:R-:W4:Y:S01]  /*17870*/  LDCU UR4, c[0x0][0x39c] ;  /* 0x00007380ff0477ac */ /* 0x000f220008000800 */
[C---:B------:R-:W-:Y:S01]  /*17880*/  VIADD R10, R11.reuse, UR5 ;  /* 0x000000050b0a7c36 */ /* 0x040fe20008000000 */
[----:B------:R-:W-:Y:S01]  /*17890*/  LEA.HI.X.SX32 R5, R11, R3, 0x1, P6 ;  /* 0x000000030b057211 */ /* 0x000fe200030f0eff */
[----:B------:R-:W-:-:S03]  /*178a0*/  VIADD R11, R0, 0x29 ;  /* 0x00000029000b7836 */ /* 0x000fc60000000000 */
[C---:B------:R-:W-:Y:S01]  /*178b0*/  LEA R6, P6, R10.reuse, R2, 0x1 ;  /* 0x000000020a067211 */ /* 0x040fe200078c08ff */
[----:B------:R4:W-:Y:S01]  /*178c0*/  @P4 STG.E.U16 desc[UR14][R4.64], R40 ;  /* 0x0000002804004986 */ /* 0x0009e2000c10150e */
[----:B0-----:R-:W-:Y:S01]  /*178d0*/  ISETP.LT.AND P4, PT, R11, UR6, !P0 ;  /* 0x000000060b007c0c */ /* 0x001fe2000c781270 */
[----:B------:R-:W0:Y:S01]  /*178e0*/  LDCU UR6, c[0x0][0x39c] ;  /* 0x00007380ff0677ac */ /* 0x000e220008000800 */
[C---:B-1----:R-:W-:Y:S01]  /*178f0*/  LEA.HI.X.SX32 R7, R10.reuse, R3, 0x1, P6 ;  /* 0x000000030a077211 */ /* 0x042fe200030f0eff */
[----:B------:R-:W-:Y:S01]  /*17900*/  VIADD R10, R10, UR5 ;  /* 0x000000050a0a7c36 */ /* 0x000fe20008000000 */
[----:B----4-:R-:W-:-:S03]  /*17910*/  PRMT R5, R40, 0x7632, R5 ;  /* 0x0000763228057816 */ /* 0x010fc60000000005 */
[----:B------:R-:W-:Y:S01]  /*17920*/  VIADD R11, R10, UR5 ;  /* 0x000000050a0b7c36 */ /* 0x000fe20008000000 */
[----:B------:R-:W-:Y:S01]  /*17930*/  ISETP.LT.AND P6, PT, R12, UR4, !P0 ;  /* 0x000000040c007c0c */ /* 0x000fe2000c7c1270 */
[----:B------:R-:W1:Y:S01]  /*17940*/  LDCU UR4, c[0x0][0x39c] ;  /* 0x00007380ff0477ac */ /* 0x000e620008000800 */
[----:B------:R4:W-:Y:S01]  /*17950*/  @P5 STG.E.U16 desc[UR14][R6.64], R5 ;  /* 0x0000000506005986 */ /* 0x0009e2000c10150e */
[----:B------:R-:W-:-:S04]  /*17960*/  LEA R8, P5, R10, R2, 0x1 ;  /* 0x000000020a087211 */ /* 0x000fc800078a08ff */
[----:B------:R-:W-:Y:S02]  /*17970*/  LEA.HI.X.SX32 R9, R10, R3, 0x1, P5 ;  /* 0x000000030a097211 */ /* 0x000fe400028f0eff */
[----:B------:R-:W-:Y:S01]  /*17980*/  LEA R4, P5, R11, R2, 0x1 ;  /* 0x000000020b047211 */ /* 0x000fe200078a08ff */
[----:B----4-:R-:W-:-:S03]  /*17990*/  VIADD R6, R0, 0x2b ;  /* 0x0000002b00067836 */ /* 0x010fc60000000000 */
[C---:B------:R-:W-:Y:S01]  /*179a0*/  LEA.HI.X.SX32 R5, R11.reuse, R3, 0x1, P5 ;  /* 0x000000030b057211 */ /* 0x040fe200028f0eff */
[----:B------:R-:W-:Y:S01]  /*179b0*/  VIADD R11, R11, UR5 ;  /* 0x000000050b0b7c36 */ /* 0x000fe20008000000 */
[----:B------:R-:W-:Y:S01]  /*179c0*/  PRMT R7, R42, 0x7632, R7 ;  /* 0x000076322a077816 */ /* 0x000fe20000000007 */
[----:B------:R4:W-:Y:S01]  /*179d0*/  @P2 STG.E.U16 desc[UR14][R8.64], R42 ;  /* 0x0000002a08002986 */ /* 0x0009e2000c10150e */
[----:B0-----:R-:W-:Y:S01]  /*179e0*/  ISETP.LT.AND P2, PT, R6, UR6, !P0 ;  /* 0x0000000606007c0c */ /* 0x001fe2000c741270 */
[----:B------:R-:W0:Y:S02]  /*179f0*/  LDCU UR6, c[0x0][0x39c] ;  /* 0x00007380ff0677ac */ /* 0x000e240008000800 */
[----:B------:R1:W-:Y:S01]  /*17a00*/  @P3 STG.E.U16 desc[UR14][R4.64], R7 ;  /* 0x0000000704003986 */ /* 0x0003e2000c10150e */
[C---:B------:R-:W-:Y:S01]  /*17a10*/  LEA R6, P3, R11.reuse, R2, 0x1 ;  /* 0x000000020b067211 */ /* 0x040fe200078608ff */
[----:B------:R-:W-:Y:S01]  /*17a20*/  VIADD R10, R11, UR5 ;  /* 0x000000050b0a7c36 */ /* 0x000fe20008000000 */
[----:B------:R-:W-:Y:S01]  /*17a30*/  F2FP.F16.F32.PACK_AB R44, R45, R44 ;  /* 0x0000002c2d2c723e */ /* 0x000fe200000000ff */
[----:B----4-:R-:W-:-:S02]  /*17a40*/  VIADD R8, R0, 0x2c ;  /* 0x0000002c00087836 */ /* 0x010fc40000000000 */
[----:B------:R-:W-:Y:S01]  /*17a50*/  VIADD R9, R0, 0x2d ;  /* 0x0000002d00097836 */ /* 0x000fe20000000000 */
[-C--:B-1----:R-:W-:Y:S02]  /*17a60*/  LEA.HI.X.SX32 R7, R11, R3.reuse, 0x1, P3 ;  /* 0x000000030b077211 */ /* 0x082fe400018f0eff */
[----:B------:R-:W-:Y:S01]  /*17a70*/  ISETP.LT.AND P3, PT, R8, UR4, !P0 ;  /* 0x0000000408007c0c */ /* 0x000fe2000c761270 */
[----:B------:R-:W-:Y:S01]  /*17a80*/  VIADD R4, R0, 0x2e ;  /* 0x0000002e00047836 */ /* 0x000fe20000000000 */
[C---:B------:R-:W-:Y:S01]  /*17a90*/  LEA R8, P5, R10.reuse, R2, 0x1 ;  /* 0x000000020a087211 */ /* 0x040fe200078a08ff */
[----:B------:R-:W-:Y:S01]  /*17aa0*/  @P1 STG.E.U16 desc[UR14][R6.64], R44 ;  /* 0x0000002c06001986 */ /* 0x000fe2000c10150e */
[----:B-----5:R-:W-:Y:S01]  /*17ab0*/  ISETP.LT.AND P1, PT, R9, UR7, !P0 ;  /* 0x0000000709007c0c */ /* 0x020fe2000c721270 */
[----:B------:R-:W1:Y:S01]  /*17ac0*/  LDCU UR4, c[0x0][0x39c] ;  /* 0x00007380ff0477ac */ /* 0x000e620008000800 */
[C---:B------:R-:W-:Y:S01]  /*17ad0*/  LEA.HI.X.SX32 R9, R10.reuse, R3, 0x1, P5 ;  /* 0x000000030a097211 */ /* 0x040fe200028f0eff */
[----:B------:R-:W-:Y:S01]  /*17ae0*/  VIADD R10, R10, UR5 ;  /* 0x000000050a0a7c36 */ /* 0x000fe20008000000 */
[----:B------:R-:W-:Y:S01]  /*17af0*/  PRMT R5, R44, 0x7632, R5 ;  /* 0x000076322c057816 */ /* 0x000fe20000000005 */
[----:B------:R-:W4:Y:S01]  /*17b00*/  LDCU UR7, c[0x0][0x39c] ;  /* 0x00007380ff0777ac */ /* 0x000f220008000800 */
[----:B0-----:R-:W-:Y:S01]  /*17b10*/  ISETP.LT.AND P5, PT, R4, UR6, !P0 ;  /* 0x0000000604007c0c */ /* 0x001fe2000c7a1270 */
[----:B------:R-:W-:-:S02]  /*17b20*/  VIADD R11, R10, UR5 ;  /* 0x000000050a0b7c36 */ /* 0x000fc40008000000 */
[----:B------:R0:W-:Y:S01]  /*17b30*/  @P4 STG.E.U16 desc[UR14][R8.64], R5 ;  /* 0x0000000508004986 */ /* 0x0001e2000c10150e */
[C---:B------:R-:W-:Y:S01]  /*17b40*/  LEA R4, P4, R10.reuse, R2, 0x1 ;  /* 0x000000020a047211 */ /* 0x040fe200078808ff */
[----:B------:R-:W5:Y:S01]  /*17b50*/  LDCU UR6, c[0x0][0x39c] ;  /* 0x00007380ff0677ac */ /* 0x000f620008000800 */
[----:B------:R-:W-:Y:S02]  /*17b60*/  F2FP.F16.F32.PACK_AB R46, R47, R46 ;  /* 0x0000002e2f2e723e */ /* 0x000fe400000000ff */
[-C--:B0-----:R-:W-:Y:S02]  /*17b70*/  LEA.HI.X.SX32 R5, R10, R3.reuse, 0x1, P4 ;  /* 0x000000030a057211 */ /* 0x081fe400020f0eff */
[CC--:B------:R-:W-:Y:S01]  /*17b80*/  LEA R6, P4, R11.reuse, R2.reuse, 0x1 ;  /* 0x000000020b067211 */ /* 0x0c0fe200078808ff */
        /* <DEDUP_REMOVED lines=9> */
[----:B------:R-:W-:Y:S01]  /*17c20*/  VIADD R10, R11, UR5 ;  /* 0x000000050b0a7c36 */ /* 0x000fe20008000000 */
[----:B------:R-:W-:Y:S01]  /*17c30*/  F2FP.F16.F32.PACK_AB R48, R49, R48 ;  /* 0x000000303130723e */ /* 0x000fe200000000ff */
[----:B------:R-:W-:-:S02]  /*17c40*/  VIADD R12, R0, 0x30 ;  /* 0x00000030000c7836 */ /* 0x000fc40000000000 */
[----:B0-----:R-:W-:Y:S01]  /*17c50*/  VIADD R5, R0, 0x31 ;  /* 0x0000003100057836 */ /* 0x001fe20000000000 */
[----:B------:R-:W-:Y:S02]  /*17c60*/  LEA R4, P6, R10, R2, 0x1 ;  /* 0x000000020a047211 */ /* 0x000fe400078c08ff */
[-C--:B--2---:R-:W-:Y:S02]  /*17c70*/  LEA.HI.X.SX32 R9, R11, R3.reuse, 0x1, P2 ;  /* 0x000000030b097211 */ /* 0x084fe400010f0eff */
[----:B-----5:R-:W-:Y:S01]  /*17c80*/  ISETP.LT.AND P2, PT, R12, UR6, !P0 ;  /* 0x000000060c007c0c */ /* 0x020fe2000c741270 */
[----:B------:R-:W0:Y:S02]  /*17c90*/  LDCU UR6, c[0x0][0x39c] ;  /* 0x00007380ff0677ac */ /* 0x000e240008000800 */
[----:B------:R2:W-:Y:S01]  /*17ca0*/  @P3 STG.E.U16 desc[UR14][R8.64], R48 ;  /* 0x0000003008003986 */ /* 0x0005e2000c10150e */
[----:B----4-:R-:W-:Y:S01]  /*17cb0*/  ISETP.LT.AND P3, PT, R5, UR7, !P0 ;  /* 0x0000000705007c0c */ /* 0x010fe2000c761270 */
[----:B------:R-:W-:Y:S01]  /*17cc0*/  VIADD R7, R0, 0x32 ;  /* 0x0000003200077836 */ /* 0x000fe20000000000 */
[C---:B------:R-:W-:Y:S01]  /*17cd0*/  LEA.HI.X.SX32 R5, R10.reuse, R3, 0x1, P6 ;  /* 0x000000030a057211 */ /* 0x040fe200030f0eff */
[----:B------:R-:W-:Y:S01]  /*17ce0*/  VIADD R10, R10, UR5 ;  /* 0x000000050a0a7c36 */ /* 0x000fe20008000000 */
[----:B------:R-:W-:Y:S01]  /*17cf0*/  F2FP.F16.F32.PACK_AB R50, R51, R50 ;  /* 0x000000323332723e */ /* 0x000fe200000000ff */
[----:B------:R-:W-:Y:S01]  /*17d00*/  VIADD R12, R0, 0x34 ;  /* 0x00000034000c7836 */ /* 0x000fe20000000000 */
[----:B------:R-:W-:Y:S01]  /*17d10*/  F2FP.F16.F32.PACK_AB R52, R53, R52 ;  /* 0x000000343534723e */ /* 0x000fe200000000ff */
[----:B------:R-:W4:Y:S01]  /*17d20*/  LDCU UR7, c[0x0][0x39c] ;  /* 0x00007380ff0777ac */ /* 0x000f220008000800 */
[----:B--2---:R-:W-:-:S02]  /*17d30*/  PRMT R9, R48, 0x7632, R9 ;  /* 0x0000763230097816 */ /* 0x004fc40000000009 */
[----:B------:R-:W-:-:S03]  /*17d40*/  LEA R6, P6, R10, R2, 0x1 ;  /* 0x000000020a067211 */ /* 0x000fc600078c08ff */
[----:B------:R2:W-:Y:S01]  /*17d50*/  @P1 STG.E.U16 desc[UR14][R4.64], R9 ;  /* 0x0000000904001986 */ /* 0x0005e2000c10150e */
[----:B-1----:R-:W-:Y:S01]  /*17d60*/  ISETP.LT.AND P1, PT, R7, UR4, !P0 ;  /* 0x0000000407007c0c */ /* 0x002fe2000c721270 */
[----:B------:R-:W1:Y:S01]  /*17d70*/  LDCU UR4, c[0x0][0x39c] ;  /* 0x00007380ff0477ac */ /* 0x000e620008000800 */
[C---:B------:R-:W-:Y:S01]  /*17d80*/  VIADD R11, R10.reuse, UR5 ;  /* 0x000000050a0b7c36 */ /* 0x040fe20008000000 */
[----:B------:R-:W-:Y:S01]  /*17d90*/  LEA.HI.X.SX32 R7, R10, R3, 0x1, P6 ;  /* 0x000000030a077211 */ /* 0x000fe200030f0eff */
[----:B------:R-:W-:-:S03]  /*17da0*/  VIADD R10, R0, 0x33 ;  /* 0x00000033000a7836 */ /* 0x000fc60000000000 */
[C---:B------:R-:W-:Y:S01]  /*17db0*/  LEA R8, P6, R11.reuse, R2, 0x1 ;  /* 0x000000020b087211 */ /* 0x040fe200078c08ff */
[----:B------:R-:W-:Y:S01]  /*17dc0*/  @P5 STG.E.U16 desc[UR14][R6.64], R50 ;  /* 0x0000003206005986 */ /* 0x000fe2000c10150e */
[----:B0-----:R-:W-:Y:S01]  /*17dd0*/  ISETP.LT.AND P5, PT, R10, UR6, !P0 ;  /* 0x000000060a007c0c */ /* 0x001fe2000c7a1270 */
[----:B------:R-:W0:Y:S01]  /*17de0*/  LDCU UR6, c[0x0][0x39c] ;  /* 0x00007380ff0677ac */ /* 0x000e220008000800 */
[C---:B--2---:R-:W-:Y:S01]  /*17df0*/  LEA.HI.X.SX32 R9, R11.reuse, R3, 0x1, P6 ;  /* 0x000000030b097211 */ /* 0x044fe200030f0eff */
[----:B------:R-:W-:Y:S01]  /*17e00*/  VIADD R11, R11, UR5 ;  /* 0x000000050b0b7c36 */ /* 0x000fe20008000000 */
[----:B------:R-:W-:-:S03]  /*17e10*/  PRMT R5, R50, 0x7632, R5 ;  /* 0x0000763232057816 */ /* 0x000fc60000000005 */
[C---:B------:R-:W-:Y:S02]  /*17e20*/  VIADD R10, R11.reuse, UR5 ;  /* 0x000000050b0a7c36 */ /* 0x040fe40008000000 */
[----:B------:R2:W-:Y:S01]  /*17e30*/  @P4 STG.E.U16 desc[UR14][R8.64], R5 ;  /* 0x0000000508004986 */ /* 0x0005e2000c10150e */
[CC--:B------:R-:W-:Y:S02]  /*17e40*/  LEA R4, P4, R11.reuse, R2.reuse, 0x1 ;  /* 0x000000020b047211 */ /* 0x0c0fe400078808ff */
[----:B-1----:R-:W-:Y:S01]  /*17e50*/  ISETP.LT.AND P6, PT, R12, UR4, !P0 ;  /* 0x000000040c007c0c */ /* 0x002fe2000c7c1270 */
[----:B------:R-:W1:Y:S01]  /*17e60*/  LDCU UR4, c[0x0][0x39c] ;  /* 0x00007380ff0477ac */ /* 0x000e620008000800 */
[----:B--2---:R-:W-:Y:S02]  /*17e70*/  LEA.HI.X.SX32 R5, R11, R3, 0x1, P4 ;  /* 0x000000030b057211 */ /* 0x004fe400020f0eff */
[----:B------:R-:W-:Y:S01]  /*17e80*/  LEA R6, P4, R10, R2, 0x1 ;  /* 0x000000020a067211 */ /* 0x000fe200078808ff */
[----:B------:R-:W-:Y:S01]  /*17e90*/  VIADD R8, R0, 0x35 ;  /* 0x0000003500087836 */ /* 0x000fe20000000000 */
[----:B------:R-:W-:-:S02]  /*17ea0*/  PRMT R9, R52, 0x7632, R9 ;  /* 0x0000763234097816 */ /* 0x000fc40000000009 */
[C---:B------:R-:W-:Y:S01]  /*17eb0*/  LEA.HI.X.SX32 R7, R10.reuse, R3, 0x1, P4 ;  /* 0x000000030a077211 */ /* 0x040fe200020f0eff */
[----:B------:R-:W-:Y:S01]  /*17ec0*/  VIADD R10, R10, UR5 ;  /* 0x000000050a0a7c36 */ /* 0x000fe20008000000 */
[----:B------:R2:W-:Y:S01]  /*17ed0*/  @P2 STG.E.U16 desc[UR14][R4.64], R52 ;  /* 0x0000003404002986 */ /* 0x0005e2000c10150e */
[----:B0-----:R-:W-:Y:S01]  /*17ee0*/  ISETP.LT.AND P2, PT, R8, UR6, !P0 ;  /* 0x0000000608007c0c */ /* 0x001fe2000c741270 */
[----:B------:R-:W0:Y:S02]  /*17ef0*/  LDCU UR6, c[0x0][0x39c] ;  /* 0x00007380ff0677ac */ /* 0x000e240008000800 */
[----:B------:R5:W-:Y:S01]  /*17f00*/  @P3 STG.E.U16 desc[UR14][R6.64], R9 ;  /* 0x0000000906003986 */ /* 0x000be2000c10150e */
[C---:B------:R-:W-:Y:S01]  /*17f10*/  LEA R8, P3, R10.reuse, R2, 0x1 ;  /* 0x000000020a087211 */ /* 0x040fe200078608ff */
[----:B------:R-:W-:Y:S01]  /*17f20*/  VIADD R11, R10, UR5 ;  /* 0x000000050a0b7c36 */ /* 0x000fe20008000000 */
[----:B------:R-:W-:Y:S01]  /*17f30*/  F2FP.F16.F32.PACK_AB R54, R55, R54 ;  /* 0x000000363736723e */ /* 0x000fe200000000ff */
[----:B--2---:R-:W-:-:S02]  /*17f40*/  VIADD R4, R0, 0x36 ;  /* 0x0000003600047836 */ /* 0x004fc40000000000 */
[----:B------:R-:W-:Y:S01]  /*17f50*/  VIADD R5, R0, 0x37 ;  /* 0x0000003700057836 */ /* 0x000fe20000000000 */
[-C--:B-----5:R-:W-:Y:S02]  /*17f60*/  LEA.HI.X.SX32 R9, R10, R3.reuse, 0x1, P3 ;  /* 0x000000030a097211 */ /* 0x0a0fe400018f0eff */
[----:B-1----:R-:W-:Y:S01]  /*17f70*/  ISETP.LT.AND P3, PT, R4, UR4, !P0 ;  /* 0x0000000404007c0c */ /* 0x002fe2000c761270 */
[----:B------:R-:W-:Y:S01]  /*17f80*/  VIADD R6, R0, 0x38 ;  /* 0x0000003800067836 */ /* 0x000fe20000000000 */
[----:B------:R-:W-:Y:S01]  /*17f90*/  LEA R4, P4, R11, R2, 0x1 ;  /* 0x000000020b047211 */ /* 0x000fe200078808ff */
[----:B------:R-:W-:Y:S01]  /*17fa0*/  @P1 STG.E.U16 desc[UR14][R8.64], R54 ;  /* 0x0000003608001986 */ /* 0x000fe2000c10150e */
[----:B----4-:R-:W-:Y:S01]  /*17fb0*/  ISETP.LT.AND P1, PT, R5, UR7, !P0 ;  /* 0x0000000705007c0c */ /* 0x010fe2000c721270 */
[----:B------:R-:W1:Y:S01]  /*17fc0*/  LDCU UR4, c[0x0][0x39c] ;  /* 0x00007380ff0477ac */ /* 0x000e620008000800 */
[C---:B------:R-:W-:Y:S01]  /*17fd0*/  LEA.HI.X.SX32 R5, R11.reuse, R3, 0x1, P4 ;  /* 0x000000030b057211 */ /* 0x040fe200020f0eff */
[----:B------:R-:W-:Y:S01]  /*17fe0*/  VIADD R11, R11, UR5 ;  /* 0x000000050b0b7c36 */ /* 0x000fe20008000000 */
[----:B------:R-:W-:Y:S01]  /*17ff0*/  PRMT R7, R54, 0x7632, R7 ;  /* 0x0000763236077816 */ /* 0x000fe20000000007 */
[----:B------:R-:W2:Y:S01]  /*18000*/  LDCU UR7, c[0x0][0x39c] ;  /* 0x00007380ff0777ac */ /* 0x000ea20008000800 */
[----:B0-----:R-:W-:Y:S01]  /*18010*/  ISETP.LT.AND P4, PT, R6, UR6, !P0 ;  /* 0x0000000606007c0c */ /* 0x001fe2000c781270 */
[----:B------:R-:W-:-:S02]  /*18020*/  VIADD R10, R11, UR5 ;  /* 0x000000050b0a7c36 */ /* 0x000fc40008000000 */
[----:B------:R0:W-:Y:S01]  /*18030*/  @P5 STG.E.U16 desc[UR14][R4.64], R7 ;  /* 0x0000000704005986 */ /* 0x0001e2000c10150e */
[----:B------:R-:W-:Y:S01]  /*18040*/  LEA R6, P5, R11, R2, 0x1 ;  /* 0x000000020b067211 */ /* 0x000fe200078a08ff */
[----:B------:R-:W4:Y:S01]  /*18050*/  LDCU UR6, c[0x0][0x39c] ;  /* 0x00007380ff0677ac */ /* 0x000f220008000800 */
[----:B------:R-:W-:Y:S02]  /*18060*/  F2FP.F16.F32.PACK_AB R56, R57, R56 ;  /* 0x000000383938723e */ /* 0x000fe400000000ff */
[-C--:B0-----:R-:W-:Y:S02]  /*18070*/  LEA.HI.X.SX32 R7, R11, R3.reuse, 0x1, P5 ;  /* 0x000000030b077211 */ /* 0x081fe400028f0eff */
        /* <DEDUP_REMOVED lines=15> */
[-C--:B-----5:R-:W-:Y:S02]  /*18170*/  LEA.HI.X.SX32 R5, R10, R3.reuse, 0x1, P2 ;  /* 0x000000030a057211 */ /* 0x0a0fe400010f0eff */
[----:B----4-:R-:W-:Y:S01]  /*18180*/  ISETP.LT.AND P2, PT, R12, UR6, !P0 ;  /* 0x000000060c007c0c */ /* 0x010fe2000c741270 */
[----:B------:R-:W0:Y:S02]  /*18190*/  LDCU UR6, c[0x0][0x39c] ;  /* 0x00007380ff0677ac */ /* 0x000e240008000800 */
[----:B------:R4:W-:Y:S01]  /*181a0*/  @P3 STG.E.U16 desc[UR14][R4.64], R58 ;  /* 0x0000003a04003986 */ /* 0x0009e2000c10150e */
[----:B--2---:R-:W-:Y:S01]  /*181b0*/  ISETP.LT.AND P3, PT, R7, UR7, !P0 ;  /* 0x0000000707007c0c */ /* 0x004fe2000c761270 */
[C---:B------:R-:W-:Y:S01]  /*181c0*/  VIADD R9, R0.reuse, 0x3c ;  /* 0x0000003c00097836 */ /* 0x040fe20000000000 */
[C---:B------:R-:W-:Y:S01]  /*181d0*/  LEA.HI.X.SX32 R7, R11.reuse, R3, 0x1, P6 ;  /* 0x000000030b077211 */ /* 0x040fe200030f0eff */
[----:B------:R-:W-:Y:S01]  /*181e0*/  VIADD R11, R11, UR5 ;  /* 0x000000050b0b7c36 */ /* 0x000fe20008000000 */
[----:B------:R-:W-:Y:S01]  /*181f0*/  F2FP.F16.F32.PACK_AB R60, R61, R60 ;  /* 0x0000003c3d3c723e */ /* 0x000fe200000000ff */
[----:B------:R-:W-:Y:S01]  /*18200*/  VIADD R12, R0, 0x3e ;  /* 0x0000003e000c7836 */ /* 0x000fe20000000000 */
[----:B------:R-:W-:Y:S01]  /*18210*/  F2FP.F16.F32.PACK_AB R62, R63, R62 ;  /* 0x0000003e3f3e723e */ /* 0x000fe200000000ff */
[----:B------:R-:W2:Y:S01]  /*18220*/  LDCU UR7, c[0x0][0x39c] ;  /* 0x00007380ff0777ac */ /* 0x000ea20008000800 */
[----:B----4-:R-:W-:-:S02]  /*18230*/  PRMT R5, R58, 0x7632, R5 ;  /* 0x000076323a057816 */ /* 0x010fc40000000005 */
        /* <DEDUP_REMOVED lines=11> */
[C---:B----4-:R-:W-:Y:S01]  /*182f0*/  LEA.HI.X.SX32 R5, R10.reuse, R3, 0x1, P6 ;  /* 0x000000030a057211 */ /* 0x050fe200030f0eff */
[----:B------:R-:W-:Y:S01]  /*18300*/  VIADD R10, R10, UR5 ;  /* 0x000000050a0a7c36 */ /* 0x000fe20008000000 */
[----:B------:R-:W-:-:S03]  /*18310*/  PRMT R7, R60, 0x7632, R7 ;  /* 0x000076323c077816 */ /* 0x000fc60000000007 */
[C---:B------:R-:W-:Y:S02]  /*18320*/  VIADD R11, R10.reuse, UR5 ;  /* 0x000000050a0b7c36 */ /* 0x040fe40008000000 */
[----:B------:R4:W-:Y:S01]  /*18330*/  @P5 STG.E.U16 desc[UR14][R4.64], R7 ;  /* 0x0000000704005986 */ /* 0x0009e2000c10150e */
[-C--:B------:R-:W-:Y:S02]  /*18340*/  LEA R6, P5, R10, R2.reuse, 0x1 ;  /* 0x000000020a067211 */ /* 0x080fe400078a08ff */
[----:B-1----:R-:W-:Y:S01]  /*18350*/  ISETP.LT.AND P6, PT, R12, UR4, !P0 ;  /* 0x000000040c007c0c */ /* 0x002fe2000c7c1270 */
[----:B------:R-:W1:Y:S01]  /*18360*/  LDCU UR4, c[0x0][0x39c] ;  /* 0x00007380ff0477ac */ /* 0x000e620008000800 */
[----:B----4-:R-:W-:Y:S02]  /*18370*/  LEA.HI.X.SX32 R7, R10, R3, 0x1, P5 ;  /* 0x000000030a077211 */ /* 0x010fe400028f0eff */
        /* <DEDUP_REMOVED lines=14> */
[-C--:B-----5:R-:W-:Y:S02]  /*18460*/  LEA.HI.X.SX32 R5, R11, R3.reuse, 0x1, P3 ;  /* 0x000000030b057211 */ /* 0x0a0fe400018f0eff */
[----:B-1----:R-:W-:Y:S01]  /*18470*/  ISETP.LT.AND P3, PT, R6, UR4, !P0 ;  /* 0x0000000406007c0c */ /* 0x002fe2000c761270 */
[----:B------:R-:W-:Y:S01]  /*18480*/  VIADD R8, R0, 0x42 ;  /* 0x0000004200087836 */ /* 0x000fe20000000000 */
[C---:B------:R-:W-:Y:S01]  /*18490*/  LEA R6, P5, R10.reuse, R2, 0x1 ;  /* 0x000000020a067211 */ /* 0x040fe200078a08ff */
[----:B------:R1:W-:Y:S01]  /*184a0*/  @P1 STG.E.U16 desc[UR14][R4.64], R64 ;  /* 0x0000004004001986 */ /* 0x0003e2000c10150e */
[----:B--2---:R-:W-:Y:S01]  /*184b0*/  ISETP.LT.AND P1, PT, R7, UR7, !P0 ;  /* 0x0000000707007c0c */ /* 0x004fe2000c721270 */
[----:B------:R-:W2:Y:S01]  /*184c0*/  LDCU UR4, c[0x0][0x39c] ;  /* 0x00007380ff0477ac */ /* 0x000ea20008000800 */
[C---:B------:R-:W-:Y:S01]  /*184d0*/  LEA.HI.X.SX32 R7, R10.reuse, R3, 0x1, P5 ;  /* 0x000000030a077211 */ /* 0x040fe200028f0eff */
[----:B------:R-:W-:Y:S01]  /*184e0*/  VIADD R10, R10, UR5 ;  /* 0x000000050a0a7c36 */ /* 0x000fe20008000000 */
[----:B0-----:R-:W-:Y:S01]  /*184f0*/  ISETP.LT.AND P5, PT, R8, UR6, !P0 ;  /* 0x0000000608007c0c */ /* 0x001fe2000c7a1270 */
[----:B------:R-:W0:Y:S01]  /*18500*/  LDCU UR6, c[0x0][0x39c] ;  /* 0x00007380ff0677ac */ /* 0x000e220008000800 */
[----:B-1----:R-:W-:Y:S01]  /*18510*/  PRMT R5, R64, 0x7632, R5 ;  /* 0x0000763240057816 */ /* 0x002fe20000000005 */
[C---:B------:R-:W-:Y:S01]  /*18520*/  VIADD R11, R10.reuse, UR5 ;  /* 0x000000050a0b7c36 */ /* 0x040fe20008000000 */
[----:B------:R-:W-:Y:S01]  /*18530*/  F2FP.F16.F32.PACK_AB R66, R67, R66 ;  /* 0x000000424342723e */ /* 0x000fe200000000ff */
[----:B------:R-:W1:Y:S02]  /*18540*/  LDCU UR7, c[0x0][0x39c] ;  /* 0x00007380ff0777ac */ /* 0x000e640008000800 */
[----:B------:R4:W-:Y:S01]  /*18550*/  @P4 STG.E.U16 desc[UR14][R6.64], R5 ;  /* 0x0000000506004986 */ /* 0x0009e2000c10150e */
[----:B------:R-:W-:-:S04]  /*18560*/  LEA R8, P4, R10, R2, 0x1 ;  /* 0x000000020a087211 */ /* 0x000fc800078808ff */
[-C--:B------:R-:W-:Y:S02]  /*18570*/  LEA.HI.X.SX32 R9, R10, R3.reuse, 0x1, P4 ;  /* 0x000000030a097211 */ /* 0x080fe400020f0eff */
[CC--:B------:R-:W-:Y:S01]  /*18580*/  LEA R4, P4, R11.reuse, R2.reuse, 0x1 ;  /* 0x000000020b047211 */ /* 0x0c0fe200078808ff */
[----:B------:R-:W-:Y:S01]  /*18590*/  VIADD R10, R0, 0x43 ;  /* 0x00000043000a7836 */ /* 0x000fe20000000000 */
[----:B----4-:R-:W-:Y:S02]  /*185a0*/  PRMT R7, R66, 0x7632, R7 ;  /* 0x0000763242077816 */ /* 0x010fe40000000007 */
[C---:B------:R-:W-:Y:S01]  /*185b0*/  LEA.HI.X.SX32 R5, R11.reuse, R3, 0x1, P4 ;  /* 0x000000030b057211 */ /* 0x040fe200020f0eff */
[----:B------:R-:W-:Y:S01]  /*185c0*/  VIADD R11, R11, UR5 ;  /* 0x000000050b0b7c36 */ /* 0x000fe20008000000 */
[----:B------:R4:W-:Y:S01]  /*185d0*/  @P6 STG.E.U16 desc[UR14][R8.64], R66 ;  /* 0x0000004208006986 */ /* 0x0009e2000c10150e */
[----:B--2---:R-:W-:Y:S01]  /*185e0*/  ISETP.LT.AND P4, PT, R10, UR4, !P0 ;  /* 0x000000040a007c0c */ /* 0x004fe2000c781270 */
[----:B------:R-:W2:Y:S02]  /*185f0*/  LDCU UR4, c[0x0][0x39c] ;  /* 0x00007380ff0477ac */ /* 0x000ea40008000800 */
[----:B------:R5:W-:Y:S01]  /*18600*/  @P2 STG.E.U16 desc[UR14][R4.64], R7 ;  /* 0x0000000704002986 */ /* 0x000be2000c10150e */
[C---:B------:R-:W-:Y:S01]  /*18610*/  LEA R6, P2, R11.reuse, R2, 0x1 ;  /* 0x000000020b067211 */ /* 0x040fe200078408ff */
[----:B------:R-:W-:Y:S01]  /*18620*/  VIADD R10, R11, UR5 ;  /* 0x000000050b0a7c36 */ /* 0x000fe20008000000 */
[----:B------:R-:W-:Y:S01]  /*18630*/  F2FP.F16.F32.PACK_AB R68, R69, R68 ;  /* 0x000000444544723e */ /* 0x000fe200000000ff */
[----:B------:R-:W-:-:S02]  /*18640*/  VIADD R12, R0, 0x44 ;  /* 0x00000044000c7836 */ /* 0x000fc40000000000 */
[----:B----4-:R-:W-:Y:S01]  /*18650*/  VIADD R9, R0, 0x45 ;  /* 0x0000004500097836 */ /* 0x010fe20000000000 */
[----:B------:R-:W-:Y:S02]  /*18660*/  LEA R8, P6, R10, R2, 0x1 ;  /* 0x000000020a087211 */ /* 0x000fe400078c08ff */
[-C--:B-----5:R-:W-:Y:S02]  /*18670*/  LEA.HI.X.SX32 R7, R11, R3.reuse, 0x1, P2 ;  /* 0x000000030b077211 */ /* 0x0a0fe400010f0eff */
[----:B0-----:R-:W-:Y:S01]  /*18680*/  ISETP.LT.AND P2, PT, R12, UR6, !P0 ;  /* 0x000000060c007c0c */ /* 0x001fe2000c741270 */
[----:B------:R-:W0:Y:S02]  /*18690*/  LDCU UR6, c[0x0][0x39c] ;  /* 0x00007380ff0677ac */ /* 0x000e240008000800 */
[----:B------:R4:W-:Y:S01]  /*186a0*/  @P3 STG.E.U16 desc[UR14][R6.64], R68 ;  /* 0x0000004406003986 */ /* 0x0009e2000c10150e */
[----:B-1----:R-:W-:Y:S01]  /*186b0*/  ISETP.LT.AND P3, PT, R9, UR7, !P0 ;  /* 0x0000000709007c0c */ /* 0x002fe2000c761270 */
[----:B------:R-:W-:Y:S01]  /*186c0*/  VIADD R5, R0, 0x46 ;  /* 0x0000004600057836 */ /* 0x000fe20000000000 */
[C---:B------:R-:W-:Y:S01]  /*186d0*/  LEA.HI.X.SX32 R9, R10.reuse, R3, 0x1, P6 ;  /* 0x000000030a097211 */ /* 0x040fe200030f0eff */
[----:B------:R-:W-:Y:S01]  /*186e0*/  VIADD R10, R10, UR5 ;  /* 0x000000050a0a7c36 */ /* 0x000fe20008000000 */
[----:B------:R-:W-:Y:S01]  /*186f0*/  F2FP.F16.F32.PACK_AB R70, R71, R70 ;  /* 0x000000464746723e */ /* 0x000fe200000000ff */
[----:B------:R-:W-:Y:S01]  /*18700*/  VIADD R12, R0, 0x48 ;  /* 0x00000048000c7836 */ /* 0x000fe20000000000 */
[----:B------:R-:W-:Y:S01]  /*18710*/  F2FP.F16.F32.PACK_AB R72, R73, R72 ;  /* 0x000000484948723e */ /* 0x000fe200000000ff */
[----:B------:R-:W1:Y:S01]  /*18720*/  LDCU UR7, c[0x0][0x39c] ;  /* 0x00007380ff0777ac */ /* 0x000e620008000800 */
[----:B----4-:R-:W-:-:S02]  /*18730*/  PRMT R7, R68, 0x7632, R7 ;  /* 0x0000763244077816 */ /* 0x010fc40000000007 */
[----:B------:R-:W-:-:S03]  /*18740*/  LEA R4, P6, R10, R2, 0x1 ;  /* 0x000000020a047211 */ /* 0x000fc600078c08ff */
[----:B------:R4:W-:Y:S01]  /*18750*/  @P1 STG.E.U16 desc[UR14][R8.64], R7 ;  /* 0x0000000708001986 */ /* 0x0009e2000c10150e */
[----:B--2---:R-:W-:Y:S01]  /*18760*/  ISETP.LT.AND P1, PT, R5, UR4, !P0 ;  /* 0x0000000405007c0c */ /* 0x004fe2000c721270 */
[----:B------:R-:W2:Y:S01]  /*18770*/  LDCU UR4, c[0x0][0x39c] ;  /* 0x00007380ff0477ac */ /* 0x000ea20008000800 */
[C---:B------:R-:W-:Y:S01]  /*18780*/  VIADD R11, R10.reuse, UR5 ;  /* 0x000000050a0b7c36 */ /* 0x040fe20008000000 */
[----:B------:R-:W-:Y:S01]  /*18790*/  LEA.HI.X.SX32 R5, R10, R3, 0x1, P6 ;  /* 0x000000030a057211 */ /* 0x000fe200030f0eff */
[----:B------:R-:W-:-:S03]  /*187a0*/  VIADD R10, R0, 0x47 ;  /* 0x00000047000a7836 */ /* 0x000fc60000000000 */
[C---:B------:R-:W-:Y:S01]  /*187b0*/  LEA R6, P6, R11.reuse, R2, 0x1 ;  /* 0x000000020b067211 */ /* 0x040fe200078c08ff */
[----:B------:R5:W-:Y:S01]  /*187c0*/  @P5 STG.E.U16 desc[UR14][R4.64], R70 ;  /* 0x0000004604005986 */ /* 0x000be2000c10150e */
[----:B0-----:R-:W-:Y:S01]  /*187d0*/  ISETP.LT.AND P5, PT, R10, UR6, !P0 ;  /* 0x000000060a007c0c */ /* 0x001fe2000c7a1270 */
[----:B------:R-:W0:Y:S01]  /*187e0*/  LDCU UR6, c[0x0][0x39c] ;  /* 0x00007380ff0677ac */ /* 0x000e220008000800 */
[C---:B----4-:R-:W-:Y:S01]  /*187f0*/  LEA.HI.X.SX32 R7, R11.reuse, R3, 0x1, P6 ;  /* 0x000000030b077211 */ /* 0x050fe200030f0eff */
[----:B------:R-:W-:Y:S01]  /*18800*/  VIADD R11, R11, UR5 ;  /* 0x000000050b0b7c36 */ /* 0x000fe20008000000 */
[----:B-----5:R-:W-:-:S03]  /*18810*/  PRMT R5, R70, 0x7632, R5 ;  /* 0x0000763246057816 */ /* 0x020fc60000000005 */
[C---:B------:R-:W-:Y:S01]  /*18820*/  VIADD R10, R11.reuse, UR5 ;  /* 0x000000050b0a7c36 */ /* 0x040fe20008000000 */
[----:B--2---:R-:W-:Y:S01]  /*18830*/  ISETP.LT.AND P6, PT, R12, UR4, !P0 ;  /* 0x000000040c007c0c */ /* 0x004fe2000c7c1270 */
[----:B------:R-:W2:Y:S01]  /*18840*/  LDCU UR4, c[0x0][0x39c] ;  /* 0x00007380ff0477ac */ /* 0x000ea20008000800 */
        /* <DEDUP_REMOVED lines=18> */
[----:B--2---:R-:W-:Y:S01]  /*18970*/  ISETP.LT.AND P3, PT, R8, UR4, !P0 ;  /* 0x0000000408007c0c */ /* 0x004fe2000c761270 */
[----:B------:R-:W-:Y:S01]  /*18980*/  VIADD R4, R0, 0x4c ;  /* 0x0000004c00047836 */ /* 0x000fe20000000000 */
[----:B------:R-:W-:Y:S01]  /*18990*/  LEA R8, P4, R11, R2, 0x1 ;  /* 0x000000020b087211 */ /* 0x000fe200078808ff */
[----:B------:R-:W-:Y:S01]  /*189a0*/  @P1 STG.E.U16 desc[UR14][R6.64], R74 ;  /* 0x0000004a06001986 */ /* 0x000fe2000c10150e */
[----:B-1----:R-:W-:Y:S01]  /*189b0*/  ISETP.LT.AND P1, PT, R9, UR7, !P0 ;  /* 0x0000000709007c0c */ /* 0x002fe2000c721270 */
        /* <DEDUP_REMOVED lines=78> */
[----:B------:R-:W-:Y:S01]  /*18ea0*/  @P1 STG.E.U16 desc[UR14][R8.64], R84 ;  /* 0x0000005408001986 */ /* 0x000fe2000c10150e */
[----:B--2---:R-:W-:Y:S01]  /*18eb0*/  ISETP.LT.AND P1, PT, R5, UR7, !P0 ;  /* 0x0000000705007c0c */ /* 0x004fe2000c721270 */
        /* <DEDUP_REMOVED lines=8> */
[C---:B------:R-:W-:Y:S01]  /*18f40*/  LEA R6, P4, R10.reuse, R2, 0x1 ;  /* 0x000000020a067211 */ /* 0x040fe200078808ff */
[----:B------:R-:W4:Y:S01]  /*18f50*/  LDCU UR6, c[0x0][0x39c] ;  /* 0x00007380ff0677ac */ /* 0x000f220008000800 */
        /* <DEDUP_REMOVED lines=22> */
[----:B------:R-:W-:Y:S01]  /*190c0*/  VIADD R9, R0, 0x5a ;  /* 0x0000005a00097836 */ /* 0x000fe20000000000 */
        /* <DEDUP_REMOVED lines=23> */
[CC--:B------:R-:W-:Y:S02]  /*19240*/  LEA R6, P4, R11.reuse, R2.reuse, 0x1 ;  /* 0x000000020b067211 */ /* 0x0c0fe400078808ff */
        /* <DEDUP_REMOVED lines=20> */
[----:B------:R-:W-:Y:S01]  /*19390*/  LEA R6, P4, R11, R2, 0x1 ;  /* 0x000000020b067211 */ /* 0x000fe200078808ff */
        /* <DEDUP_REMOVED lines=8> */
[----:B------:R-:W-:Y:S01]  /*19420*/  VIADD R10, R11, UR5 ;  /* 0x000000050b0a7c36 */ /* 0x000fe20008000000 */
[----:B------:R-:W-:Y:S01]  /*19430*/  F2FP.F16.F32.PACK_AB R96, R97, R96 ;  /* 0x000000606160723e */ /* 0x000fe200000000ff */
[----:B------:R-:W1:Y:S02]  /*19440*/  LDCU UR7, c[0x0][0x39c] ;  /* 0x00007380ff0777ac */ /* 0x000e640008000800 */
[----:B------:R4:W-:Y:S01]  /*19450*/  @P5 STG.E.U16 desc[UR14][R6.64], R5 ;  /* 0x0000000506005986 */ /* 0x0009e2000c10150e */
[----:B------:R-:W-:-:S04]  /*19460*/  LEA R8, P5, R11, R2, 0x1 ;  /* 0x000000020b087211 */ /* 0x000fc800078a08ff */
[-C--:B------:R-:W-:Y:S02]  /*19470*/  LEA.HI.X.SX32 R9, R11, R3.reuse, 0x1, P5 ;  /* 0x000000030b097211 */ /* 0x080fe400028f0eff */
[-C--:B------:R-:W-:Y:S01]  /*19480*/  LEA R4, P5, R10, R2.reuse, 0x1 ;  /* 0x000000020a047211 */ /* 0x080fe200078a08ff */
        /* <DEDUP_REMOVED lines=19> */
[C---:B------:R-:W-:Y:S01]  /*195c0*/  VIADD R5, R0.reuse, 0x64 ;  /* 0x0000006400057836 */ /* 0x040fe20000000000 */
        /* <DEDUP_REMOVED lines=21> */
[----:B------:R-:W-:Y:S01]  /*19720*/  VIADD R11, R10, UR5 ;  /* 0x000000050a0b7c36 */ /* 0x000fe20008000000 */
        /* <DEDUP_REMOVED lines=22> */
[C---:B------:R-:W-:Y:S01]  /*19890*/  LEA R8, P3, R10.reuse, R2, 0x1 ;  /* 0x000000020a087211 */ /* 0x040fe200078608ff */
        /* <DEDUP_REMOVED lines=39> */
[----:B------:R-:W-:-:S02]  /*19b10*/  F2FP.F16.F32.PACK_AB R112, R113, R112 ;  /* 0x000000707170723e */ /* 0x000fc400000000ff */
[----:B----4-:R-:W-:Y:S01]  /*19b20*/  PRMT R9, R108, 0x7632, R9 ;  /* 0x000076326c097816 */ /* 0x010fe20000000009 */
[C---:B------:R-:W-:Y:S01]  /*19b30*/  VIADD R11, R10.reuse, UR5 ;  /* 0x000000050a0b7c36 */ /* 0x040fe20008000000 */
[CC--:B------:R-:W-:Y:S01]  /*19b40*/  LEA R6, P6, R10.reuse, R2.reuse, 0x1 ;  /* 0x000000020a067211 */ /* 0x0c0fe200078c08ff */
[----:B------:R-:W2:Y:S02]  /*19b50*/  LDCU UR7, c[0x0][0x39c] ;  /* 0x00007380ff0777ac */ /* 0x000ea40008000800 */
[----:B------:R4:W-:Y:S01]  /*19b60*/  @P1 STG.E.U16 desc[UR14][R4.64], R9 ;  /* 0x0000000904001986 */ /* 0x0009e2000c10150e */
[----:B-1----:R-:W-:Y:S01]  /*19b70*/  ISETP.LT.AND P1, PT, R7, UR4, !P0 ;  /* 0x0000000407007c0c */ /* 0x002fe2000c721270 */
[----:B------:R-:W1:Y:S01]  /*19b80*/  LDCU UR4, c[0x0][0x39c] ;  /* 0x00007380ff0477ac */ /* 0x000e620008000800 */
[----:B------:R-:W-:Y:S01]  /*19b90*/  LEA.HI.X.SX32 R7, R10, R3, 0x1, P6 ;  /* 0x000000030a077211 */ /* 0x000fe200030f0eff */
[----:B------:R-:W-:Y:S01]  /*19ba0*/  VIADD R10, R0, 0x6f ;  /* 0x0000006f000a7836 */ /* 0x000fe20000000000 */
[----:B------:R-:W-:-:S03]  /*19bb0*/  LEA R8, P6, R11, R2, 0x1 ;  /* 0x000000020b087211 */ /* 0x000fc600078c08ff */
[----:B------:R5:W-:Y:S01]  /*19bc0*/  @P3 STG.E.U16 desc[UR14][R6.64], R110 ;  /* 0x0000006e06003986 */ /* 0x000be2000c10150e */
[----:B0-----:R-:W-:Y:S01]  /*19bd0*/  ISETP.LT.AND P3, PT, R10, UR6, !P0 ;  /* 0x000000060a007c0c */ /* 0x001fe2000c761270 */
[----:B------:R-:W0:Y:S01]  /*19be0*/  LDCU UR6, c[0x0][0x39c] ;  /* 0x00007380ff0677ac */ /* 0x000e220008000800 */
[C---:B----4-:R-:W-:Y:S01]  /*19bf0*/  LEA.HI.X.SX32 R9, R11.reuse, R3, 0x1, P6 ;  /* 0x000000030b097211 */ /* 0x050fe200030f0eff */
[----:B------:R-:W-:Y:S01]  /*19c00*/  VIADD R11, R11, UR5 ;  /* 0x000000050b0b7c36 */ /* 0x000fe20008000000 */
[----:B------:R-:W-:-:S05]  /*19c10*/  PRMT R5, R110, 0x7632, R5 ;  /* 0x000076326e057816 */ /* 0x000fca0000000005 */
[----:B------:R4:W-:Y:S01]  /*19c20*/  @P4 STG.E.U16 desc[UR14][R8.64], R5 ;  /* 0x0000000508004986 */ /* 0x0009e2000c10150e */
[C---:B------:R-:W-:Y:S01]  /*19c30*/  LEA R4, P4, R11.reuse, R2, 0x1 ;  /* 0x000000020b047211 */ /* 0x040fe200078808ff */
[----:B------:R-:W-:-:S05]  /*19c40*/  VIADD R10, R11, UR5 ;  /* 0x000000050b0a7c36 */ /* 0x000fca0008000000 */
[-C--:B-----5:R-:W-:Y:S02]  /*19c50*/  LEA R6, P6, R10, R2.reuse, 0x1 ;  /* 0x000000020a067211 */ /* 0x0a0fe400078c08ff */
[-C--:B----4-:R-:W-:Y:S02]  /*19c60*/  LEA.HI.X.SX32 R5, R11, R3.reuse, 0x1, P4 ;  /* 0x000000030b057211 */ /* 0x090fe400020f0eff */
[----:B-1----:R-:W-:Y:S01]  /*19c70*/  ISETP.LT.AND P4, PT, R12, UR4, !P0 ;  /* 0x000000040c007c0c */ /* 0x002fe2000c781270 */
[----:B------:R-:W1:Y:S01]  /*19c80*/  LDCU UR4, c[0x0][0x39c] ;  /* 0x00007380ff0477ac */ /* 0x000e620008000800 */
[----:B------:R-:W-:Y:S01]  /*19c90*/  VIADD R8, R0, 0x71 ;  /* 0x0000007100087836 */ /* 0x000fe20000000000 */
        /* <DEDUP_REMOVED lines=33> */
[CC--:B------:R-:W-:Y:S01]  /*19eb0*/  LEA.HI.X.SX32 R9, R10.reuse, R3.reuse, 0x1, P3 ;  /* 0x000000030a097211 */ /* 0x0c0fe200018f0eff */
        /* <DEDUP_REMOVED lines=8> */
[----:B0-----:R-:W-:Y:S01]  /*19f40*/  VIADD R7, R0, 0x77 ;  /* 0x0000007700077836 */ /* 0x001fe20000000000 */
[----:B-----5:R-:W-:-:S02]  /*19f50*/  LEA.HI.X.SX32 R5, R10, R3, 0x1, P2 ;  /* 0x000000030a057211 */ /* 0x020fc400010f0eff */
[-C--:B------:R-:W-:Y:S01]  /*19f60*/  LEA R6, P2, R11, R2.reuse, 0x1 ;  /* 0x000000020b067211 */ /* 0x080fe200078408ff */
[C---:B------:R-:W-:Y:S02]  /*19f70*/  VIADD R8, R0.reuse, 0x78 ;  /* 0x0000007800087836 */ /* 0x040fe40000000000 */
[----:B------:R0:W-:Y:S01]  /*19f80*/  @P6 STG.E.U16 desc[UR14][R4.64], R118 ;  /* 0x0000007604006986 */ /* 0x0001e2000c10150e */
[----:B--2---:R-:W-:Y:S01]  /*19f90*/  ISETP.LT.AND P6, PT, R7, UR7, !P0 ;  /* 0x0000000707007c0c */ /* 0x004fe2000c7c1270 */
[----:B------:R-:W-:Y:S01]  /*19fa0*/  VIADD R12, R0, 0x76 ;  /* 0x00000076000c7836 */ /* 0x000fe20000000000 */
[C---:B------:R-:W-:Y:S01]  /*19fb0*/  LEA.HI.X.SX32 R7, R11.reuse, R3, 0x1, P2 ;  /* 0x000000030b077211 */ /* 0x040fe200010f0eff */
[----:B------:R-:W-:Y:S01]  /*19fc0*/  VIADD R11, R11, UR5 ;  /* 0x000000050b0b7c36 */ /* 0x000fe20008000000 */
[----:B-1----:R-:W-:Y:S01]  /*19fd0*/  ISETP.LT.AND P2, PT, R8, UR4, !P0 ;  /* 0x0000000408007c0c */ /* 0x002fe2000c741270 */
[----:B------:R-:W1:Y:S01]  /*19fe0*/  LDCU UR4, c[0x0][0x39c] ;  /* 0x00007380ff0477ac */ /* 0x000e620008000800 */
[----:B0-----:R-:W-:Y:S01]  /*19ff0*/  PRMT R5, R118, 0x7632, R5 ;  /* 0x0000763276057816 */ /* 0x001fe20000000005 */
[C---:B------:R-:W-:Y:S01]  /*1a000*/  VIADD R10, R11.reuse, UR5 ;  /* 0x000000050b0a7c36 */ /* 0x040fe20008000000 */
[----:B----4-:R-:W-:Y:S01]  /*1a010*/  ISETP.LT.AND P3, PT, R12, UR6, !P0 ;  /* 0x000000060c007c0c */ /* 0x010fe2000c761270 */
[----:B------:R-:W0:Y:S02]  /*1a020*/  LDCU UR6, c[0x0][0x39c] ;  /* 0x00007380ff0677ac */ /* 0x000e240008000800 */
[----:B------:R2:W-:Y:S01]  /*1a030*/  @P1 STG.E.U16 desc[UR14][R6.64], R5 ;  /* 0x0000000506001986 */ /* 0x0005e2000c10150e */
[----:B------:R-:W-:Y:S01]  /*1a040*/  LEA R8, P1, R11, R2, 0x1 ;  /* 0x000000020b087211 */ /* 0x000fe200078208ff */
[----:B------:R-:W4:Y:S01]  /*1a050*/  LDCU UR7, c[0x0][0x39c] ;  /* 0x00007380ff0777ac */ /* 0x000f220008000800 */
[----:B------:R-:W-:-:S02]  /*1a060*/  F2FP.F16.F32.PACK_AB R120, R121, R120 ;  /* 0x000000787978723e */ /* 0x000fc400000000ff */
[----:B------:R-:W-:Y:S02]  /*1a070*/  LEA.HI.X.SX32 R9, R11, R3, 0x1, P1 ;  /* 0x000000030b097211 */ /* 0x000fe400008f0eff */
[----:B------:R-:W-:-:S03]  /*1a080*/  LEA R4, P1, R10, R2, 0x1 ;  /* 0x000000020a047211 */ /* 0x000fc600078208ff */
[----:B------:R5:W-:Y:S01]  /*1a090*/  @P5 STG.E.U16 desc[UR14][R8.64], R120 ;  /* 0x0000007808005986 */ /* 0x000be2000c10150e */
[C---:B--2---:R-:W-:Y:S01]  /*1a0a0*/  LEA.HI.X.SX32 R5, R10.reuse, R3, 0x1, P1 ;  /* 0x000000030a057211 */ /* 0x044fe200008f0eff */
[----:B------:R-:W-:Y:S02]  /*1a0b0*/  VIADD R10, R10, UR5 ;  /* 0x000000050a0a7c36 */ /* 0x000fe40008000000 */
[C---:B------:R-:W-:Y:S02]  /*1a0c0*/  VIADD R11, R0.reuse, 0x79 ;  /* 0x00000079000b7836 */ /* 0x040fe40000000000 */
[----:B------:R-:W-:Y:S01]  /*1a0d0*/  VIADD R7, R0, 0x7a ;  /* 0x0000007a00077836 */ /* 0x000fe20000000000 */
[----:B-----5:R-:W-:-:S05]  /*1a0e0*/  PRMT R9, R120, 0x7632, R9 ;  /* 0x0000763278097816 */ /* 0x020fca0000000009 */
[----:B------:R2:W-:Y:S01]  /*1a0f0*/  @P4 STG.E.U16 desc[UR14][R4.64], R9 ;  /* 0x0000000904004986 */ /* 0x0005e2000c10150e */
[----:B------:R-:W-:Y:S02]  /*1a100*/  LEA R6, P4, R10, R2, 0x1 ;  /* 0x000000020a067211 */ /* 0x000fe400078808ff */
[----:B0-----:R-:W-:Y:S01]  /*1a110*/  ISETP.LT.AND P1, PT, R11, UR6, !P0 ;  /* 0x000000060b007c0c */ /* 0x001fe2000c721270 */
[----:B------:R-:W-:Y:S01]  /*1a120*/  VIADD R11, R0, 0x7b ;  /* 0x0000007b000b7836 */ /* 0x000fe20000000000 */
[----:B-1----:R-:W-:Y:S01]  /*1a130*/  ISETP.LT.AND P5, PT, R7, UR4, !P0 ;  /* 0x0000000407007c0c */ /* 0x002fe2000c7a1270 */
[----:B------:R-:W0:Y:S01]  /*1a140*/  LDCU UR4, c[0x0][0x39c] ;  /* 0x00007380ff0477ac */ /* 0x000e220008000800 */
[----:B------:R-:W-:Y:S02]  /*1a150*/  F2FP.F16.F32.PACK_AB R122, R123, R122 ;  /* 0x0000007a7b7a723e */ /* 0x000fe400000000ff */
[C---:B------:R-:W-:Y:S01]  /*1a160*/  LEA.HI.X.SX32 R7, R10.reuse, R3, 0x1, P4 ;  /* 0x000000030a077211 */ /* 0x040fe200020f0eff */
[----:B------:R-:W-:Y:S01]  /*1a170*/  VIADD R10, R10, UR5 ;  /* 0x000000050a0a7c36 */ /* 0x000fe20008000000 */
[----:B----4-:R-:W-:Y:S01]  /*1a180*/  ISETP.LT.AND P4, PT, R11, UR7, !P0 ;  /* 0x000000070b007c0c */ /* 0x010fe2000c781270 */
[----:B------:R-:W1:Y:S02]  /*1a190*/  LDCU UR6, c[0x0][0x39c] ;  /* 0x00007380ff0677ac */ /* 0x000e640008000800 */
[----:B------:R4:W-:Y:S01]  /*1a1a0*/  @P3 STG.E.U16 desc[UR14][R6.64], R122 ;  /* 0x0000007a06003986 */ /* 0x0009e2000c10150e */
[C---:B--2---:R-:W-:Y:S01]  /*1a1b0*/  LEA R4, P3, R10.reuse, R2, 0x1 ;  /* 0x000000020a047211 */ /* 0x044fe200078608ff */
[----:B------:R-:W-:-:S03]  /*1a1c0*/  VIADD R11, R10, UR5 ;  /* 0x000000050a0b7c36 */ /* 0x000fc60008000000 */
[-C--:B------:R-:W-:Y:S02]  /*1a1d0*/  LEA.HI.X.SX32 R5, R10, R3.reuse, 0x1, P3 ;  /* 0x000000030a057211 */ /* 0x080fe400018f0eff */
[----:B------:R-:W-:Y:S01]  /*1a1e0*/  LEA R8, P3, R11, R2, 0x1 ;  /* 0x000000020b087211 */ /* 0x000fe200078608ff */
[----:B------:R-:W-:Y:S01]  /*1a1f0*/  VIADD R10, R0, 0x7c ;  /* 0x0000007c000a7836 */ /* 0x000fe20000000000 */
[----:B------:R-:W-:Y:S02]  /*1a200*/  F2FP.F16.F32.PACK_AB R124, R125, R124 ;  /* 0x0000007c7d7c723e */ /* 0x000fe400000000ff */
[C---:B------:R-:W-:Y:S02]  /*1a210*/  LEA.HI.X.SX32 R9, R11.reuse, R3, 0x1, P3 ;  /* 0x000000030b097211 */ /* 0x040fe400018f0eff */
[----:B----4-:R-:W-:Y:S01]  /*1a220*/  PRMT R7, R122, 0x7632, R7 ;  /* 0x000076327a077816 */ /* 0x010fe20000000007 */
[----:B------:R-:W-:Y:S01]  /*1a230*/  VIADD R11, R11, UR5 ;  /* 0x000000050b0b7c36 */ /* 0x000fe20008000000 */
[----:B0-----:R-:W-:Y:S01]  /*1a240*/  ISETP.LT.AND P3, PT, R10, UR4, !P0 ;  /* 0x000000040a007c0c */ /* 0x001fe2000c761270 */
[----:B------:R-:W-:Y:S01]  /*1a250*/  VIADD R12, R0, 0x7d ;  /* 0x0000007d000c7836 */ /* 0x000fe20000000000 */
[----:B------:R-:W0:Y:S01]  /*1a260*/  LDCU UR4, c[0x0][0x39c] ;  /* 0x00007380ff0477ac */ /* 0x000e220008000800 */
[----:B------:R2:W-:Y:S01]  /*1a270*/  @P6 STG.E.U16 desc[UR14][R4.64], R7 ;  /* 0x0000000704006986 */ /* 0x0005e2000c10150e */
[----:B------:R-:W-:-:S03]  /*1a280*/  VIADD R10, R11, UR5 ;  /* 0x000000050b0a7c36 */ /* 0x000fc60008000000 */
[----:B------:R4:W-:Y:S01]  /*1a290*/  @P2 STG.E.U16 desc[UR14][R8.64], R124 ;  /* 0x0000007c08002986 */ /* 0x0009e2000c10150e */
[----:B------:R-:W-:-:S04]  /*1a2a0*/  LEA R6, P2, R11, R2, 0x1 ;  /* 0x000000020b067211 */ /* 0x000fc800078408ff */
[----:B--2---:R-:W-:Y:S01]  /*1a2b0*/  LEA.HI.X.SX32 R7, R11, R3, 0x1, P2 ;  /* 0x000000030b077211 */ /* 0x004fe200010f0eff */
[----:B------:R-:W-:Y:S01]  /*1a2c0*/  VIADD R11, R10, UR5 ;  /* 0x000000050a0b7c36 */ /* 0x000fe20008000000 */
[----:B------:R-:W-:Y:S02]  /*1a2d0*/  PRMT R5, R124, 0x7632, R5 ;  /* 0x000076327c057816 */ /* 0x000fe40000000005 */
[----:B-1----:R-:W-:Y:S01]  /*1a2e0*/  ISETP.LT.AND P2, PT, R12, UR6, !P0 ;  /* 0x000000060c007c0c */ /* 0x002fe2000c741270 */
[----:B------:R-:W-:Y:S01]  /*1a2f0*/  VIADD R13, R11, UR5 ;  /* 0x000000050b0d7c36 */ /* 0x000fe20008000000 */
[----:B------:R-:W1:Y:S01]  /*1a300*/  LDCU UR6, c[0x0][0x39c] ;  /* 0x00007380ff0677ac */ /* 0x000e620008000800 */
[----:B------:R2:W-:Y:S02]  /*1a310*/  @P1 STG.E.U16 desc[UR14][R6.64], R5 ;  /* 0x0000000506001986 */ /* 0x0005e4000c10150e */
[----:B------:R-:W-:Y:S01]  /*1a320*/  VIADD R14, R13, UR5 ;  /* 0x000000050d0e7c36 */ /* 0x000fe20008000000 */
[----:B------:R-:W-:-:S02]  /*1a330*/  LEA R4, P1, R10, R2, 0x1 ;  /* 0x000000020a047211 */ /* 0x000fc400078208ff */
[----:B----4-:R-:W-:Y:S01]  /*1a340*/  LEA R8, P6, R11, R2, 0x1 ;  /* 0x000000020b087211 */ /* 0x010fe200078c08ff */
[----:B------:R-:W-:-:S03]  /*1a350*/  VIADD R15, R14, UR5 ;  /* 0x000000050e0f7c36 */ /* 0x000fc60008000000 */
[-C--:B------:R-:W-:Y:S01]  /*1a360*/  LEA.HI.X.SX32 R9, R11, R3.reuse, 0x1, P6 ;  /* 0x000000030b097211 */ /* 0x080fe200030f0eff */
[----:B------:R-:W-:Y:S01]  /*1a370*/  VIADD R16, R15, UR5 ;  /* 0x000000050f107c36 */ /* 0x000fe20008000000 */
[-C--:B--2---:R-:W-:Y:S02]  /*1a380*/  LEA.HI.X.SX32 R5, R10, R3.reuse, 0x1, P1 ;  /* 0x000000030a057211 */ /* 0x084fe400008f0eff */
[CC--:B------:R-:W-:Y:S01]  /*1a390*/  LEA R10, P1, R13.reuse, R2.reuse, 0x1 ;  /* 0x000000020d0a7211 */ /* 0x0c0fe200078208ff */
[----:B------:R-:W-:Y:S01]  /*1a3a0*/  VIADD R17, R0, 0x7e ;  /* 0x0000007e00117836 */ /* 0x000fe20000000000 */
[----:B------:R-:W-:Y:S01]  /*1a3b0*/  LEA R12, P6, R14, R2, 0x1 ;  /* 0x000000020e0c7211 */ /* 0x000fe200078c08ff */
[----:B------:R-:W-:Y:S01]  /*1a3c0*/  VIADD R0, R0, 0x7f ;  /* 0x0000007f00007836 */ /* 0x000fe20000000000 */
[-C--:B------:R-:W-:Y:S02]  /*1a3d0*/  LEA.HI.X.SX32 R11, R13, R3.reuse, 0x1, P1 ;  /* 0x000000030d0b7211 */ /* 0x080fe400008f0eff */
[----:B------:R-:W-:-:S02]  /*1a3e0*/  LEA.HI.X.SX32 R13, R14, R3, 0x1, P6 ;  /* 0x000000030e0d7211 */ /* 0x000fc400030f0eff */
[----:B------:R-:W-:Y:S02]  /*1a3f0*/  LEA R6, P6, R16, R2, 0x1 ;  /* 0x0000000210067211 */ /* 0x000fe400078c08ff */
[----:B------:R-:W-:Y:S02]  /*1a400*/  F2FP.F16.F32.PACK_AB R126, R127, R126 ;  /* 0x0000007e7f7e723e */ /* 0x000fe400000000ff */
[----:B0-----:R-:W-:Y:S02]  /*1a410*/  ISETP.LT.AND P1, PT, R17, UR4, !P0 ;  /* 0x0000000411007c0c */ /* 0x001fe4000c721270 */
[----:B-1----:R-:W-:Y:S02]  /*1a420*/  ISETP.LT.AND P0, PT, R0, UR6, !P0 ;  /* 0x0000000600007c0c */ /* 0x002fe4000c701270 */
[----:B------:R-:W-:Y:S02]  /*1a430*/  LEA.HI.X.SX32 R7, R16, R3, 0x1, P6 ;  /* 0x0000000310077211 */ /* 0x000fe400030f0eff */
[----:B------:R-:W-:-:S02]  /*1a440*/  F2FP.F16.F32.PACK_AB R128, R129, R128 ;  /* 0x000000808180723e */ /* 0x000fc400000000ff */
[----:B------:R-:W-:Y:S02]  /*1a450*/  PRMT R0, R126, 0x7632, R0 ;  /* 0x000076327e007816 */ /* 0x000fe40000000000 */
[----:B------:R-:W-:Y:S01]  /*1a460*/  LEA R2, P6, R15, R2, 0x1 ;  /* 0x000000020f027211 */ /* 0x000fe200078c08ff */
[----:B------:R0:W-:Y:S01]  /*1a470*/  @P5 STG.E.U16 desc[UR14][R4.64], R126 ;  /* 0x0000007e04005986 */ /* 0x0001e2000c10150e */
[----:B---3--:R-:W-:Y:S02]  /*1a480*/  F2FP.F16.F32.PACK_AB R130, R131, R130 ;  /* 0x000000828382723e */ /* 0x008fe400000000ff */
[----:B------:R-:W-:Y:S01]  /*1a490*/  LEA.HI.X.SX32 R3, R15, R3, 0x1, P6 ;  /* 0x000000030f037211 */ /* 0x000fe200030f0eff */
[----:B------:R1:W-:Y:S04]  /*1a4a0*/  @P4 STG.E.U16 desc[UR14][R8.64], R0 ;  /* 0x0000000008004986 */ /* 0x0003e8000c10150e */
[----:B------:R2:W-:Y:S01]  /*1a4b0*/  @P3 STG.E.U16 desc[UR14][R10.64], R128 ;  /* 0x000000800a003986 */ /* 0x0005e2000c10150e */
[----:B0-----:R-:W-:-:S02]  /*1a4c0*/  PRMT R5, R128, 0x7632, R5 ;  /* 0x0000763280057816 */ /* 0x001fc40000000005 */
[----:B-1----:R-:W-:-:S03]  /*1a4d0*/  PRMT R9, R130, 0x7632, R9 ;  /* 0x0000763282097816 */ /* 0x002fc60000000009 */
[----:B------:R2:W-:Y:S04]  /*1a4e0*/  @P2 STG.E.U16 desc[UR14][R12.64], R5 ;  /* 0x000000050c002986 */ /* 0x0005e8000c10150e */
[----:B------:R2:W-:Y:S04]  /*1a4f0*/  @P1 STG.E.U16 desc[UR14][R2.64], R130 ;  /* 0x0000008202001986 */ /* 0x0005e8000c10150e */
[----:B------:R2:W-:Y:S01]  /*1a500*/  @P0 STG.E.U16 desc[UR14][R6.64], R9 ;  /* 0x0000000906000986 */ /* 0x0005e2000c10150e */
[----:B------:R-:W-:Y:S06]  /*1a510*/  BAR.SYNC.DEFER_BLOCKING 0x0 ;  /* 0x0000000000007b1d */ /* 0x000fec0000010000 */
[----:B------:R-:W-:Y:S05]  /*1a520*/  BRA.U UP0, `(.L_x_20) ;  /* 0x0000000100a07547 */ /* 0x000fea000b800000 */
[----:B------:R-:W0:Y:S01]  /*1a530*/  S2UR UR5, SR_CgaCtaId ;  /* 0x00000000000579c3 */ /* 0x000e220000008800 */
[----:B------:R-:W-:Y:S01]  /*1a540*/  NOP ;  /* 0x0000000000007918 */ /* 0x000fe20000000000 */
[----:B------:R-:W-:Y:S01]  /*1a550*/  UMOV UR4, 0x50 ;  /* 0x0000005000047882 */ /* 0x000fe20000000000 */
[----:B------:R-:W-:Y:S02]  /*1a560*/  IMAD.U32 R0, RZ, RZ, UR16 ;  /* 0x00000010ff007e24 */ /* 0x000fe4000f8e00ff */
[----:B--2---:R-:W-:Y:S02]  /*1a570*/  IMAD.MOV.U32 R3, RZ, RZ, 0xff ;  /* 0x000000ffff037424 */ /* 0x004fe400078e00ff */
[----:B------:R-:W-:Y:S01]  /*1a580*/  IMAD.MOV.U32 R7, RZ, RZ, 0x1 ;  /* 0x00000001ff077424 */ /* 0x000fe200078e00ff */
[----:B------:R-:W-:-:S04]  /*1a590*/  LOP3.LUT R0, R0, 0xffff, RZ, 0xc0, !PT ;  /* 0x0000ffff00007812 */ /* 0x000fc800078ec0ff */
[----:B------:R-:W-:-:S05]  /*1a5a0*/  SHF.R.U32.HI R0, RZ, 0x5, R0 ;  /* 0x00000005ff007819 */ /* 0x000fca0000011600 */
[----:B------:R-:W-:Y:S01]  /*1a5b0*/  VIADD R2, R0, 0x10 ;  /* 0x0000001000027836 */ /* 0x000fe20000000000 */
[----:B------:R-:W-:Y:S01]  /*1a5c0*/  SHF.L.U32 R0, R3, R0, RZ ;  /* 0x0000000003007219 */ /* 0x000fe200000006ff */
[----:B0-----:R-:W-:-:S03]  /*1a5d0*/  ULEA UR6, UR5, UR4, 0x18 ;  /* 0x0000000405067291 */ /* 0x001fc6000f8ec0ff */
[----:B------:R-:W-:-:S04]  /*1a5e0*/  SHF.L.U32 R3, R7, R2, RZ ;  /* 0x0000000207037219 */ /* 0x000fc800000006ff */
[----:B------:R-:W-:Y:S02]  /*1a5f0*/  LOP3.LUT R0, R3, R0, RZ, 0xfc, !PT ;  /* 0x0000000003007212 */ /* 0x000fe400078efcff */
[----:B------:R-:W0:Y:S02]  /*1a600*/  LDS R5, [UR6] ;  /* 0x00000006ff057984 */ /* 0x000e240008000800 */
[C---:B------:R-:W-:Y:S02]  /*1a610*/  LOP3.LUT R2, R0.reuse, 0xffff, RZ, 0xc0, !PT ;  /* 0x0000ffff00027812 */ /* 0x040fe400078ec0ff */
[----:B0-----:R-:W-:-:S04]  /*1a620*/  LOP3.LUT R3, R0, 0xffff, R5, 0x80, !PT ;  /* 0x0000ffff00037812 */ /* 0x001fc800078e8005 */
[----:B------:R-:W-:-:S13]  /*1a630*/  ISETP.NE.AND P0, PT, R3, R2, PT ;  /* 0x000000020300720c */ /* 0x000fda0003f05270 */
[----:B------:R-:W-:Y:S05]  /*1a640*/  @P0 BRA `(.L_x_21) ;  /* 0x0000000000500947 */ /* 0x000fea0003800000 */
[----:B------:R-:W-:Y:S02]  /*1a650*/  SHF.R.U32.HI R5, RZ, 0x10, R5 ;  /* 0x00000010ff057819 */ /* 0x000fe40000011605 */
[----:B------:R-:W-:-:S04]  /*1a660*/  SHF.R.U32.HI R2, RZ, 0x10, R0 ;  /* 0x00000010ff027819 */ /* 0x000fc80000011600 */
[----:B------:R-:W-:-:S04]  /*1a670*/  LOP3.LUT R5, R5, R2, RZ, 0xc0, !PT ;  /* 0x0000000205057212 */ /* 0x000fc800078ec0ff */
[----:B------:R-:W-:-:S13]  /*1a680*/  ISETP.NE.AND P0, PT, R5, R2, PT ;  /* 0x000000020500720c */ /* 0x000fda0003f05270 */
[----:B------:R-:W-:Y:S05]  /*1a690*/  @P0 BRA `(.L_x_22) ;  /* 0x0000000000300947 */ /* 0x000fea0003800000 */
[----:B------:R-:W-:Y:S01]  /*1a6a0*/  R2UR UR4, R0 ;  /* 0x00000000000472ca */ /* 0x000fe200000e0000 */
[----:B------:R-:W-:Y:S01]  /*1a6b0*/  VOTEU.ANY UR5, UPT, PT ;  /* 0x0000000000057886 */ /* 0x000fe200038e0100 */
[----:B------:R-:W0:Y:S01]  /*1a6c0*/  S2R R0, SR_LANEID ;  /* 0x0000000000007919 */ /* 0x000e220000000000 */
[----:B------:R-:W-:-:S10]  /*1a6d0*/  UFLO.U32 UR5, UR5 ;  /* 0x00000005000572bd */ /* 0x000fd400080e0000 */
[----:B------:R-:W-:-:S06]  /*1a6e0*/  ULOP3.LUT UR4, URZ, UR4, URZ, 0x33, !UPT ;  /* 0x00000004ff047292 */ /* 0x000fcc000f8e33ff */
[----:B------:R-:W-:-:S04]  /*1a6f0*/  IMAD.U32 R2, RZ, RZ, UR4 ;  /* 0x00000004ff027e24 */ /* 0x000fc8000f8e00ff */
[----:B------:R-:W1:Y:S02]  /*1a700*/  REDUX UR7, R2 ;  /* 0x00000000020773c4 */ /* 0x000e640000000000 */
[----:B------:R3:W-:Y:S01]  /*1a710*/  UTCATOMSWS.AND URZ, UR4 ;  /* 0x0000000400ff79e3 */ /* 0x0007e20008000000 */
[----:B0-----:R-:W-:Y:S01]  /*1a720*/  ISETP.EQ.U32.AND P0, PT, R0, UR5, PT ;  /* 0x0000000500007c0c */ /* 0x001fe2000bf02070 */
[----:B-1----:R-:W-:-:S12]  /*1a730*/  IMAD.U32 R0, RZ, RZ, UR7 ;  /* 0x00000007ff007e24 */ /* 0x002fd8000f8e00ff */
[----:B------:R3:W-:Y:S01]  /*1a740*/  @P0 ATOMS.AND RZ, [UR6], R0 ;  /* 0x00000000ffff098c */ /* 0x0007e2000a800006 */
[----:B------:R-:W-:Y:S05]  /*1a750*/  BRA `(.L_x_20) ;  /* 0x0000000000147947 */ /* 0x000fea0003800000 */
.L_x_22:
[----:B------:R-:W-:-:S07]  /*1a760*/  MOV R2, 0x1a780 ;  /* 0x0001a78000027802 */ /* 0x000fce0000000f00 */
[----:B------:R-:W-:Y:S05]  /*1a770*/  CALL.REL.NOINC `($__internal_0_$__cuda_sm10x_tcgen05_guardrail_trap_col_being_dealloced_not_returned_by_alloc) ;  /* 0x00000000005c7944 */ /* 0x000fea0003c00000 */
[----:B------:R-:W-:Y:S05]  /*1a780*/  BRA `(.L_x_20) ;  /* 0x0000000000087947 */ /* 0x000fea0003800000 */
.L_x_21:
[----:B------:R-:W-:-:S07]  /*1a790*/  MOV R2, 0x1a7b0 ;  /* 0x0001a7b000027802 */ /* 0x000fce0000000f00 */
[----:B------:R-:W-:Y:S05]  /*1a7a0*/  CALL.REL.NOINC `($__internal_2_$__cuda_sm10x_tcgen05_guardrail_trap_unallocated_columns_being_dealloced) ;  /* 0x0000000000687944 */ /* 0x000fea0003c00000 */
.L_x_20:
[----:B------:R-:W-:Y:S01]  /*1a7b0*/  NOP ;  /* 0x0000000000007918 */ /* 0x000fe20000000000 */
[----:B---3--:R-:W-:Y:S05]  /*1a7c0*/  EXIT ;  /* 0x000000000000794d */ /* 0x008fea0003800000 */
.L_x_7:
[----:B------:R-:W-:-:S07]  /*1a7d0*/  IMAD.MOV.U32 R3, RZ, RZ, R2 ;  /* 0x000000ffff037224 */ /* 0x000fce00078e0002 */
.L_x_23:
[----:B0-----:R0:W1:Y:S02]  /*1a7e0*/  SYNCS.PHASECHK.TRANS64.TRYWAIT P1, [R7+URZ], R3 ;  /* 0x00000003070075a7 */ /* 0x00106400080211ff */
[----:B-1----:R-:W-:Y:S05]  /*1a7f0*/  @!P1 NANOSLEEP.SYNCS 0x989680 ;  /* 0x009896800000995d */ /* 0x002fea0003900000 */
[----:B------:R-:W1:Y:S02]  /*1a800*/  @!P1 SYNCS.PHASECHK.TRANS64 P1, [R7+URZ], R3 ;  /* 0x00000003070095a7 */ /* 0x000e6400080210ff */
[----:B-1----:R-:W-:Y:S05]  /*1a810*/  @!P1 BRA `(.L_x_23) ;  /* 0xfffffffc00f09947 */ /* 0x002fea000383ffff */
[----:B------:R-:W-:Y:S05]  /*1a820*/  BRA `(.L_x_6) ;  /* 0xfffffe5800c07947 */ /* 0x000fea000383ffff */
.L_x_10:
[----:B------:R-:W-:-:S07]  /*1a830*/  IMAD.MOV.U32 R3, RZ, RZ, R2 ;  /* 0x000000ffff037224 */ /* 0x000fce00078e0002 */
.L_x_24:
[----:B0-----:R0:W1:Y:S02]  /*1a840*/  SYNCS.PHASECHK.TRANS64.TRYWAIT P0, [R9+URZ], R3 ;  /* 0x00000003090075a7 */ /* 0x00106400080011ff */
[----:B-1----:R-:W-:Y:S05]  /*1a850*/  @!P0 NANOSLEEP.SYNCS 0x989680 ;  /* 0x009896800000895d */ /* 0x002fea0003900000 */
[----:B------:R-:W1:Y:S02]  /*1a860*/  @!P0 SYNCS.PHASECHK.TRANS64 P0, [R9+URZ], R3 ;  /* 0x00000003090085a7 */ /* 0x000e6400080010ff */
[----:B-1----:R-:W-:Y:S05]  /*1a870*/  @!P0 BRA `(.L_x_24) ;  /* 0xfffffffc00f08947 */ /* 0x002fea000383ffff */
[----:B------:R-:W-:Y:S05]  /*1a880*/  BRA `(.L_x_9) ;  /* 0xfffffe5c00247947 */ /* 0x000fea000383ffff */
.L_x_15:
[----:B------:R-:W0:Y:S02]  /*1a890*/  SYNCS.PHASECHK.TRANS64.TRYWAIT P3, [UR8], R5 ;  /* 0x00000005ff0075a7 */ /* 0x000e240008061108 */
[----:B0-----:R-:W-:Y:S05]  /*1a8a0*/  @!P3 BRA `(.L_x_15) ;  /* 0xfffffffc00f8b947 */ /* 0x001fea000383ffff */
[----:B------:R-:W-:Y:S05]  /*1a8b0*/  BRA `(.L_x_25) ;  /* 0xffffff88009c7947 */ /* 0x000fea000383ffff */
.L_x_19:
[----:B------:R-:W0:Y:S02]  /*1a8c0*/  SYNCS.PHASECHK.TRANS64.TRYWAIT P0, [UR8], R2 ;  /* 0x00000002ff0075a7 */ /* 0x000e240008001108 */
[----:B0-----:R-:W-:Y:S05]  /*1a8d0*/  @!P0 BRA `(.L_x_19) ;  /* 0xfffffffc00f88947 */ /* 0x001fea000383ffff */
[----:B------:R-:W-:Y:S05]  /*1a8e0*/  BRA `(.L_x_18) ;  /* 0xffffffb800f87947 */ /* 0x000fea000383ffff */
        .weak           $__internal_0_$__cuda_sm10x_tcgen05_guardrail_trap_col_being_dealloced_not_returned_by_alloc
        .type           $__internal_0_$__cuda_sm10x_tcgen05_guardrail_trap_col_being_dealloced_not_returned_by_alloc,@function
        .size           $__internal_0_$__cuda_sm10x_tcgen05_guardrail_trap_col_being_dealloced_not_returned_by_alloc,($__internal_1_$__cuda_sm10x_tcgen05_guardrail_trap_phase_invalid_during_alloc - $__internal_0_$__cuda_sm10x_tcgen05_guardrail_trap_col_being_dealloced_not_returned_by_alloc)
$__internal_0_$__cuda_sm10x_tcgen05_guardrail_trap_col_being_dealloced_not_returned_by_alloc:
[----:B------:R-:W-:Y:S05]  /*1a8f0*/  BPT.TRAP 0x1 ;  /* 0x000000040000795c */ /* 0x000fea0000300000 */
[----:B------:R-:W-:-:S04]  /*1a900*/  IMAD.MOV.U32 R3, RZ, RZ, 0x0 ;  /* 0x00000000ff037424 */ /* 0x000fc800078e00ff */
[----:B------:R-:W-:Y:S05]  /*1a910*/  RET.REL.NODEC R2 `(matmul_kernel) ;  /* 0xfffffe5402b87950 */ /* 0x000fea0003c3ffff */
        .weak           $__internal_1_$__cuda_sm10x_tcgen05_guardrail_trap_phase_invalid_during_alloc
        .type           $__internal_1_$__cuda_sm10x_tcgen05_guardrail_trap_phase_invalid_during_alloc,@function
        .size           $__internal_1_$__cuda_sm10x_tcgen05_guardrail_trap_phase_invalid_during_alloc,($__internal_2_$__cuda_sm10x_tcgen05_guardrail_trap_unallocated_columns_being_dealloced - $__internal_1_$__cuda_sm10x_tcgen05_guardrail_trap_phase_invalid_during_alloc)
$__internal_1_$__cuda_sm10x_tcgen05_guardrail_trap_phase_invalid_during_alloc:
[----:B------:R-:W-:Y:S05]  /*1a920*/  BPT.TRAP 0x1 ;  /* 0x000000040000795c */ /* 0x000fea0000300000 */
[----:B------:R-:W-:-:S04]  /*1a930*/  IMAD.MOV.U32 R3, RZ, RZ, 0x0 ;  /* 0x00000000ff037424 */ /* 0x000fc800078e00ff */
[----:B------:R-:W-:Y:S05]  /*1a940*/  RET.REL.NODEC R2 `(matmul_kernel) ;  /* 0xfffffe5402ac7950 */ /* 0x000fea0003c3ffff */
        .weak           $__internal_2_$__cuda_sm10x_tcgen05_guardrail_trap_unallocated_columns_being_dealloced
        .type           $__internal_2_$__cuda_sm10x_tcgen05_guardrail_trap_unallocated_columns_being_dealloced,@function
        .size           $__internal_2_$__cuda_sm10x_tcgen05_guardrail_trap_unallocated_columns_being_dealloced,(.L_x_29 - $__internal_2_$__cuda_sm10x_tcgen05_guardrail_trap_unallocated_columns_being_dealloced)
$__internal_2_$__cuda_sm10x_tcgen05_guardrail_trap_unallocated_columns_being_dealloced:
[----:B------:R-:W-:Y:S05]  /*1a950*/  BPT.TRAP 0x1 ;  /* 0x000000040000795c */ /* 0x000fea0000300000 */
[----:B------:R-:W-:-:S04]  /*1a960*/  IMAD.MOV.U32 R3, RZ, RZ, 0x0 ;  /* 0x00000000ff037424 */ /* 0x000fc800078e00ff */
[----:B------:R-:W-:Y:S05]  /*1a970*/  RET.REL.NODEC R2 `(matmul_kernel) ;  /* 0xfffffe5402a07950 */ /* 0x000fea0003c3ffff */
.L_x_26:
[----:B------:R-:W-:-:S00]  /*1a980*/  BRA `(.L_x_26) ;  /* 0xfffffffc00fc7947 */ /* 0x000fc0000383ffff */
[----:B------:R-:W-:-:S00]  /*1a990*/  NOP ;  /* 0x0000000000007918 */ /* 0x000fc00000000000 */
        /* <DEDUP_REMOVED lines=14> */
.L_x_29:


//--------------------- .nv.shared.matmul_kernel  --------------------------
	.section	.nv.shared.matmul_kernel,"aw",@nobits
	.sectionflags	@""
	.align	16
	.zero		1024


//--------------------- .nv.shared.reserved.0     --------------------------
	.section	.nv.shared.reserved.0,"aw",@nobits
	.align	8
	.weak		__nv_reservedSMEM_offset_0_alias
	.size		__nv_reservedSMEM_offset_0_alias, 0, 64
	.other		__nv_reservedSMEM_offset_0_alias,@"STO_CUDA_RESERVED_SHARED STV_DEFAULT"
__nv_reservedSMEM_offset_0_alias:
	.zero		0
.nv.shared.reserved.0:
	.zero		64
	.weak		__nv_reservedSMEM_allocation_phase
	.type		__nv_reservedSMEM_allocation_phase,@object
	.size		__nv_reservedSMEM_allocation_phase,(.L_0 - __nv_reservedSMEM_allocation_phase)
__nv_reservedSMEM_allocation_phase:
	.zero		1
.L_0:
	.zero		7
	.weak		__nv_reservedSMEM_devtool_atexit_pc
	.type		__nv_reservedSMEM_devtool_atexit_pc,@object
	.size		__nv_reservedSMEM_devtool_atexit_pc,(__nv_reservedSMEM_allocation_mask - __nv_reservedSMEM_devtool_atexit_pc)
__nv_reservedSMEM_devtool_atexit_pc:
	.zero		8
	.weak		__nv_reservedSMEM_allocation_mask
	.type		__nv_reservedSMEM_allocation_mask,@object
	.size		__nv_reservedSMEM_allocation_mask,(.L_2 - __nv_reservedSMEM_allocation_mask)
__nv_reservedSMEM_allocation_mask:
	.zero		4
.L_2:
	.zero		4
	.weak		__nv_reservedSMEM_tmem_allocation_pipeline_mbarrier
	.type		__nv_reservedSMEM_tmem_allocation_pipeline_mbarrier,@object
	.size		__nv_reservedSMEM_tmem_allocation_pipeline_mbarrier,(__nv_reservedSMEM_tmem_allocation_pipeline_mbarrier_parity - __nv_reservedSMEM_tmem_allocation_pipeline_mbarrier)
__nv_reservedSMEM_tmem_allocation_pipeline_mbarrier:
	.zero		8
	.weak		__nv_reservedSMEM_tmem_allocation_pipeline_mbarrier_parity
	.type		__nv_reservedSMEM_tmem_allocation_pipeline_mbarrier_parity,@object
	.size		__nv_reservedSMEM_tmem_allocation_pipeline_mbarrier_parity,(.L_4 - __nv_reservedSMEM_tmem_allocation_pipeline_mbarrier_parity)
__nv_reservedSMEM_tmem_allocation_pipeline_mbarrier_parity:
	.zero		4
.L_4:


//--------------------- .nv.constant0.matmul_kernel --------------------------
	.section	.nv.constant0.matmul_kernel,"a",@progbits
	.sectionflags	@""
	.align	4
.nv.constant0.matmul_kernel:
	.zero		976


//--------------------- SYMBOLS --------------------------

	.type		.nv.reservedSmem.offset0,@object
	.size		.nv.reservedSmem.offset0,0x4
	.type		.nv.reservedSmem.cap,@object
	.size		.nv.reservedSmem.cap,0x4
